//
// Generated by NVIDIA NVVM Compiler
//
// Compiler Build ID: CL-36424714
// Cuda compilation tools, release 13.0, V13.0.88
// Based on NVVM 20.0.0
//

.version 9.0
.target sm_100
.address_size 64

	// .globl	_Z15equihash_kernelPKhjPjS1_
.const .align 8 .b8 blake2b_IV[64] = {8, 201, 188, 243, 103, 230, 9, 106, 59, 167, 202, 132, 133, 174, 103, 187, 43, 248, 148, 254, 114, 243, 110, 60, 241, 54, 29, 95, 58, 245, 79, 165, 209, 130, 230, 173, 127, 82, 14, 81, 31, 108, 62, 43, 140, 104, 5, 155, 107, 189, 65, 251, 171, 217, 131, 31, 121, 33, 126, 19, 25, 205, 224, 91};
.const .align 1 .b8 blake2b_sigma[192] = {0, 1, 2, 3, 4, 5, 6, 7, 8, 9, 10, 11, 12, 13, 14, 15, 14, 10, 4, 8, 9, 15, 13, 6, 1, 12, 0, 2, 11, 7, 5, 3, 11, 8, 12, 0, 5, 2, 15, 13, 10, 14, 3, 6, 7, 1, 9, 4, 7, 9, 3, 1, 13, 12, 11, 14, 2, 6, 5, 10, 4, 0, 15, 8, 9, 0, 5, 7, 2, 4, 10, 15, 14, 1, 11, 12, 6, 8, 3, 13, 2, 12, 6, 10, 0, 11, 8, 3, 4, 13, 7, 5, 15, 14, 1, 9, 12, 5, 1, 15, 14, 13, 4, 10, 0, 7, 6, 3, 9, 2, 8, 11, 13, 11, 7, 14, 12, 1, 3, 9, 5, 0, 15, 4, 8, 6, 2, 10, 6, 15, 14, 9, 11, 3, 0, 8, 12, 2, 13, 7, 1, 4, 10, 5, 10, 2, 8, 4, 7, 6, 1, 5, 15, 11, 9, 14, 3, 12, 13, 0, 0, 1, 2, 3, 4, 5, 6, 7, 8, 9, 10, 11, 12, 13, 14, 15, 14, 10, 4, 8, 9, 15, 13, 6, 1, 12, 0, 2, 11, 7, 5, 3};

.visible .entry _Z15equihash_kernelPKhjPjS1_(
	.param .u64 .ptr .align 1 _Z15equihash_kernelPKhjPjS1__param_0,
	.param .u32 _Z15equihash_kernelPKhjPjS1__param_1,
	.param .u64 .ptr .align 1 _Z15equihash_kernelPKhjPjS1__param_2,
	.param .u64 .ptr .align 1 _Z15equihash_kernelPKhjPjS1__param_3
)
{
	.local .align 16 .b8 	__local_depot0[400];
	.reg .b64 	%SP;
	.reg .b64 	%SPL;
	.reg .pred 	%p<6>;
	.reg .b16 	%rs<4>;
	.reg .b32 	%r<2852>;
	.reg .b64 	%rd<3672>;

	mov.u64 	%SPL, __local_depot0;
	ld.param.u64 	%rd15, [_Z15equihash_kernelPKhjPjS1__param_0];
	cvta.to.global.u64 	%rd1, %rd15;
	add.u64 	%rd2, %SPL, 128;
	add.u64 	%rd3, %SPL, 256;
	mov.b64 	%rd3669, 0;
$L__BB0_1:
	add.s64 	%rd18, %rd1, %rd3669;
	ld.global.u8 	%rs1, [%rd18];
	add.s64 	%rd19, %rd3, %rd3669;
	st.local.u8 	[%rd19], %rs1;
	add.s64 	%rd5, %rd3669, 1;
	setp.lt.u64 	%p1, %rd3669, 107;
	mov.u64 	%rd3669, %rd5;
	@%p1 bra 	$L__BB0_1;
	add.u64 	%rd6, %SPL, 364;
	add.s64 	%rd7, %rd1, 112;
	mov.b64 	%rd3670, 0;
$L__BB0_3:
	add.s64 	%rd22, %rd7, %rd3670;
	ld.global.u8 	%rs2, [%rd22];
	add.s64 	%rd23, %rd6, %rd3670;
	st.local.u8 	[%rd23], %rs2;
	add.s64 	%rd9, %rd3670, 1;
	setp.lt.u64 	%p2, %rd3670, 27;
	mov.u64 	%rd3670, %rd9;
	@%p2 bra 	$L__BB0_3;
	mov.b64 	%rd3671, 0;
$L__BB0_5:
	add.s64 	%rd25, %rd3, %rd3671;
	ld.local.u8 	%rs3, [%rd25];
	add.s64 	%rd26, %rd2, %rd3671;
	st.local.u8 	[%rd26], %rs3;
	add.s64 	%rd11, %rd3671, 1;
	setp.lt.u64 	%p3, %rd3671, 107;
	mov.u64 	%rd3671, %rd11;
	@%p3 bra 	$L__BB0_5;
	ld.param.u32 	%r2850, [_Z15equihash_kernelPKhjPjS1__param_1];
	ld.const.u64 	%rd27, [blake2b_IV];
	xor.b64  	%rd28, %rd27, 16842802;
	ld.const.u64 	%rd29, [blake2b_IV+48];
	xor.b64  	%rd30, %rd29, 6300342813257196378;
	ld.const.u64 	%rd31, [blake2b_IV+56];
	xor.b64  	%rd32, %rd31, 360287972605558784;
	add.u64 	%rd34, %SPL, 0;
	st.local.u32 	[%rd2+108], %r2850;
	ld.local.u32 	%r5, [%rd6];
	ld.local.u32 	%r6, [%rd6+4];
	ld.local.u32 	%r7, [%rd6+8];
	ld.local.u32 	%r8, [%rd6+12];
	st.local.v4.b32 	[%rd2+112], {%r5, %r6, %r7, %r8};
	ld.const.u8 	%r9, [blake2b_sigma];
	mul.wide.u32 	%rd35, %r9, 8;
	add.s64 	%rd36, %rd2, %rd35;
	ld.local.u64 	%rd37, [%rd36];
	ld.const.u8 	%r10, [blake2b_sigma+1];
	mul.wide.u32 	%rd38, %r10, 8;
	add.s64 	%rd39, %rd2, %rd38;
	ld.local.u64 	%rd40, [%rd39];
	add.s64 	%rd41, %rd28, %rd37;
	ld.const.u64 	%rd42, [blake2b_IV+32];
	add.s64 	%rd43, %rd41, %rd42;
	xor.b64  	%rd44, %rd42, %rd43;
	mov.b64 	{%r11, %r12}, %rd44;
	mov.b64 	%rd45, {%r12, %r11};
	xor.b64  	%rd46, %rd45, 549755813888;
	add.s64 	%rd47, %rd46, %rd27;
	xor.b64  	%rd48, %rd42, %rd47;
	mov.b64 	{%r13, %r14}, %rd48;
	shf.l.wrap.b32 	%r15, %r14, %r13, 8;
	shf.l.wrap.b32 	%r16, %r13, %r14, 8;
	mov.b64 	%rd49, {%r16, %r15};
	add.s64 	%rd50, %rd43, %rd40;
	add.s64 	%rd51, %rd50, %rd49;
	xor.b64  	%rd52, %rd51, %rd46;
	mov.b64 	{%r17, %r18}, %rd52;
	shf.l.wrap.b32 	%r19, %r18, %r17, 16;
	shf.l.wrap.b32 	%r20, %r17, %r18, 16;
	mov.b64 	%rd53, {%r20, %r19};
	add.s64 	%rd54, %rd53, %rd47;
	xor.b64  	%rd55, %rd54, %rd49;
	mov.b64 	{%r21, %r22}, %rd55;
	shf.l.wrap.b32 	%r23, %r21, %r22, 1;
	shf.l.wrap.b32 	%r24, %r22, %r21, 1;
	mov.b64 	%rd56, {%r24, %r23};
	ld.const.u8 	%r25, [blake2b_sigma+2];
	mul.wide.u32 	%rd57, %r25, 8;
	add.s64 	%rd58, %rd2, %rd57;
	ld.local.u64 	%rd59, [%rd58];
	ld.const.u8 	%r26, [blake2b_sigma+3];
	mul.wide.u32 	%rd60, %r26, 8;
	add.s64 	%rd61, %rd2, %rd60;
	ld.local.u64 	%rd62, [%rd61];
	ld.const.u64 	%rd63, [blake2b_IV+8];
	add.s64 	%rd64, %rd63, %rd59;
	ld.const.u64 	%rd65, [blake2b_IV+40];
	add.s64 	%rd66, %rd64, %rd65;
	xor.b64  	%rd67, %rd65, %rd66;
	mov.b64 	{%r27, %r28}, %rd67;
	mov.b64 	%rd68, {%r28, %r27};
	add.s64 	%rd69, %rd68, %rd63;
	xor.b64  	%rd70, %rd65, %rd69;
	mov.b64 	{%r29, %r30}, %rd70;
	shf.l.wrap.b32 	%r31, %r30, %r29, 8;
	shf.l.wrap.b32 	%r32, %r29, %r30, 8;
	mov.b64 	%rd71, {%r32, %r31};
	add.s64 	%rd72, %rd66, %rd62;
	add.s64 	%rd73, %rd72, %rd71;
	xor.b64  	%rd74, %rd73, %rd68;
	mov.b64 	{%r33, %r34}, %rd74;
	shf.l.wrap.b32 	%r35, %r34, %r33, 16;
	shf.l.wrap.b32 	%r36, %r33, %r34, 16;
	mov.b64 	%rd75, {%r36, %r35};
	add.s64 	%rd76, %rd75, %rd69;
	xor.b64  	%rd77, %rd76, %rd71;
	mov.b64 	{%r37, %r38}, %rd77;
	shf.l.wrap.b32 	%r39, %r37, %r38, 1;
	shf.l.wrap.b32 	%r40, %r38, %r37, 1;
	mov.b64 	%rd78, {%r40, %r39};
	ld.const.u8 	%r41, [blake2b_sigma+4];
	mul.wide.u32 	%rd79, %r41, 8;
	add.s64 	%rd80, %rd2, %rd79;
	ld.local.u64 	%rd81, [%rd80];
	ld.const.u8 	%r42, [blake2b_sigma+5];
	mul.wide.u32 	%rd82, %r42, 8;
	add.s64 	%rd83, %rd2, %rd82;
	ld.local.u64 	%rd84, [%rd83];
	ld.const.u64 	%rd85, [blake2b_IV+16];
	add.s64 	%rd86, %rd85, %rd81;
	add.s64 	%rd87, %rd86, %rd30;
	xor.b64  	%rd88, %rd29, %rd87;
	mov.b64 	{%r43, %r44}, %rd88;
	mov.b64 	%rd89, {%r44, %r43};
	add.s64 	%rd90, %rd89, %rd85;
	xor.b64  	%rd91, %rd30, %rd90;
	mov.b64 	{%r45, %r46}, %rd91;
	shf.l.wrap.b32 	%r47, %r46, %r45, 8;
	shf.l.wrap.b32 	%r48, %r45, %r46, 8;
	mov.b64 	%rd92, {%r48, %r47};
	add.s64 	%rd93, %rd87, %rd84;
	add.s64 	%rd94, %rd93, %rd92;
	xor.b64  	%rd95, %rd94, %rd89;
	mov.b64 	{%r49, %r50}, %rd95;
	shf.l.wrap.b32 	%r51, %r50, %r49, 16;
	shf.l.wrap.b32 	%r52, %r49, %r50, 16;
	mov.b64 	%rd96, {%r52, %r51};
	add.s64 	%rd97, %rd96, %rd90;
	xor.b64  	%rd98, %rd97, %rd92;
	mov.b64 	{%r53, %r54}, %rd98;
	shf.l.wrap.b32 	%r55, %r53, %r54, 1;
	shf.l.wrap.b32 	%r56, %r54, %r53, 1;
	mov.b64 	%rd99, {%r56, %r55};
	ld.const.u8 	%r57, [blake2b_sigma+6];
	mul.wide.u32 	%rd100, %r57, 8;
	add.s64 	%rd101, %rd2, %rd100;
	ld.local.u64 	%rd102, [%rd101];
	ld.const.u8 	%r58, [blake2b_sigma+7];
	mul.wide.u32 	%rd103, %r58, 8;
	add.s64 	%rd104, %rd2, %rd103;
	ld.local.u64 	%rd105, [%rd104];
	ld.const.u64 	%rd106, [blake2b_IV+24];
	add.s64 	%rd107, %rd106, %rd102;
	add.s64 	%rd108, %rd107, %rd32;
	xor.b64  	%rd109, %rd31, %rd108;
	mov.b64 	{%r59, %r60}, %rd109;
	mov.b64 	%rd110, {%r60, %r59};
	add.s64 	%rd111, %rd110, %rd106;
	xor.b64  	%rd112, %rd32, %rd111;
	mov.b64 	{%r61, %r62}, %rd112;
	shf.l.wrap.b32 	%r63, %r62, %r61, 8;
	shf.l.wrap.b32 	%r64, %r61, %r62, 8;
	mov.b64 	%rd113, {%r64, %r63};
	add.s64 	%rd114, %rd108, %rd105;
	add.s64 	%rd115, %rd114, %rd113;
	xor.b64  	%rd116, %rd115, %rd110;
	mov.b64 	{%r65, %r66}, %rd116;
	shf.l.wrap.b32 	%r67, %r66, %r65, 16;
	shf.l.wrap.b32 	%r68, %r65, %r66, 16;
	mov.b64 	%rd117, {%r68, %r67};
	add.s64 	%rd118, %rd117, %rd111;
	xor.b64  	%rd119, %rd118, %rd113;
	mov.b64 	{%r69, %r70}, %rd119;
	shf.l.wrap.b32 	%r71, %r69, %r70, 1;
	shf.l.wrap.b32 	%r72, %r70, %r69, 1;
	mov.b64 	%rd120, {%r72, %r71};
	ld.const.u8 	%r73, [blake2b_sigma+8];
	mul.wide.u32 	%rd121, %r73, 8;
	add.s64 	%rd122, %rd2, %rd121;
	ld.local.u64 	%rd123, [%rd122];
	ld.const.u8 	%r74, [blake2b_sigma+9];
	mul.wide.u32 	%rd124, %r74, 8;
	add.s64 	%rd125, %rd2, %rd124;
	ld.local.u64 	%rd126, [%rd125];
	add.s64 	%rd127, %rd51, %rd123;
	add.s64 	%rd128, %rd127, %rd78;
	xor.b64  	%rd129, %rd117, %rd128;
	mov.b64 	{%r75, %r76}, %rd129;
	mov.b64 	%rd130, {%r76, %r75};
	add.s64 	%rd131, %rd130, %rd97;
	xor.b64  	%rd132, %rd78, %rd131;
	mov.b64 	{%r77, %r78}, %rd132;
	shf.l.wrap.b32 	%r79, %r78, %r77, 8;
	shf.l.wrap.b32 	%r80, %r77, %r78, 8;
	mov.b64 	%rd133, {%r80, %r79};
	add.s64 	%rd134, %rd128, %rd126;
	add.s64 	%rd135, %rd134, %rd133;
	xor.b64  	%rd136, %rd135, %rd130;
	mov.b64 	{%r81, %r82}, %rd136;
	shf.l.wrap.b32 	%r83, %r82, %r81, 16;
	shf.l.wrap.b32 	%r84, %r81, %r82, 16;
	mov.b64 	%rd137, {%r84, %r83};
	add.s64 	%rd138, %rd137, %rd131;
	xor.b64  	%rd139, %rd138, %rd133;
	mov.b64 	{%r85, %r86}, %rd139;
	shf.l.wrap.b32 	%r87, %r85, %r86, 1;
	shf.l.wrap.b32 	%r88, %r86, %r85, 1;
	mov.b64 	%rd140, {%r88, %r87};
	ld.const.u8 	%r89, [blake2b_sigma+10];
	mul.wide.u32 	%rd141, %r89, 8;
	add.s64 	%rd142, %rd2, %rd141;
	ld.local.u64 	%rd143, [%rd142];
	ld.const.u8 	%r90, [blake2b_sigma+11];
	mul.wide.u32 	%rd144, %r90, 8;
	add.s64 	%rd145, %rd2, %rd144;
	ld.local.u64 	%rd146, [%rd145];
	add.s64 	%rd147, %rd73, %rd143;
	add.s64 	%rd148, %rd147, %rd99;
	xor.b64  	%rd149, %rd53, %rd148;
	mov.b64 	{%r91, %r92}, %rd149;
	mov.b64 	%rd150, {%r92, %r91};
	add.s64 	%rd151, %rd150, %rd118;
	xor.b64  	%rd152, %rd99, %rd151;
	mov.b64 	{%r93, %r94}, %rd152;
	shf.l.wrap.b32 	%r95, %r94, %r93, 8;
	shf.l.wrap.b32 	%r96, %r93, %r94, 8;
	mov.b64 	%rd153, {%r96, %r95};
	add.s64 	%rd154, %rd148, %rd146;
	add.s64 	%rd155, %rd154, %rd153;
	xor.b64  	%rd156, %rd155, %rd150;
	mov.b64 	{%r97, %r98}, %rd156;
	shf.l.wrap.b32 	%r99, %r98, %r97, 16;
	shf.l.wrap.b32 	%r100, %r97, %r98, 16;
	mov.b64 	%rd157, {%r100, %r99};
	add.s64 	%rd158, %rd157, %rd151;
	xor.b64  	%rd159, %rd158, %rd153;
	mov.b64 	{%r101, %r102}, %rd159;
	shf.l.wrap.b32 	%r103, %r101, %r102, 1;
	shf.l.wrap.b32 	%r104, %r102, %r101, 1;
	mov.b64 	%rd160, {%r104, %r103};
	ld.const.u8 	%r105, [blake2b_sigma+12];
	mul.wide.u32 	%rd161, %r105, 8;
	add.s64 	%rd162, %rd2, %rd161;
	ld.local.u64 	%rd163, [%rd162];
	ld.const.u8 	%r106, [blake2b_sigma+13];
	mul.wide.u32 	%rd164, %r106, 8;
	add.s64 	%rd165, %rd2, %rd164;
	ld.local.u64 	%rd166, [%rd165];
	add.s64 	%rd167, %rd94, %rd163;
	add.s64 	%rd168, %rd167, %rd120;
	xor.b64  	%rd169, %rd75, %rd168;
	mov.b64 	{%r107, %r108}, %rd169;
	mov.b64 	%rd170, {%r108, %r107};
	add.s64 	%rd171, %rd170, %rd54;
	xor.b64  	%rd172, %rd120, %rd171;
	mov.b64 	{%r109, %r110}, %rd172;
	shf.l.wrap.b32 	%r111, %r110, %r109, 8;
	shf.l.wrap.b32 	%r112, %r109, %r110, 8;
	mov.b64 	%rd173, {%r112, %r111};
	add.s64 	%rd174, %rd168, %rd166;
	add.s64 	%rd175, %rd174, %rd173;
	xor.b64  	%rd176, %rd175, %rd170;
	mov.b64 	{%r113, %r114}, %rd176;
	shf.l.wrap.b32 	%r115, %r114, %r113, 16;
	shf.l.wrap.b32 	%r116, %r113, %r114, 16;
	mov.b64 	%rd177, {%r116, %r115};
	add.s64 	%rd178, %rd177, %rd171;
	xor.b64  	%rd179, %rd178, %rd173;
	mov.b64 	{%r117, %r118}, %rd179;
	shf.l.wrap.b32 	%r119, %r117, %r118, 1;
	shf.l.wrap.b32 	%r120, %r118, %r117, 1;
	mov.b64 	%rd180, {%r120, %r119};
	ld.const.u8 	%r121, [blake2b_sigma+14];
	mul.wide.u32 	%rd181, %r121, 8;
	add.s64 	%rd182, %rd2, %rd181;
	ld.local.u64 	%rd183, [%rd182];
	ld.const.u8 	%r122, [blake2b_sigma+15];
	mul.wide.u32 	%rd184, %r122, 8;
	add.s64 	%rd185, %rd2, %rd184;
	ld.local.u64 	%rd186, [%rd185];
	add.s64 	%rd187, %rd115, %rd183;
	add.s64 	%rd188, %rd187, %rd56;
	xor.b64  	%rd189, %rd96, %rd188;
	mov.b64 	{%r123, %r124}, %rd189;
	mov.b64 	%rd190, {%r124, %r123};
	add.s64 	%rd191, %rd190, %rd76;
	xor.b64  	%rd192, %rd56, %rd191;
	mov.b64 	{%r125, %r126}, %rd192;
	shf.l.wrap.b32 	%r127, %r126, %r125, 8;
	shf.l.wrap.b32 	%r128, %r125, %r126, 8;
	mov.b64 	%rd193, {%r128, %r127};
	add.s64 	%rd194, %rd188, %rd186;
	add.s64 	%rd195, %rd194, %rd193;
	xor.b64  	%rd196, %rd195, %rd190;
	mov.b64 	{%r129, %r130}, %rd196;
	shf.l.wrap.b32 	%r131, %r130, %r129, 16;
	shf.l.wrap.b32 	%r132, %r129, %r130, 16;
	mov.b64 	%rd197, {%r132, %r131};
	add.s64 	%rd198, %rd197, %rd191;
	xor.b64  	%rd199, %rd198, %rd193;
	mov.b64 	{%r133, %r134}, %rd199;
	shf.l.wrap.b32 	%r135, %r133, %r134, 1;
	shf.l.wrap.b32 	%r136, %r134, %r133, 1;
	mov.b64 	%rd200, {%r136, %r135};
	ld.const.u8 	%r137, [blake2b_sigma+16];
	mul.wide.u32 	%rd201, %r137, 8;
	add.s64 	%rd202, %rd2, %rd201;
	ld.local.u64 	%rd203, [%rd202];
	ld.const.u8 	%r138, [blake2b_sigma+17];
	mul.wide.u32 	%rd204, %r138, 8;
	add.s64 	%rd205, %rd2, %rd204;
	ld.local.u64 	%rd206, [%rd205];
	add.s64 	%rd207, %rd135, %rd203;
	add.s64 	%rd208, %rd207, %rd200;
	xor.b64  	%rd209, %rd157, %rd208;
	mov.b64 	{%r139, %r140}, %rd209;
	mov.b64 	%rd210, {%r140, %r139};
	add.s64 	%rd211, %rd210, %rd178;
	xor.b64  	%rd212, %rd200, %rd211;
	mov.b64 	{%r141, %r142}, %rd212;
	shf.l.wrap.b32 	%r143, %r142, %r141, 8;
	shf.l.wrap.b32 	%r144, %r141, %r142, 8;
	mov.b64 	%rd213, {%r144, %r143};
	add.s64 	%rd214, %rd208, %rd206;
	add.s64 	%rd215, %rd214, %rd213;
	xor.b64  	%rd216, %rd215, %rd210;
	mov.b64 	{%r145, %r146}, %rd216;
	shf.l.wrap.b32 	%r147, %r146, %r145, 16;
	shf.l.wrap.b32 	%r148, %r145, %r146, 16;
	mov.b64 	%rd217, {%r148, %r147};
	add.s64 	%rd218, %rd217, %rd211;
	xor.b64  	%rd219, %rd218, %rd213;
	mov.b64 	{%r149, %r150}, %rd219;
	shf.l.wrap.b32 	%r151, %r149, %r150, 1;
	shf.l.wrap.b32 	%r152, %r150, %r149, 1;
	mov.b64 	%rd220, {%r152, %r151};
	ld.const.u8 	%r153, [blake2b_sigma+18];
	mul.wide.u32 	%rd221, %r153, 8;
	add.s64 	%rd222, %rd2, %rd221;
	ld.local.u64 	%rd223, [%rd222];
	ld.const.u8 	%r154, [blake2b_sigma+19];
	mul.wide.u32 	%rd224, %r154, 8;
	add.s64 	%rd225, %rd2, %rd224;
	ld.local.u64 	%rd226, [%rd225];
	add.s64 	%rd227, %rd155, %rd223;
	add.s64 	%rd228, %rd227, %rd140;
	xor.b64  	%rd229, %rd177, %rd228;
	mov.b64 	{%r155, %r156}, %rd229;
	mov.b64 	%rd230, {%r156, %r155};
	add.s64 	%rd231, %rd230, %rd198;
	xor.b64  	%rd232, %rd140, %rd231;
	mov.b64 	{%r157, %r158}, %rd232;
	shf.l.wrap.b32 	%r159, %r158, %r157, 8;
	shf.l.wrap.b32 	%r160, %r157, %r158, 8;
	mov.b64 	%rd233, {%r160, %r159};
	add.s64 	%rd234, %rd228, %rd226;
	add.s64 	%rd235, %rd234, %rd233;
	xor.b64  	%rd236, %rd235, %rd230;
	mov.b64 	{%r161, %r162}, %rd236;
	shf.l.wrap.b32 	%r163, %r162, %r161, 16;
	shf.l.wrap.b32 	%r164, %r161, %r162, 16;
	mov.b64 	%rd237, {%r164, %r163};
	add.s64 	%rd238, %rd237, %rd231;
	xor.b64  	%rd239, %rd238, %rd233;
	mov.b64 	{%r165, %r166}, %rd239;
	shf.l.wrap.b32 	%r167, %r165, %r166, 1;
	shf.l.wrap.b32 	%r168, %r166, %r165, 1;
	mov.b64 	%rd240, {%r168, %r167};
	ld.const.u8 	%r169, [blake2b_sigma+20];
	mul.wide.u32 	%rd241, %r169, 8;
	add.s64 	%rd242, %rd2, %rd241;
	ld.local.u64 	%rd243, [%rd242];
	ld.const.u8 	%r170, [blake2b_sigma+21];
	mul.wide.u32 	%rd244, %r170, 8;
	add.s64 	%rd245, %rd2, %rd244;
	ld.local.u64 	%rd246, [%rd245];
	add.s64 	%rd247, %rd175, %rd243;
	add.s64 	%rd248, %rd247, %rd160;
	xor.b64  	%rd249, %rd197, %rd248;
	mov.b64 	{%r171, %r172}, %rd249;
	mov.b64 	%rd250, {%r172, %r171};
	add.s64 	%rd251, %rd250, %rd138;
	xor.b64  	%rd252, %rd160, %rd251;
	mov.b64 	{%r173, %r174}, %rd252;
	shf.l.wrap.b32 	%r175, %r174, %r173, 8;
	shf.l.wrap.b32 	%r176, %r173, %r174, 8;
	mov.b64 	%rd253, {%r176, %r175};
	add.s64 	%rd254, %rd248, %rd246;
	add.s64 	%rd255, %rd254, %rd253;
	xor.b64  	%rd256, %rd255, %rd250;
	mov.b64 	{%r177, %r178}, %rd256;
	shf.l.wrap.b32 	%r179, %r178, %r177, 16;
	shf.l.wrap.b32 	%r180, %r177, %r178, 16;
	mov.b64 	%rd257, {%r180, %r179};
	add.s64 	%rd258, %rd257, %rd251;
	xor.b64  	%rd259, %rd258, %rd253;
	mov.b64 	{%r181, %r182}, %rd259;
	shf.l.wrap.b32 	%r183, %r181, %r182, 1;
	shf.l.wrap.b32 	%r184, %r182, %r181, 1;
	mov.b64 	%rd260, {%r184, %r183};
	ld.const.u8 	%r185, [blake2b_sigma+22];
	mul.wide.u32 	%rd261, %r185, 8;
	add.s64 	%rd262, %rd2, %rd261;
	ld.local.u64 	%rd263, [%rd262];
	ld.const.u8 	%r186, [blake2b_sigma+23];
	mul.wide.u32 	%rd264, %r186, 8;
	add.s64 	%rd265, %rd2, %rd264;
	ld.local.u64 	%rd266, [%rd265];
	add.s64 	%rd267, %rd195, %rd263;
	add.s64 	%rd268, %rd267, %rd180;
	xor.b64  	%rd269, %rd137, %rd268;
	mov.b64 	{%r187, %r188}, %rd269;
	mov.b64 	%rd270, {%r188, %r187};
	add.s64 	%rd271, %rd270, %rd158;
	xor.b64  	%rd272, %rd180, %rd271;
	mov.b64 	{%r189, %r190}, %rd272;
	shf.l.wrap.b32 	%r191, %r190, %r189, 8;
	shf.l.wrap.b32 	%r192, %r189, %r190, 8;
	mov.b64 	%rd273, {%r192, %r191};
	add.s64 	%rd274, %rd268, %rd266;
	add.s64 	%rd275, %rd274, %rd273;
	xor.b64  	%rd276, %rd275, %rd270;
	mov.b64 	{%r193, %r194}, %rd276;
	shf.l.wrap.b32 	%r195, %r194, %r193, 16;
	shf.l.wrap.b32 	%r196, %r193, %r194, 16;
	mov.b64 	%rd277, {%r196, %r195};
	add.s64 	%rd278, %rd277, %rd271;
	xor.b64  	%rd279, %rd278, %rd273;
	mov.b64 	{%r197, %r198}, %rd279;
	shf.l.wrap.b32 	%r199, %r197, %r198, 1;
	shf.l.wrap.b32 	%r200, %r198, %r197, 1;
	mov.b64 	%rd280, {%r200, %r199};
	ld.const.u8 	%r201, [blake2b_sigma+24];
	mul.wide.u32 	%rd281, %r201, 8;
	add.s64 	%rd282, %rd2, %rd281;
	ld.local.u64 	%rd283, [%rd282];
	ld.const.u8 	%r202, [blake2b_sigma+25];
	mul.wide.u32 	%rd284, %r202, 8;
	add.s64 	%rd285, %rd2, %rd284;
	ld.local.u64 	%rd286, [%rd285];
	add.s64 	%rd287, %rd215, %rd283;
	add.s64 	%rd288, %rd287, %rd240;
	xor.b64  	%rd289, %rd277, %rd288;
	mov.b64 	{%r203, %r204}, %rd289;
	mov.b64 	%rd290, {%r204, %r203};
	add.s64 	%rd291, %rd290, %rd258;
	xor.b64  	%rd292, %rd240, %rd291;
	mov.b64 	{%r205, %r206}, %rd292;
	shf.l.wrap.b32 	%r207, %r206, %r205, 8;
	shf.l.wrap.b32 	%r208, %r205, %r206, 8;
	mov.b64 	%rd293, {%r208, %r207};
	add.s64 	%rd294, %rd288, %rd286;
	add.s64 	%rd295, %rd294, %rd293;
	xor.b64  	%rd296, %rd295, %rd290;
	mov.b64 	{%r209, %r210}, %rd296;
	shf.l.wrap.b32 	%r211, %r210, %r209, 16;
	shf.l.wrap.b32 	%r212, %r209, %r210, 16;
	mov.b64 	%rd297, {%r212, %r211};
	add.s64 	%rd298, %rd297, %rd291;
	xor.b64  	%rd299, %rd298, %rd293;
	mov.b64 	{%r213, %r214}, %rd299;
	shf.l.wrap.b32 	%r215, %r213, %r214, 1;
	shf.l.wrap.b32 	%r216, %r214, %r213, 1;
	mov.b64 	%rd300, {%r216, %r215};
	ld.const.u8 	%r217, [blake2b_sigma+26];
	mul.wide.u32 	%rd301, %r217, 8;
	add.s64 	%rd302, %rd2, %rd301;
	ld.local.u64 	%rd303, [%rd302];
	ld.const.u8 	%r218, [blake2b_sigma+27];
	mul.wide.u32 	%rd304, %r218, 8;
	add.s64 	%rd305, %rd2, %rd304;
	ld.local.u64 	%rd306, [%rd305];
	add.s64 	%rd307, %rd235, %rd303;
	add.s64 	%rd308, %rd307, %rd260;
	xor.b64  	%rd309, %rd217, %rd308;
	mov.b64 	{%r219, %r220}, %rd309;
	mov.b64 	%rd310, {%r220, %r219};
	add.s64 	%rd311, %rd310, %rd278;
	xor.b64  	%rd312, %rd260, %rd311;
	mov.b64 	{%r221, %r222}, %rd312;
	shf.l.wrap.b32 	%r223, %r222, %r221, 8;
	shf.l.wrap.b32 	%r224, %r221, %r222, 8;
	mov.b64 	%rd313, {%r224, %r223};
	add.s64 	%rd314, %rd308, %rd306;
	add.s64 	%rd315, %rd314, %rd313;
	xor.b64  	%rd316, %rd315, %rd310;
	mov.b64 	{%r225, %r226}, %rd316;
	shf.l.wrap.b32 	%r227, %r226, %r225, 16;
	shf.l.wrap.b32 	%r228, %r225, %r226, 16;
	mov.b64 	%rd317, {%r228, %r227};
	add.s64 	%rd318, %rd317, %rd311;
	xor.b64  	%rd319, %rd318, %rd313;
	mov.b64 	{%r229, %r230}, %rd319;
	shf.l.wrap.b32 	%r231, %r229, %r230, 1;
	shf.l.wrap.b32 	%r232, %r230, %r229, 1;
	mov.b64 	%rd320, {%r232, %r231};
	ld.const.u8 	%r233, [blake2b_sigma+28];
	mul.wide.u32 	%rd321, %r233, 8;
	add.s64 	%rd322, %rd2, %rd321;
	ld.local.u64 	%rd323, [%rd322];
	ld.const.u8 	%r234, [blake2b_sigma+29];
	mul.wide.u32 	%rd324, %r234, 8;
	add.s64 	%rd325, %rd2, %rd324;
	ld.local.u64 	%rd326, [%rd325];
	add.s64 	%rd327, %rd255, %rd323;
	add.s64 	%rd328, %rd327, %rd280;
	xor.b64  	%rd329, %rd237, %rd328;
	mov.b64 	{%r235, %r236}, %rd329;
	mov.b64 	%rd330, {%r236, %r235};
	add.s64 	%rd331, %rd330, %rd218;
	xor.b64  	%rd332, %rd280, %rd331;
	mov.b64 	{%r237, %r238}, %rd332;
	shf.l.wrap.b32 	%r239, %r238, %r237, 8;
	shf.l.wrap.b32 	%r240, %r237, %r238, 8;
	mov.b64 	%rd333, {%r240, %r239};
	add.s64 	%rd334, %rd328, %rd326;
	add.s64 	%rd335, %rd334, %rd333;
	xor.b64  	%rd336, %rd335, %rd330;
	mov.b64 	{%r241, %r242}, %rd336;
	shf.l.wrap.b32 	%r243, %r242, %r241, 16;
	shf.l.wrap.b32 	%r244, %r241, %r242, 16;
	mov.b64 	%rd337, {%r244, %r243};
	add.s64 	%rd338, %rd337, %rd331;
	xor.b64  	%rd339, %rd338, %rd333;
	mov.b64 	{%r245, %r246}, %rd339;
	shf.l.wrap.b32 	%r247, %r245, %r246, 1;
	shf.l.wrap.b32 	%r248, %r246, %r245, 1;
	mov.b64 	%rd340, {%r248, %r247};
	ld.const.u8 	%r249, [blake2b_sigma+30];
	mul.wide.u32 	%rd341, %r249, 8;
	add.s64 	%rd342, %rd2, %rd341;
	ld.local.u64 	%rd343, [%rd342];
	ld.const.u8 	%r250, [blake2b_sigma+31];
	mul.wide.u32 	%rd344, %r250, 8;
	add.s64 	%rd345, %rd2, %rd344;
	ld.local.u64 	%rd346, [%rd345];
	add.s64 	%rd347, %rd275, %rd343;
	add.s64 	%rd348, %rd347, %rd220;
	xor.b64  	%rd349, %rd257, %rd348;
	mov.b64 	{%r251, %r252}, %rd349;
	mov.b64 	%rd350, {%r252, %r251};
	add.s64 	%rd351, %rd350, %rd238;
	xor.b64  	%rd352, %rd220, %rd351;
	mov.b64 	{%r253, %r254}, %rd352;
	shf.l.wrap.b32 	%r255, %r254, %r253, 8;
	shf.l.wrap.b32 	%r256, %r253, %r254, 8;
	mov.b64 	%rd353, {%r256, %r255};
	add.s64 	%rd354, %rd348, %rd346;
	add.s64 	%rd355, %rd354, %rd353;
	xor.b64  	%rd356, %rd355, %rd350;
	mov.b64 	{%r257, %r258}, %rd356;
	shf.l.wrap.b32 	%r259, %r258, %r257, 16;
	shf.l.wrap.b32 	%r260, %r257, %r258, 16;
	mov.b64 	%rd357, {%r260, %r259};
	add.s64 	%rd358, %rd357, %rd351;
	xor.b64  	%rd359, %rd358, %rd353;
	mov.b64 	{%r261, %r262}, %rd359;
	shf.l.wrap.b32 	%r263, %r261, %r262, 1;
	shf.l.wrap.b32 	%r264, %r262, %r261, 1;
	mov.b64 	%rd360, {%r264, %r263};
	ld.const.u8 	%r265, [blake2b_sigma+32];
	mul.wide.u32 	%rd361, %r265, 8;
	add.s64 	%rd362, %rd2, %rd361;
	ld.local.u64 	%rd363, [%rd362];
	ld.const.u8 	%r266, [blake2b_sigma+33];
	mul.wide.u32 	%rd364, %r266, 8;
	add.s64 	%rd365, %rd2, %rd364;
	ld.local.u64 	%rd366, [%rd365];
	add.s64 	%rd367, %rd295, %rd363;
	add.s64 	%rd368, %rd367, %rd360;
	xor.b64  	%rd369, %rd317, %rd368;
	mov.b64 	{%r267, %r268}, %rd369;
	mov.b64 	%rd370, {%r268, %r267};
	add.s64 	%rd371, %rd370, %rd338;
	xor.b64  	%rd372, %rd360, %rd371;
	mov.b64 	{%r269, %r270}, %rd372;
	shf.l.wrap.b32 	%r271, %r270, %r269, 8;
	shf.l.wrap.b32 	%r272, %r269, %r270, 8;
	mov.b64 	%rd373, {%r272, %r271};
	add.s64 	%rd374, %rd368, %rd366;
	add.s64 	%rd375, %rd374, %rd373;
	xor.b64  	%rd376, %rd375, %rd370;
	mov.b64 	{%r273, %r274}, %rd376;
	shf.l.wrap.b32 	%r275, %r274, %r273, 16;
	shf.l.wrap.b32 	%r276, %r273, %r274, 16;
	mov.b64 	%rd377, {%r276, %r275};
	add.s64 	%rd378, %rd377, %rd371;
	xor.b64  	%rd379, %rd378, %rd373;
	mov.b64 	{%r277, %r278}, %rd379;
	shf.l.wrap.b32 	%r279, %r277, %r278, 1;
	shf.l.wrap.b32 	%r280, %r278, %r277, 1;
	mov.b64 	%rd380, {%r280, %r279};
	ld.const.u8 	%r281, [blake2b_sigma+34];
	mul.wide.u32 	%rd381, %r281, 8;
	add.s64 	%rd382, %rd2, %rd381;
	ld.local.u64 	%rd383, [%rd382];
	ld.const.u8 	%r282, [blake2b_sigma+35];
	mul.wide.u32 	%rd384, %r282, 8;
	add.s64 	%rd385, %rd2, %rd384;
	ld.local.u64 	%rd386, [%rd385];
	add.s64 	%rd387, %rd315, %rd383;
	add.s64 	%rd388, %rd387, %rd300;
	xor.b64  	%rd389, %rd337, %rd388;
	mov.b64 	{%r283, %r284}, %rd389;
	mov.b64 	%rd390, {%r284, %r283};
	add.s64 	%rd391, %rd390, %rd358;
	xor.b64  	%rd392, %rd300, %rd391;
	mov.b64 	{%r285, %r286}, %rd392;
	shf.l.wrap.b32 	%r287, %r286, %r285, 8;
	shf.l.wrap.b32 	%r288, %r285, %r286, 8;
	mov.b64 	%rd393, {%r288, %r287};
	add.s64 	%rd394, %rd388, %rd386;
	add.s64 	%rd395, %rd394, %rd393;
	xor.b64  	%rd396, %rd395, %rd390;
	mov.b64 	{%r289, %r290}, %rd396;
	shf.l.wrap.b32 	%r291, %r290, %r289, 16;
	shf.l.wrap.b32 	%r292, %r289, %r290, 16;
	mov.b64 	%rd397, {%r292, %r291};
	add.s64 	%rd398, %rd397, %rd391;
	xor.b64  	%rd399, %rd398, %rd393;
	mov.b64 	{%r293, %r294}, %rd399;
	shf.l.wrap.b32 	%r295, %r293, %r294, 1;
	shf.l.wrap.b32 	%r296, %r294, %r293, 1;
	mov.b64 	%rd400, {%r296, %r295};
	ld.const.u8 	%r297, [blake2b_sigma+36];
	mul.wide.u32 	%rd401, %r297, 8;
	add.s64 	%rd402, %rd2, %rd401;
	ld.local.u64 	%rd403, [%rd402];
	ld.const.u8 	%r298, [blake2b_sigma+37];
	mul.wide.u32 	%rd404, %r298, 8;
	add.s64 	%rd405, %rd2, %rd404;
	ld.local.u64 	%rd406, [%rd405];
	add.s64 	%rd407, %rd335, %rd403;
	add.s64 	%rd408, %rd407, %rd320;
	xor.b64  	%rd409, %rd357, %rd408;
	mov.b64 	{%r299, %r300}, %rd409;
	mov.b64 	%rd410, {%r300, %r299};
	add.s64 	%rd411, %rd410, %rd298;
	xor.b64  	%rd412, %rd320, %rd411;
	mov.b64 	{%r301, %r302}, %rd412;
	shf.l.wrap.b32 	%r303, %r302, %r301, 8;
	shf.l.wrap.b32 	%r304, %r301, %r302, 8;
	mov.b64 	%rd413, {%r304, %r303};
	add.s64 	%rd414, %rd408, %rd406;
	add.s64 	%rd415, %rd414, %rd413;
	xor.b64  	%rd416, %rd415, %rd410;
	mov.b64 	{%r305, %r306}, %rd416;
	shf.l.wrap.b32 	%r307, %r306, %r305, 16;
	shf.l.wrap.b32 	%r308, %r305, %r306, 16;
	mov.b64 	%rd417, {%r308, %r307};
	add.s64 	%rd418, %rd417, %rd411;
	xor.b64  	%rd419, %rd418, %rd413;
	mov.b64 	{%r309, %r310}, %rd419;
	shf.l.wrap.b32 	%r311, %r309, %r310, 1;
	shf.l.wrap.b32 	%r312, %r310, %r309, 1;
	mov.b64 	%rd420, {%r312, %r311};
	ld.const.u8 	%r313, [blake2b_sigma+38];
	mul.wide.u32 	%rd421, %r313, 8;
	add.s64 	%rd422, %rd2, %rd421;
	ld.local.u64 	%rd423, [%rd422];
	ld.const.u8 	%r314, [blake2b_sigma+39];
	mul.wide.u32 	%rd424, %r314, 8;
	add.s64 	%rd425, %rd2, %rd424;
	ld.local.u64 	%rd426, [%rd425];
	add.s64 	%rd427, %rd355, %rd423;
	add.s64 	%rd428, %rd427, %rd340;
	xor.b64  	%rd429, %rd297, %rd428;
	mov.b64 	{%r315, %r316}, %rd429;
	mov.b64 	%rd430, {%r316, %r315};
	add.s64 	%rd431, %rd430, %rd318;
	xor.b64  	%rd432, %rd340, %rd431;
	mov.b64 	{%r317, %r318}, %rd432;
	shf.l.wrap.b32 	%r319, %r318, %r317, 8;
	shf.l.wrap.b32 	%r320, %r317, %r318, 8;
	mov.b64 	%rd433, {%r320, %r319};
	add.s64 	%rd434, %rd428, %rd426;
	add.s64 	%rd435, %rd434, %rd433;
	xor.b64  	%rd436, %rd435, %rd430;
	mov.b64 	{%r321, %r322}, %rd436;
	shf.l.wrap.b32 	%r323, %r322, %r321, 16;
	shf.l.wrap.b32 	%r324, %r321, %r322, 16;
	mov.b64 	%rd437, {%r324, %r323};
	add.s64 	%rd438, %rd437, %rd431;
	xor.b64  	%rd439, %rd438, %rd433;
	mov.b64 	{%r325, %r326}, %rd439;
	shf.l.wrap.b32 	%r327, %r325, %r326, 1;
	shf.l.wrap.b32 	%r328, %r326, %r325, 1;
	mov.b64 	%rd440, {%r328, %r327};
	ld.const.u8 	%r329, [blake2b_sigma+40];
	mul.wide.u32 	%rd441, %r329, 8;
	add.s64 	%rd442, %rd2, %rd441;
	ld.local.u64 	%rd443, [%rd442];
	ld.const.u8 	%r330, [blake2b_sigma+41];
	mul.wide.u32 	%rd444, %r330, 8;
	add.s64 	%rd445, %rd2, %rd444;
	ld.local.u64 	%rd446, [%rd445];
	add.s64 	%rd447, %rd375, %rd443;
	add.s64 	%rd448, %rd447, %rd400;
	xor.b64  	%rd449, %rd437, %rd448;
	mov.b64 	{%r331, %r332}, %rd449;
	mov.b64 	%rd450, {%r332, %r331};
	add.s64 	%rd451, %rd450, %rd418;
	xor.b64  	%rd452, %rd400, %rd451;
	mov.b64 	{%r333, %r334}, %rd452;
	shf.l.wrap.b32 	%r335, %r334, %r333, 8;
	shf.l.wrap.b32 	%r336, %r333, %r334, 8;
	mov.b64 	%rd453, {%r336, %r335};
	add.s64 	%rd454, %rd448, %rd446;
	add.s64 	%rd455, %rd454, %rd453;
	xor.b64  	%rd456, %rd455, %rd450;
	mov.b64 	{%r337, %r338}, %rd456;
	shf.l.wrap.b32 	%r339, %r338, %r337, 16;
	shf.l.wrap.b32 	%r340, %r337, %r338, 16;
	mov.b64 	%rd457, {%r340, %r339};
	add.s64 	%rd458, %rd457, %rd451;
	xor.b64  	%rd459, %rd458, %rd453;
	mov.b64 	{%r341, %r342}, %rd459;
	shf.l.wrap.b32 	%r343, %r341, %r342, 1;
	shf.l.wrap.b32 	%r344, %r342, %r341, 1;
	mov.b64 	%rd460, {%r344, %r343};
	ld.const.u8 	%r345, [blake2b_sigma+42];
	mul.wide.u32 	%rd461, %r345, 8;
	add.s64 	%rd462, %rd2, %rd461;
	ld.local.u64 	%rd463, [%rd462];
	ld.const.u8 	%r346, [blake2b_sigma+43];
	mul.wide.u32 	%rd464, %r346, 8;
	add.s64 	%rd465, %rd2, %rd464;
	ld.local.u64 	%rd466, [%rd465];
	add.s64 	%rd467, %rd395, %rd463;
	add.s64 	%rd468, %rd467, %rd420;
	xor.b64  	%rd469, %rd377, %rd468;
	mov.b64 	{%r347, %r348}, %rd469;
	mov.b64 	%rd470, {%r348, %r347};
	add.s64 	%rd471, %rd470, %rd438;
	xor.b64  	%rd472, %rd420, %rd471;
	mov.b64 	{%r349, %r350}, %rd472;
	shf.l.wrap.b32 	%r351, %r350, %r349, 8;
	shf.l.wrap.b32 	%r352, %r349, %r350, 8;
	mov.b64 	%rd473, {%r352, %r351};
	add.s64 	%rd474, %rd468, %rd466;
	add.s64 	%rd475, %rd474, %rd473;
	xor.b64  	%rd476, %rd475, %rd470;
	mov.b64 	{%r353, %r354}, %rd476;
	shf.l.wrap.b32 	%r355, %r354, %r353, 16;
	shf.l.wrap.b32 	%r356, %r353, %r354, 16;
	mov.b64 	%rd477, {%r356, %r355};
	add.s64 	%rd478, %rd477, %rd471;
	xor.b64  	%rd479, %rd478, %rd473;
	mov.b64 	{%r357, %r358}, %rd479;
	shf.l.wrap.b32 	%r359, %r357, %r358, 1;
	shf.l.wrap.b32 	%r360, %r358, %r357, 1;
	mov.b64 	%rd480, {%r360, %r359};
	ld.const.u8 	%r361, [blake2b_sigma+44];
	mul.wide.u32 	%rd481, %r361, 8;
	add.s64 	%rd482, %rd2, %rd481;
	ld.local.u64 	%rd483, [%rd482];
	ld.const.u8 	%r362, [blake2b_sigma+45];
	mul.wide.u32 	%rd484, %r362, 8;
	add.s64 	%rd485, %rd2, %rd484;
	ld.local.u64 	%rd486, [%rd485];
	add.s64 	%rd487, %rd415, %rd483;
	add.s64 	%rd488, %rd487, %rd440;
	xor.b64  	%rd489, %rd397, %rd488;
	mov.b64 	{%r363, %r364}, %rd489;
	mov.b64 	%rd490, {%r364, %r363};
	add.s64 	%rd491, %rd490, %rd378;
	xor.b64  	%rd492, %rd440, %rd491;
	mov.b64 	{%r365, %r366}, %rd492;
	shf.l.wrap.b32 	%r367, %r366, %r365, 8;
	shf.l.wrap.b32 	%r368, %r365, %r366, 8;
	mov.b64 	%rd493, {%r368, %r367};
	add.s64 	%rd494, %rd488, %rd486;
	add.s64 	%rd495, %rd494, %rd493;
	xor.b64  	%rd496, %rd495, %rd490;
	mov.b64 	{%r369, %r370}, %rd496;
	shf.l.wrap.b32 	%r371, %r370, %r369, 16;
	shf.l.wrap.b32 	%r372, %r369, %r370, 16;
	mov.b64 	%rd497, {%r372, %r371};
	add.s64 	%rd498, %rd497, %rd491;
	xor.b64  	%rd499, %rd498, %rd493;
	mov.b64 	{%r373, %r374}, %rd499;
	shf.l.wrap.b32 	%r375, %r373, %r374, 1;
	shf.l.wrap.b32 	%r376, %r374, %r373, 1;
	mov.b64 	%rd500, {%r376, %r375};
	ld.const.u8 	%r377, [blake2b_sigma+46];
	mul.wide.u32 	%rd501, %r377, 8;
	add.s64 	%rd502, %rd2, %rd501;
	ld.local.u64 	%rd503, [%rd502];
	ld.const.u8 	%r378, [blake2b_sigma+47];
	mul.wide.u32 	%rd504, %r378, 8;
	add.s64 	%rd505, %rd2, %rd504;
	ld.local.u64 	%rd506, [%rd505];
	add.s64 	%rd507, %rd435, %rd503;
	add.s64 	%rd508, %rd507, %rd380;
	xor.b64  	%rd509, %rd417, %rd508;
	mov.b64 	{%r379, %r380}, %rd509;
	mov.b64 	%rd510, {%r380, %r379};
	add.s64 	%rd511, %rd510, %rd398;
	xor.b64  	%rd512, %rd380, %rd511;
	mov.b64 	{%r381, %r382}, %rd512;
	shf.l.wrap.b32 	%r383, %r382, %r381, 8;
	shf.l.wrap.b32 	%r384, %r381, %r382, 8;
	mov.b64 	%rd513, {%r384, %r383};
	add.s64 	%rd514, %rd508, %rd506;
	add.s64 	%rd515, %rd514, %rd513;
	xor.b64  	%rd516, %rd515, %rd510;
	mov.b64 	{%r385, %r386}, %rd516;
	shf.l.wrap.b32 	%r387, %r386, %r385, 16;
	shf.l.wrap.b32 	%r388, %r385, %r386, 16;
	mov.b64 	%rd517, {%r388, %r387};
	add.s64 	%rd518, %rd517, %rd511;
	xor.b64  	%rd519, %rd518, %rd513;
	mov.b64 	{%r389, %r390}, %rd519;
	shf.l.wrap.b32 	%r391, %r389, %r390, 1;
	shf.l.wrap.b32 	%r392, %r390, %r389, 1;
	mov.b64 	%rd520, {%r392, %r391};
	ld.const.u8 	%r393, [blake2b_sigma+48];
	mul.wide.u32 	%rd521, %r393, 8;
	add.s64 	%rd522, %rd2, %rd521;
	ld.local.u64 	%rd523, [%rd522];
	ld.const.u8 	%r394, [blake2b_sigma+49];
	mul.wide.u32 	%rd524, %r394, 8;
	add.s64 	%rd525, %rd2, %rd524;
	ld.local.u64 	%rd526, [%rd525];
	add.s64 	%rd527, %rd455, %rd523;
	add.s64 	%rd528, %rd527, %rd520;
	xor.b64  	%rd529, %rd477, %rd528;
	mov.b64 	{%r395, %r396}, %rd529;
	mov.b64 	%rd530, {%r396, %r395};
	add.s64 	%rd531, %rd530, %rd498;
	xor.b64  	%rd532, %rd520, %rd531;
	mov.b64 	{%r397, %r398}, %rd532;
	shf.l.wrap.b32 	%r399, %r398, %r397, 8;
	shf.l.wrap.b32 	%r400, %r397, %r398, 8;
	mov.b64 	%rd533, {%r400, %r399};
	add.s64 	%rd534, %rd528, %rd526;
	add.s64 	%rd535, %rd534, %rd533;
	xor.b64  	%rd536, %rd535, %rd530;
	mov.b64 	{%r401, %r402}, %rd536;
	shf.l.wrap.b32 	%r403, %r402, %r401, 16;
	shf.l.wrap.b32 	%r404, %r401, %r402, 16;
	mov.b64 	%rd537, {%r404, %r403};
	add.s64 	%rd538, %rd537, %rd531;
	xor.b64  	%rd539, %rd538, %rd533;
	mov.b64 	{%r405, %r406}, %rd539;
	shf.l.wrap.b32 	%r407, %r405, %r406, 1;
	shf.l.wrap.b32 	%r408, %r406, %r405, 1;
	mov.b64 	%rd540, {%r408, %r407};
	ld.const.u8 	%r409, [blake2b_sigma+50];
	mul.wide.u32 	%rd541, %r409, 8;
	add.s64 	%rd542, %rd2, %rd541;
	ld.local.u64 	%rd543, [%rd542];
	ld.const.u8 	%r410, [blake2b_sigma+51];
	mul.wide.u32 	%rd544, %r410, 8;
	add.s64 	%rd545, %rd2, %rd544;
	ld.local.u64 	%rd546, [%rd545];
	add.s64 	%rd547, %rd475, %rd543;
	add.s64 	%rd548, %rd547, %rd460;
	xor.b64  	%rd549, %rd497, %rd548;
	mov.b64 	{%r411, %r412}, %rd549;
	mov.b64 	%rd550, {%r412, %r411};
	add.s64 	%rd551, %rd550, %rd518;
	xor.b64  	%rd552, %rd460, %rd551;
	mov.b64 	{%r413, %r414}, %rd552;
	shf.l.wrap.b32 	%r415, %r414, %r413, 8;
	shf.l.wrap.b32 	%r416, %r413, %r414, 8;
	mov.b64 	%rd553, {%r416, %r415};
	add.s64 	%rd554, %rd548, %rd546;
	add.s64 	%rd555, %rd554, %rd553;
	xor.b64  	%rd556, %rd555, %rd550;
	mov.b64 	{%r417, %r418}, %rd556;
	shf.l.wrap.b32 	%r419, %r418, %r417, 16;
	shf.l.wrap.b32 	%r420, %r417, %r418, 16;
	mov.b64 	%rd557, {%r420, %r419};
	add.s64 	%rd558, %rd557, %rd551;
	xor.b64  	%rd559, %rd558, %rd553;
	mov.b64 	{%r421, %r422}, %rd559;
	shf.l.wrap.b32 	%r423, %r421, %r422, 1;
	shf.l.wrap.b32 	%r424, %r422, %r421, 1;
	mov.b64 	%rd560, {%r424, %r423};
	ld.const.u8 	%r425, [blake2b_sigma+52];
	mul.wide.u32 	%rd561, %r425, 8;
	add.s64 	%rd562, %rd2, %rd561;
	ld.local.u64 	%rd563, [%rd562];
	ld.const.u8 	%r426, [blake2b_sigma+53];
	mul.wide.u32 	%rd564, %r426, 8;
	add.s64 	%rd565, %rd2, %rd564;
	ld.local.u64 	%rd566, [%rd565];
	add.s64 	%rd567, %rd495, %rd563;
	add.s64 	%rd568, %rd567, %rd480;
	xor.b64  	%rd569, %rd517, %rd568;
	mov.b64 	{%r427, %r428}, %rd569;
	mov.b64 	%rd570, {%r428, %r427};
	add.s64 	%rd571, %rd570, %rd458;
	xor.b64  	%rd572, %rd480, %rd571;
	mov.b64 	{%r429, %r430}, %rd572;
	shf.l.wrap.b32 	%r431, %r430, %r429, 8;
	shf.l.wrap.b32 	%r432, %r429, %r430, 8;
	mov.b64 	%rd573, {%r432, %r431};
	add.s64 	%rd574, %rd568, %rd566;
	add.s64 	%rd575, %rd574, %rd573;
	xor.b64  	%rd576, %rd575, %rd570;
	mov.b64 	{%r433, %r434}, %rd576;
	shf.l.wrap.b32 	%r435, %r434, %r433, 16;
	shf.l.wrap.b32 	%r436, %r433, %r434, 16;
	mov.b64 	%rd577, {%r436, %r435};
	add.s64 	%rd578, %rd577, %rd571;
	xor.b64  	%rd579, %rd578, %rd573;
	mov.b64 	{%r437, %r438}, %rd579;
	shf.l.wrap.b32 	%r439, %r437, %r438, 1;
	shf.l.wrap.b32 	%r440, %r438, %r437, 1;
	mov.b64 	%rd580, {%r440, %r439};
	ld.const.u8 	%r441, [blake2b_sigma+54];
	mul.wide.u32 	%rd581, %r441, 8;
	add.s64 	%rd582, %rd2, %rd581;
	ld.local.u64 	%rd583, [%rd582];
	ld.const.u8 	%r442, [blake2b_sigma+55];
	mul.wide.u32 	%rd584, %r442, 8;
	add.s64 	%rd585, %rd2, %rd584;
	ld.local.u64 	%rd586, [%rd585];
	add.s64 	%rd587, %rd515, %rd583;
	add.s64 	%rd588, %rd587, %rd500;
	xor.b64  	%rd589, %rd457, %rd588;
	mov.b64 	{%r443, %r444}, %rd589;
	mov.b64 	%rd590, {%r444, %r443};
	add.s64 	%rd591, %rd590, %rd478;
	xor.b64  	%rd592, %rd500, %rd591;
	mov.b64 	{%r445, %r446}, %rd592;
	shf.l.wrap.b32 	%r447, %r446, %r445, 8;
	shf.l.wrap.b32 	%r448, %r445, %r446, 8;
	mov.b64 	%rd593, {%r448, %r447};
	add.s64 	%rd594, %rd588, %rd586;
	add.s64 	%rd595, %rd594, %rd593;
	xor.b64  	%rd596, %rd595, %rd590;
	mov.b64 	{%r449, %r450}, %rd596;
	shf.l.wrap.b32 	%r451, %r450, %r449, 16;
	shf.l.wrap.b32 	%r452, %r449, %r450, 16;
	mov.b64 	%rd597, {%r452, %r451};
	add.s64 	%rd598, %rd597, %rd591;
	xor.b64  	%rd599, %rd598, %rd593;
	mov.b64 	{%r453, %r454}, %rd599;
	shf.l.wrap.b32 	%r455, %r453, %r454, 1;
	shf.l.wrap.b32 	%r456, %r454, %r453, 1;
	mov.b64 	%rd600, {%r456, %r455};
	ld.const.u8 	%r457, [blake2b_sigma+56];
	mul.wide.u32 	%rd601, %r457, 8;
	add.s64 	%rd602, %rd2, %rd601;
	ld.local.u64 	%rd603, [%rd602];
	ld.const.u8 	%r458, [blake2b_sigma+57];
	mul.wide.u32 	%rd604, %r458, 8;
	add.s64 	%rd605, %rd2, %rd604;
	ld.local.u64 	%rd606, [%rd605];
	add.s64 	%rd607, %rd535, %rd603;
	add.s64 	%rd608, %rd607, %rd560;
	xor.b64  	%rd609, %rd597, %rd608;
	mov.b64 	{%r459, %r460}, %rd609;
	mov.b64 	%rd610, {%r460, %r459};
	add.s64 	%rd611, %rd610, %rd578;
	xor.b64  	%rd612, %rd560, %rd611;
	mov.b64 	{%r461, %r462}, %rd612;
	shf.l.wrap.b32 	%r463, %r462, %r461, 8;
	shf.l.wrap.b32 	%r464, %r461, %r462, 8;
	mov.b64 	%rd613, {%r464, %r463};
	add.s64 	%rd614, %rd608, %rd606;
	add.s64 	%rd615, %rd614, %rd613;
	xor.b64  	%rd616, %rd615, %rd610;
	mov.b64 	{%r465, %r466}, %rd616;
	shf.l.wrap.b32 	%r467, %r466, %r465, 16;
	shf.l.wrap.b32 	%r468, %r465, %r466, 16;
	mov.b64 	%rd617, {%r468, %r467};
	add.s64 	%rd618, %rd617, %rd611;
	xor.b64  	%rd619, %rd618, %rd613;
	mov.b64 	{%r469, %r470}, %rd619;
	shf.l.wrap.b32 	%r471, %r469, %r470, 1;
	shf.l.wrap.b32 	%r472, %r470, %r469, 1;
	mov.b64 	%rd620, {%r472, %r471};
	ld.const.u8 	%r473, [blake2b_sigma+58];
	mul.wide.u32 	%rd621, %r473, 8;
	add.s64 	%rd622, %rd2, %rd621;
	ld.local.u64 	%rd623, [%rd622];
	ld.const.u8 	%r474, [blake2b_sigma+59];
	mul.wide.u32 	%rd624, %r474, 8;
	add.s64 	%rd625, %rd2, %rd624;
	ld.local.u64 	%rd626, [%rd625];
	add.s64 	%rd627, %rd555, %rd623;
	add.s64 	%rd628, %rd627, %rd580;
	xor.b64  	%rd629, %rd537, %rd628;
	mov.b64 	{%r475, %r476}, %rd629;
	mov.b64 	%rd630, {%r476, %r475};
	add.s64 	%rd631, %rd630, %rd598;
	xor.b64  	%rd632, %rd580, %rd631;
	mov.b64 	{%r477, %r478}, %rd632;
	shf.l.wrap.b32 	%r479, %r478, %r477, 8;
	shf.l.wrap.b32 	%r480, %r477, %r478, 8;
	mov.b64 	%rd633, {%r480, %r479};
	add.s64 	%rd634, %rd628, %rd626;
	add.s64 	%rd635, %rd634, %rd633;
	xor.b64  	%rd636, %rd635, %rd630;
	mov.b64 	{%r481, %r482}, %rd636;
	shf.l.wrap.b32 	%r483, %r482, %r481, 16;
	shf.l.wrap.b32 	%r484, %r481, %r482, 16;
	mov.b64 	%rd637, {%r484, %r483};
	add.s64 	%rd638, %rd637, %rd631;
	xor.b64  	%rd639, %rd638, %rd633;
	mov.b64 	{%r485, %r486}, %rd639;
	shf.l.wrap.b32 	%r487, %r485, %r486, 1;
	shf.l.wrap.b32 	%r488, %r486, %r485, 1;
	mov.b64 	%rd640, {%r488, %r487};
	ld.const.u8 	%r489, [blake2b_sigma+60];
	mul.wide.u32 	%rd641, %r489, 8;
	add.s64 	%rd642, %rd2, %rd641;
	ld.local.u64 	%rd643, [%rd642];
	ld.const.u8 	%r490, [blake2b_sigma+61];
	mul.wide.u32 	%rd644, %r490, 8;
	add.s64 	%rd645, %rd2, %rd644;
	ld.local.u64 	%rd646, [%rd645];
	add.s64 	%rd647, %rd575, %rd643;
	add.s64 	%rd648, %rd647, %rd600;
	xor.b64  	%rd649, %rd557, %rd648;
	mov.b64 	{%r491, %r492}, %rd649;
	mov.b64 	%rd650, {%r492, %r491};
	add.s64 	%rd651, %rd650, %rd538;
	xor.b64  	%rd652, %rd600, %rd651;
	mov.b64 	{%r493, %r494}, %rd652;
	shf.l.wrap.b32 	%r495, %r494, %r493, 8;
	shf.l.wrap.b32 	%r496, %r493, %r494, 8;
	mov.b64 	%rd653, {%r496, %r495};
	add.s64 	%rd654, %rd648, %rd646;
	add.s64 	%rd655, %rd654, %rd653;
	xor.b64  	%rd656, %rd655, %rd650;
	mov.b64 	{%r497, %r498}, %rd656;
	shf.l.wrap.b32 	%r499, %r498, %r497, 16;
	shf.l.wrap.b32 	%r500, %r497, %r498, 16;
	mov.b64 	%rd657, {%r500, %r499};
	add.s64 	%rd658, %rd657, %rd651;
	xor.b64  	%rd659, %rd658, %rd653;
	mov.b64 	{%r501, %r502}, %rd659;
	shf.l.wrap.b32 	%r503, %r501, %r502, 1;
	shf.l.wrap.b32 	%r504, %r502, %r501, 1;
	mov.b64 	%rd660, {%r504, %r503};
	ld.const.u8 	%r505, [blake2b_sigma+62];
	mul.wide.u32 	%rd661, %r505, 8;
	add.s64 	%rd662, %rd2, %rd661;
	ld.local.u64 	%rd663, [%rd662];
	ld.const.u8 	%r506, [blake2b_sigma+63];
	mul.wide.u32 	%rd664, %r506, 8;
	add.s64 	%rd665, %rd2, %rd664;
	ld.local.u64 	%rd666, [%rd665];
	add.s64 	%rd667, %rd595, %rd663;
	add.s64 	%rd668, %rd667, %rd540;
	xor.b64  	%rd669, %rd577, %rd668;
	mov.b64 	{%r507, %r508}, %rd669;
	mov.b64 	%rd670, {%r508, %r507};
	add.s64 	%rd671, %rd670, %rd558;
	xor.b64  	%rd672, %rd540, %rd671;
	mov.b64 	{%r509, %r510}, %rd672;
	shf.l.wrap.b32 	%r511, %r510, %r509, 8;
	shf.l.wrap.b32 	%r512, %r509, %r510, 8;
	mov.b64 	%rd673, {%r512, %r511};
	add.s64 	%rd674, %rd668, %rd666;
	add.s64 	%rd675, %rd674, %rd673;
	xor.b64  	%rd676, %rd675, %rd670;
	mov.b64 	{%r513, %r514}, %rd676;
	shf.l.wrap.b32 	%r515, %r514, %r513, 16;
	shf.l.wrap.b32 	%r516, %r513, %r514, 16;
	mov.b64 	%rd677, {%r516, %r515};
	add.s64 	%rd678, %rd677, %rd671;
	xor.b64  	%rd679, %rd678, %rd673;
	mov.b64 	{%r517, %r518}, %rd679;
	shf.l.wrap.b32 	%r519, %r517, %r518, 1;
	shf.l.wrap.b32 	%r520, %r518, %r517, 1;
	mov.b64 	%rd680, {%r520, %r519};
	ld.const.u8 	%r521, [blake2b_sigma+64];
	mul.wide.u32 	%rd681, %r521, 8;
	add.s64 	%rd682, %rd2, %rd681;
	ld.local.u64 	%rd683, [%rd682];
	ld.const.u8 	%r522, [blake2b_sigma+65];
	mul.wide.u32 	%rd684, %r522, 8;
	add.s64 	%rd685, %rd2, %rd684;
	ld.local.u64 	%rd686, [%rd685];
	add.s64 	%rd687, %rd615, %rd683;
	add.s64 	%rd688, %rd687, %rd680;
	xor.b64  	%rd689, %rd637, %rd688;
	mov.b64 	{%r523, %r524}, %rd689;
	mov.b64 	%rd690, {%r524, %r523};
	add.s64 	%rd691, %rd690, %rd658;
	xor.b64  	%rd692, %rd680, %rd691;
	mov.b64 	{%r525, %r526}, %rd692;
	shf.l.wrap.b32 	%r527, %r526, %r525, 8;
	shf.l.wrap.b32 	%r528, %r525, %r526, 8;
	mov.b64 	%rd693, {%r528, %r527};
	add.s64 	%rd694, %rd688, %rd686;
	add.s64 	%rd695, %rd694, %rd693;
	xor.b64  	%rd696, %rd695, %rd690;
	mov.b64 	{%r529, %r530}, %rd696;
	shf.l.wrap.b32 	%r531, %r530, %r529, 16;
	shf.l.wrap.b32 	%r532, %r529, %r530, 16;
	mov.b64 	%rd697, {%r532, %r531};
	add.s64 	%rd698, %rd697, %rd691;
	xor.b64  	%rd699, %rd698, %rd693;
	mov.b64 	{%r533, %r534}, %rd699;
	shf.l.wrap.b32 	%r535, %r533, %r534, 1;
	shf.l.wrap.b32 	%r536, %r534, %r533, 1;
	mov.b64 	%rd700, {%r536, %r535};
	ld.const.u8 	%r537, [blake2b_sigma+66];
	mul.wide.u32 	%rd701, %r537, 8;
	add.s64 	%rd702, %rd2, %rd701;
	ld.local.u64 	%rd703, [%rd702];
	ld.const.u8 	%r538, [blake2b_sigma+67];
	mul.wide.u32 	%rd704, %r538, 8;
	add.s64 	%rd705, %rd2, %rd704;
	ld.local.u64 	%rd706, [%rd705];
	add.s64 	%rd707, %rd635, %rd703;
	add.s64 	%rd708, %rd707, %rd620;
	xor.b64  	%rd709, %rd657, %rd708;
	mov.b64 	{%r539, %r540}, %rd709;
	mov.b64 	%rd710, {%r540, %r539};
	add.s64 	%rd711, %rd710, %rd678;
	xor.b64  	%rd712, %rd620, %rd711;
	mov.b64 	{%r541, %r542}, %rd712;
	shf.l.wrap.b32 	%r543, %r542, %r541, 8;
	shf.l.wrap.b32 	%r544, %r541, %r542, 8;
	mov.b64 	%rd713, {%r544, %r543};
	add.s64 	%rd714, %rd708, %rd706;
	add.s64 	%rd715, %rd714, %rd713;
	xor.b64  	%rd716, %rd715, %rd710;
	mov.b64 	{%r545, %r546}, %rd716;
	shf.l.wrap.b32 	%r547, %r546, %r545, 16;
	shf.l.wrap.b32 	%r548, %r545, %r546, 16;
	mov.b64 	%rd717, {%r548, %r547};
	add.s64 	%rd718, %rd717, %rd711;
	xor.b64  	%rd719, %rd718, %rd713;
	mov.b64 	{%r549, %r550}, %rd719;
	shf.l.wrap.b32 	%r551, %r549, %r550, 1;
	shf.l.wrap.b32 	%r552, %r550, %r549, 1;
	mov.b64 	%rd720, {%r552, %r551};
	ld.const.u8 	%r553, [blake2b_sigma+68];
	mul.wide.u32 	%rd721, %r553, 8;
	add.s64 	%rd722, %rd2, %rd721;
	ld.local.u64 	%rd723, [%rd722];
	ld.const.u8 	%r554, [blake2b_sigma+69];
	mul.wide.u32 	%rd724, %r554, 8;
	add.s64 	%rd725, %rd2, %rd724;
	ld.local.u64 	%rd726, [%rd725];
	add.s64 	%rd727, %rd655, %rd723;
	add.s64 	%rd728, %rd727, %rd640;
	xor.b64  	%rd729, %rd677, %rd728;
	mov.b64 	{%r555, %r556}, %rd729;
	mov.b64 	%rd730, {%r556, %r555};
	add.s64 	%rd731, %rd730, %rd618;
	xor.b64  	%rd732, %rd640, %rd731;
	mov.b64 	{%r557, %r558}, %rd732;
	shf.l.wrap.b32 	%r559, %r558, %r557, 8;
	shf.l.wrap.b32 	%r560, %r557, %r558, 8;
	mov.b64 	%rd733, {%r560, %r559};
	add.s64 	%rd734, %rd728, %rd726;
	add.s64 	%rd735, %rd734, %rd733;
	xor.b64  	%rd736, %rd735, %rd730;
	mov.b64 	{%r561, %r562}, %rd736;
	shf.l.wrap.b32 	%r563, %r562, %r561, 16;
	shf.l.wrap.b32 	%r564, %r561, %r562, 16;
	mov.b64 	%rd737, {%r564, %r563};
	add.s64 	%rd738, %rd737, %rd731;
	xor.b64  	%rd739, %rd738, %rd733;
	mov.b64 	{%r565, %r566}, %rd739;
	shf.l.wrap.b32 	%r567, %r565, %r566, 1;
	shf.l.wrap.b32 	%r568, %r566, %r565, 1;
	mov.b64 	%rd740, {%r568, %r567};
	ld.const.u8 	%r569, [blake2b_sigma+70];
	mul.wide.u32 	%rd741, %r569, 8;
	add.s64 	%rd742, %rd2, %rd741;
	ld.local.u64 	%rd743, [%rd742];
	ld.const.u8 	%r570, [blake2b_sigma+71];
	mul.wide.u32 	%rd744, %r570, 8;
	add.s64 	%rd745, %rd2, %rd744;
	ld.local.u64 	%rd746, [%rd745];
	add.s64 	%rd747, %rd675, %rd743;
	add.s64 	%rd748, %rd747, %rd660;
	xor.b64  	%rd749, %rd617, %rd748;
	mov.b64 	{%r571, %r572}, %rd749;
	mov.b64 	%rd750, {%r572, %r571};
	add.s64 	%rd751, %rd750, %rd638;
	xor.b64  	%rd752, %rd660, %rd751;
	mov.b64 	{%r573, %r574}, %rd752;
	shf.l.wrap.b32 	%r575, %r574, %r573, 8;
	shf.l.wrap.b32 	%r576, %r573, %r574, 8;
	mov.b64 	%rd753, {%r576, %r575};
	add.s64 	%rd754, %rd748, %rd746;
	add.s64 	%rd755, %rd754, %rd753;
	xor.b64  	%rd756, %rd755, %rd750;
	mov.b64 	{%r577, %r578}, %rd756;
	shf.l.wrap.b32 	%r579, %r578, %r577, 16;
	shf.l.wrap.b32 	%r580, %r577, %r578, 16;
	mov.b64 	%rd757, {%r580, %r579};
	add.s64 	%rd758, %rd757, %rd751;
	xor.b64  	%rd759, %rd758, %rd753;
	mov.b64 	{%r581, %r582}, %rd759;
	shf.l.wrap.b32 	%r583, %r581, %r582, 1;
	shf.l.wrap.b32 	%r584, %r582, %r581, 1;
	mov.b64 	%rd760, {%r584, %r583};
	ld.const.u8 	%r585, [blake2b_sigma+72];
	mul.wide.u32 	%rd761, %r585, 8;
	add.s64 	%rd762, %rd2, %rd761;
	ld.local.u64 	%rd763, [%rd762];
	ld.const.u8 	%r586, [blake2b_sigma+73];
	mul.wide.u32 	%rd764, %r586, 8;
	add.s64 	%rd765, %rd2, %rd764;
	ld.local.u64 	%rd766, [%rd765];
	add.s64 	%rd767, %rd695, %rd763;
	add.s64 	%rd768, %rd767, %rd720;
	xor.b64  	%rd769, %rd757, %rd768;
	mov.b64 	{%r587, %r588}, %rd769;
	mov.b64 	%rd770, {%r588, %r587};
	add.s64 	%rd771, %rd770, %rd738;
	xor.b64  	%rd772, %rd720, %rd771;
	mov.b64 	{%r589, %r590}, %rd772;
	shf.l.wrap.b32 	%r591, %r590, %r589, 8;
	shf.l.wrap.b32 	%r592, %r589, %r590, 8;
	mov.b64 	%rd773, {%r592, %r591};
	add.s64 	%rd774, %rd768, %rd766;
	add.s64 	%rd775, %rd774, %rd773;
	xor.b64  	%rd776, %rd775, %rd770;
	mov.b64 	{%r593, %r594}, %rd776;
	shf.l.wrap.b32 	%r595, %r594, %r593, 16;
	shf.l.wrap.b32 	%r596, %r593, %r594, 16;
	mov.b64 	%rd777, {%r596, %r595};
	add.s64 	%rd778, %rd777, %rd771;
	xor.b64  	%rd779, %rd778, %rd773;
	mov.b64 	{%r597, %r598}, %rd779;
	shf.l.wrap.b32 	%r599, %r597, %r598, 1;
	shf.l.wrap.b32 	%r600, %r598, %r597, 1;
	mov.b64 	%rd780, {%r600, %r599};
	ld.const.u8 	%r601, [blake2b_sigma+74];
	mul.wide.u32 	%rd781, %r601, 8;
	add.s64 	%rd782, %rd2, %rd781;
	ld.local.u64 	%rd783, [%rd782];
	ld.const.u8 	%r602, [blake2b_sigma+75];
	mul.wide.u32 	%rd784, %r602, 8;
	add.s64 	%rd785, %rd2, %rd784;
	ld.local.u64 	%rd786, [%rd785];
	add.s64 	%rd787, %rd715, %rd783;
	add.s64 	%rd788, %rd787, %rd740;
	xor.b64  	%rd789, %rd697, %rd788;
	mov.b64 	{%r603, %r604}, %rd789;
	mov.b64 	%rd790, {%r604, %r603};
	add.s64 	%rd791, %rd790, %rd758;
	xor.b64  	%rd792, %rd740, %rd791;
	mov.b64 	{%r605, %r606}, %rd792;
	shf.l.wrap.b32 	%r607, %r606, %r605, 8;
	shf.l.wrap.b32 	%r608, %r605, %r606, 8;
	mov.b64 	%rd793, {%r608, %r607};
	add.s64 	%rd794, %rd788, %rd786;
	add.s64 	%rd795, %rd794, %rd793;
	xor.b64  	%rd796, %rd795, %rd790;
	mov.b64 	{%r609, %r610}, %rd796;
	shf.l.wrap.b32 	%r611, %r610, %r609, 16;
	shf.l.wrap.b32 	%r612, %r609, %r610, 16;
	mov.b64 	%rd797, {%r612, %r611};
	add.s64 	%rd798, %rd797, %rd791;
	xor.b64  	%rd799, %rd798, %rd793;
	mov.b64 	{%r613, %r614}, %rd799;
	shf.l.wrap.b32 	%r615, %r613, %r614, 1;
	shf.l.wrap.b32 	%r616, %r614, %r613, 1;
	mov.b64 	%rd800, {%r616, %r615};
	ld.const.u8 	%r617, [blake2b_sigma+76];
	mul.wide.u32 	%rd801, %r617, 8;
	add.s64 	%rd802, %rd2, %rd801;
	ld.local.u64 	%rd803, [%rd802];
	ld.const.u8 	%r618, [blake2b_sigma+77];
	mul.wide.u32 	%rd804, %r618, 8;
	add.s64 	%rd805, %rd2, %rd804;
	ld.local.u64 	%rd806, [%rd805];
	add.s64 	%rd807, %rd735, %rd803;
	add.s64 	%rd808, %rd807, %rd760;
	xor.b64  	%rd809, %rd717, %rd808;
	mov.b64 	{%r619, %r620}, %rd809;
	mov.b64 	%rd810, {%r620, %r619};
	add.s64 	%rd811, %rd810, %rd698;
	xor.b64  	%rd812, %rd760, %rd811;
	mov.b64 	{%r621, %r622}, %rd812;
	shf.l.wrap.b32 	%r623, %r622, %r621, 8;
	shf.l.wrap.b32 	%r624, %r621, %r622, 8;
	mov.b64 	%rd813, {%r624, %r623};
	add.s64 	%rd814, %rd808, %rd806;
	add.s64 	%rd815, %rd814, %rd813;
	xor.b64  	%rd816, %rd815, %rd810;
	mov.b64 	{%r625, %r626}, %rd816;
	shf.l.wrap.b32 	%r627, %r626, %r625, 16;
	shf.l.wrap.b32 	%r628, %r625, %r626, 16;
	mov.b64 	%rd817, {%r628, %r627};
	add.s64 	%rd818, %rd817, %rd811;
	xor.b64  	%rd819, %rd818, %rd813;
	mov.b64 	{%r629, %r630}, %rd819;
	shf.l.wrap.b32 	%r631, %r629, %r630, 1;
	shf.l.wrap.b32 	%r632, %r630, %r629, 1;
	mov.b64 	%rd820, {%r632, %r631};
	ld.const.u8 	%r633, [blake2b_sigma+78];
	mul.wide.u32 	%rd821, %r633, 8;
	add.s64 	%rd822, %rd2, %rd821;
	ld.local.u64 	%rd823, [%rd822];
	ld.const.u8 	%r634, [blake2b_sigma+79];
	mul.wide.u32 	%rd824, %r634, 8;
	add.s64 	%rd825, %rd2, %rd824;
	ld.local.u64 	%rd826, [%rd825];
	add.s64 	%rd827, %rd755, %rd823;
	add.s64 	%rd828, %rd827, %rd700;
	xor.b64  	%rd829, %rd737, %rd828;
	mov.b64 	{%r635, %r636}, %rd829;
	mov.b64 	%rd830, {%r636, %r635};
	add.s64 	%rd831, %rd830, %rd718;
	xor.b64  	%rd832, %rd700, %rd831;
	mov.b64 	{%r637, %r638}, %rd832;
	shf.l.wrap.b32 	%r639, %r638, %r637, 8;
	shf.l.wrap.b32 	%r640, %r637, %r638, 8;
	mov.b64 	%rd833, {%r640, %r639};
	add.s64 	%rd834, %rd828, %rd826;
	add.s64 	%rd835, %rd834, %rd833;
	xor.b64  	%rd836, %rd835, %rd830;
	mov.b64 	{%r641, %r642}, %rd836;
	shf.l.wrap.b32 	%r643, %r642, %r641, 16;
	shf.l.wrap.b32 	%r644, %r641, %r642, 16;
	mov.b64 	%rd837, {%r644, %r643};
	add.s64 	%rd838, %rd837, %rd831;
	xor.b64  	%rd839, %rd838, %rd833;
	mov.b64 	{%r645, %r646}, %rd839;
	shf.l.wrap.b32 	%r647, %r645, %r646, 1;
	shf.l.wrap.b32 	%r648, %r646, %r645, 1;
	mov.b64 	%rd840, {%r648, %r647};
	ld.const.u8 	%r649, [blake2b_sigma+80];
	mul.wide.u32 	%rd841, %r649, 8;
	add.s64 	%rd842, %rd2, %rd841;
	ld.local.u64 	%rd843, [%rd842];
	ld.const.u8 	%r650, [blake2b_sigma+81];
	mul.wide.u32 	%rd844, %r650, 8;
	add.s64 	%rd845, %rd2, %rd844;
	ld.local.u64 	%rd846, [%rd845];
	add.s64 	%rd847, %rd775, %rd843;
	add.s64 	%rd848, %rd847, %rd840;
	xor.b64  	%rd849, %rd797, %rd848;
	mov.b64 	{%r651, %r652}, %rd849;
	mov.b64 	%rd850, {%r652, %r651};
	add.s64 	%rd851, %rd850, %rd818;
	xor.b64  	%rd852, %rd840, %rd851;
	mov.b64 	{%r653, %r654}, %rd852;
	shf.l.wrap.b32 	%r655, %r654, %r653, 8;
	shf.l.wrap.b32 	%r656, %r653, %r654, 8;
	mov.b64 	%rd853, {%r656, %r655};
	add.s64 	%rd854, %rd848, %rd846;
	add.s64 	%rd855, %rd854, %rd853;
	xor.b64  	%rd856, %rd855, %rd850;
	mov.b64 	{%r657, %r658}, %rd856;
	shf.l.wrap.b32 	%r659, %r658, %r657, 16;
	shf.l.wrap.b32 	%r660, %r657, %r658, 16;
	mov.b64 	%rd857, {%r660, %r659};
	add.s64 	%rd858, %rd857, %rd851;
	xor.b64  	%rd859, %rd858, %rd853;
	mov.b64 	{%r661, %r662}, %rd859;
	shf.l.wrap.b32 	%r663, %r661, %r662, 1;
	shf.l.wrap.b32 	%r664, %r662, %r661, 1;
	mov.b64 	%rd860, {%r664, %r663};
	ld.const.u8 	%r665, [blake2b_sigma+82];
	mul.wide.u32 	%rd861, %r665, 8;
	add.s64 	%rd862, %rd2, %rd861;
	ld.local.u64 	%rd863, [%rd862];
	ld.const.u8 	%r666, [blake2b_sigma+83];
	mul.wide.u32 	%rd864, %r666, 8;
	add.s64 	%rd865, %rd2, %rd864;
	ld.local.u64 	%rd866, [%rd865];
	add.s64 	%rd867, %rd795, %rd863;
	add.s64 	%rd868, %rd867, %rd780;
	xor.b64  	%rd869, %rd817, %rd868;
	mov.b64 	{%r667, %r668}, %rd869;
	mov.b64 	%rd870, {%r668, %r667};
	add.s64 	%rd871, %rd870, %rd838;
	xor.b64  	%rd872, %rd780, %rd871;
	mov.b64 	{%r669, %r670}, %rd872;
	shf.l.wrap.b32 	%r671, %r670, %r669, 8;
	shf.l.wrap.b32 	%r672, %r669, %r670, 8;
	mov.b64 	%rd873, {%r672, %r671};
	add.s64 	%rd874, %rd868, %rd866;
	add.s64 	%rd875, %rd874, %rd873;
	xor.b64  	%rd876, %rd875, %rd870;
	mov.b64 	{%r673, %r674}, %rd876;
	shf.l.wrap.b32 	%r675, %r674, %r673, 16;
	shf.l.wrap.b32 	%r676, %r673, %r674, 16;
	mov.b64 	%rd877, {%r676, %r675};
	add.s64 	%rd878, %rd877, %rd871;
	xor.b64  	%rd879, %rd878, %rd873;
	mov.b64 	{%r677, %r678}, %rd879;
	shf.l.wrap.b32 	%r679, %r677, %r678, 1;
	shf.l.wrap.b32 	%r680, %r678, %r677, 1;
	mov.b64 	%rd880, {%r680, %r679};
	ld.const.u8 	%r681, [blake2b_sigma+84];
	mul.wide.u32 	%rd881, %r681, 8;
	add.s64 	%rd882, %rd2, %rd881;
	ld.local.u64 	%rd883, [%rd882];
	ld.const.u8 	%r682, [blake2b_sigma+85];
	mul.wide.u32 	%rd884, %r682, 8;
	add.s64 	%rd885, %rd2, %rd884;
	ld.local.u64 	%rd886, [%rd885];
	add.s64 	%rd887, %rd815, %rd883;
	add.s64 	%rd888, %rd887, %rd800;
	xor.b64  	%rd889, %rd837, %rd888;
	mov.b64 	{%r683, %r684}, %rd889;
	mov.b64 	%rd890, {%r684, %r683};
	add.s64 	%rd891, %rd890, %rd778;
	xor.b64  	%rd892, %rd800, %rd891;
	mov.b64 	{%r685, %r686}, %rd892;
	shf.l.wrap.b32 	%r687, %r686, %r685, 8;
	shf.l.wrap.b32 	%r688, %r685, %r686, 8;
	mov.b64 	%rd893, {%r688, %r687};
	add.s64 	%rd894, %rd888, %rd886;
	add.s64 	%rd895, %rd894, %rd893;
	xor.b64  	%rd896, %rd895, %rd890;
	mov.b64 	{%r689, %r690}, %rd896;
	shf.l.wrap.b32 	%r691, %r690, %r689, 16;
	shf.l.wrap.b32 	%r692, %r689, %r690, 16;
	mov.b64 	%rd897, {%r692, %r691};
	add.s64 	%rd898, %rd897, %rd891;
	xor.b64  	%rd899, %rd898, %rd893;
	mov.b64 	{%r693, %r694}, %rd899;
	shf.l.wrap.b32 	%r695, %r693, %r694, 1;
	shf.l.wrap.b32 	%r696, %r694, %r693, 1;
	mov.b64 	%rd900, {%r696, %r695};
	ld.const.u8 	%r697, [blake2b_sigma+86];
	mul.wide.u32 	%rd901, %r697, 8;
	add.s64 	%rd902, %rd2, %rd901;
	ld.local.u64 	%rd903, [%rd902];
	ld.const.u8 	%r698, [blake2b_sigma+87];
	mul.wide.u32 	%rd904, %r698, 8;
	add.s64 	%rd905, %rd2, %rd904;
	ld.local.u64 	%rd906, [%rd905];
	add.s64 	%rd907, %rd835, %rd903;
	add.s64 	%rd908, %rd907, %rd820;
	xor.b64  	%rd909, %rd777, %rd908;
	mov.b64 	{%r699, %r700}, %rd909;
	mov.b64 	%rd910, {%r700, %r699};
	add.s64 	%rd911, %rd910, %rd798;
	xor.b64  	%rd912, %rd820, %rd911;
	mov.b64 	{%r701, %r702}, %rd912;
	shf.l.wrap.b32 	%r703, %r702, %r701, 8;
	shf.l.wrap.b32 	%r704, %r701, %r702, 8;
	mov.b64 	%rd913, {%r704, %r703};
	add.s64 	%rd914, %rd908, %rd906;
	add.s64 	%rd915, %rd914, %rd913;
	xor.b64  	%rd916, %rd915, %rd910;
	mov.b64 	{%r705, %r706}, %rd916;
	shf.l.wrap.b32 	%r707, %r706, %r705, 16;
	shf.l.wrap.b32 	%r708, %r705, %r706, 16;
	mov.b64 	%rd917, {%r708, %r707};
	add.s64 	%rd918, %rd917, %rd911;
	xor.b64  	%rd919, %rd918, %rd913;
	mov.b64 	{%r709, %r710}, %rd919;
	shf.l.wrap.b32 	%r711, %r709, %r710, 1;
	shf.l.wrap.b32 	%r712, %r710, %r709, 1;
	mov.b64 	%rd920, {%r712, %r711};
	ld.const.u8 	%r713, [blake2b_sigma+88];
	mul.wide.u32 	%rd921, %r713, 8;
	add.s64 	%rd922, %rd2, %rd921;
	ld.local.u64 	%rd923, [%rd922];
	ld.const.u8 	%r714, [blake2b_sigma+89];
	mul.wide.u32 	%rd924, %r714, 8;
	add.s64 	%rd925, %rd2, %rd924;
	ld.local.u64 	%rd926, [%rd925];
	add.s64 	%rd927, %rd855, %rd923;
	add.s64 	%rd928, %rd927, %rd880;
	xor.b64  	%rd929, %rd917, %rd928;
	mov.b64 	{%r715, %r716}, %rd929;
	mov.b64 	%rd930, {%r716, %r715};
	add.s64 	%rd931, %rd930, %rd898;
	xor.b64  	%rd932, %rd880, %rd931;
	mov.b64 	{%r717, %r718}, %rd932;
	shf.l.wrap.b32 	%r719, %r718, %r717, 8;
	shf.l.wrap.b32 	%r720, %r717, %r718, 8;
	mov.b64 	%rd933, {%r720, %r719};
	add.s64 	%rd934, %rd928, %rd926;
	add.s64 	%rd935, %rd934, %rd933;
	xor.b64  	%rd936, %rd935, %rd930;
	mov.b64 	{%r721, %r722}, %rd936;
	shf.l.wrap.b32 	%r723, %r722, %r721, 16;
	shf.l.wrap.b32 	%r724, %r721, %r722, 16;
	mov.b64 	%rd937, {%r724, %r723};
	add.s64 	%rd938, %rd937, %rd931;
	xor.b64  	%rd939, %rd938, %rd933;
	mov.b64 	{%r725, %r726}, %rd939;
	shf.l.wrap.b32 	%r727, %r725, %r726, 1;
	shf.l.wrap.b32 	%r728, %r726, %r725, 1;
	mov.b64 	%rd940, {%r728, %r727};
	ld.const.u8 	%r729, [blake2b_sigma+90];
	mul.wide.u32 	%rd941, %r729, 8;
	add.s64 	%rd942, %rd2, %rd941;
	ld.local.u64 	%rd943, [%rd942];
	ld.const.u8 	%r730, [blake2b_sigma+91];
	mul.wide.u32 	%rd944, %r730, 8;
	add.s64 	%rd945, %rd2, %rd944;
	ld.local.u64 	%rd946, [%rd945];
	add.s64 	%rd947, %rd875, %rd943;
	add.s64 	%rd948, %rd947, %rd900;
	xor.b64  	%rd949, %rd857, %rd948;
	mov.b64 	{%r731, %r732}, %rd949;
	mov.b64 	%rd950, {%r732, %r731};
	add.s64 	%rd951, %rd950, %rd918;
	xor.b64  	%rd952, %rd900, %rd951;
	mov.b64 	{%r733, %r734}, %rd952;
	shf.l.wrap.b32 	%r735, %r734, %r733, 8;
	shf.l.wrap.b32 	%r736, %r733, %r734, 8;
	mov.b64 	%rd953, {%r736, %r735};
	add.s64 	%rd954, %rd948, %rd946;
	add.s64 	%rd955, %rd954, %rd953;
	xor.b64  	%rd956, %rd955, %rd950;
	mov.b64 	{%r737, %r738}, %rd956;
	shf.l.wrap.b32 	%r739, %r738, %r737, 16;
	shf.l.wrap.b32 	%r740, %r737, %r738, 16;
	mov.b64 	%rd957, {%r740, %r739};
	add.s64 	%rd958, %rd957, %rd951;
	xor.b64  	%rd959, %rd958, %rd953;
	mov.b64 	{%r741, %r742}, %rd959;
	shf.l.wrap.b32 	%r743, %r741, %r742, 1;
	shf.l.wrap.b32 	%r744, %r742, %r741, 1;
	mov.b64 	%rd960, {%r744, %r743};
	ld.const.u8 	%r745, [blake2b_sigma+92];
	mul.wide.u32 	%rd961, %r745, 8;
	add.s64 	%rd962, %rd2, %rd961;
	ld.local.u64 	%rd963, [%rd962];
	ld.const.u8 	%r746, [blake2b_sigma+93];
	mul.wide.u32 	%rd964, %r746, 8;
	add.s64 	%rd965, %rd2, %rd964;
	ld.local.u64 	%rd966, [%rd965];
	add.s64 	%rd967, %rd895, %rd963;
	add.s64 	%rd968, %rd967, %rd920;
	xor.b64  	%rd969, %rd877, %rd968;
	mov.b64 	{%r747, %r748}, %rd969;
	mov.b64 	%rd970, {%r748, %r747};
	add.s64 	%rd971, %rd970, %rd858;
	xor.b64  	%rd972, %rd920, %rd971;
	mov.b64 	{%r749, %r750}, %rd972;
	shf.l.wrap.b32 	%r751, %r750, %r749, 8;
	shf.l.wrap.b32 	%r752, %r749, %r750, 8;
	mov.b64 	%rd973, {%r752, %r751};
	add.s64 	%rd974, %rd968, %rd966;
	add.s64 	%rd975, %rd974, %rd973;
	xor.b64  	%rd976, %rd975, %rd970;
	mov.b64 	{%r753, %r754}, %rd976;
	shf.l.wrap.b32 	%r755, %r754, %r753, 16;
	shf.l.wrap.b32 	%r756, %r753, %r754, 16;
	mov.b64 	%rd977, {%r756, %r755};
	add.s64 	%rd978, %rd977, %rd971;
	xor.b64  	%rd979, %rd978, %rd973;
	mov.b64 	{%r757, %r758}, %rd979;
	shf.l.wrap.b32 	%r759, %r757, %r758, 1;
	shf.l.wrap.b32 	%r760, %r758, %r757, 1;
	mov.b64 	%rd980, {%r760, %r759};
	ld.const.u8 	%r761, [blake2b_sigma+94];
	mul.wide.u32 	%rd981, %r761, 8;
	add.s64 	%rd982, %rd2, %rd981;
	ld.local.u64 	%rd983, [%rd982];
	ld.const.u8 	%r762, [blake2b_sigma+95];
	mul.wide.u32 	%rd984, %r762, 8;
	add.s64 	%rd985, %rd2, %rd984;
	ld.local.u64 	%rd986, [%rd985];
	add.s64 	%rd987, %rd915, %rd983;
	add.s64 	%rd988, %rd987, %rd860;
	xor.b64  	%rd989, %rd897, %rd988;
	mov.b64 	{%r763, %r764}, %rd989;
	mov.b64 	%rd990, {%r764, %r763};
	add.s64 	%rd991, %rd990, %rd878;
	xor.b64  	%rd992, %rd860, %rd991;
	mov.b64 	{%r765, %r766}, %rd992;
	shf.l.wrap.b32 	%r767, %r766, %r765, 8;
	shf.l.wrap.b32 	%r768, %r765, %r766, 8;
	mov.b64 	%rd993, {%r768, %r767};
	add.s64 	%rd994, %rd988, %rd986;
	add.s64 	%rd995, %rd994, %rd993;
	xor.b64  	%rd996, %rd995, %rd990;
	mov.b64 	{%r769, %r770}, %rd996;
	shf.l.wrap.b32 	%r771, %r770, %r769, 16;
	shf.l.wrap.b32 	%r772, %r769, %r770, 16;
	mov.b64 	%rd997, {%r772, %r771};
	add.s64 	%rd998, %rd997, %rd991;
	xor.b64  	%rd999, %rd998, %rd993;
	mov.b64 	{%r773, %r774}, %rd999;
	shf.l.wrap.b32 	%r775, %r773, %r774, 1;
	shf.l.wrap.b32 	%r776, %r774, %r773, 1;
	mov.b64 	%rd1000, {%r776, %r775};
	ld.const.u8 	%r777, [blake2b_sigma+96];
	mul.wide.u32 	%rd1001, %r777, 8;
	add.s64 	%rd1002, %rd2, %rd1001;
	ld.local.u64 	%rd1003, [%rd1002];
	ld.const.u8 	%r778, [blake2b_sigma+97];
	mul.wide.u32 	%rd1004, %r778, 8;
	add.s64 	%rd1005, %rd2, %rd1004;
	ld.local.u64 	%rd1006, [%rd1005];
	add.s64 	%rd1007, %rd935, %rd1003;
	add.s64 	%rd1008, %rd1007, %rd1000;
	xor.b64  	%rd1009, %rd957, %rd1008;
	mov.b64 	{%r779, %r780}, %rd1009;
	mov.b64 	%rd1010, {%r780, %r779};
	add.s64 	%rd1011, %rd1010, %rd978;
	xor.b64  	%rd1012, %rd1000, %rd1011;
	mov.b64 	{%r781, %r782}, %rd1012;
	shf.l.wrap.b32 	%r783, %r782, %r781, 8;
	shf.l.wrap.b32 	%r784, %r781, %r782, 8;
	mov.b64 	%rd1013, {%r784, %r783};
	add.s64 	%rd1014, %rd1008, %rd1006;
	add.s64 	%rd1015, %rd1014, %rd1013;
	xor.b64  	%rd1016, %rd1015, %rd1010;
	mov.b64 	{%r785, %r786}, %rd1016;
	shf.l.wrap.b32 	%r787, %r786, %r785, 16;
	shf.l.wrap.b32 	%r788, %r785, %r786, 16;
	mov.b64 	%rd1017, {%r788, %r787};
	add.s64 	%rd1018, %rd1017, %rd1011;
	xor.b64  	%rd1019, %rd1018, %rd1013;
	mov.b64 	{%r789, %r790}, %rd1019;
	shf.l.wrap.b32 	%r791, %r789, %r790, 1;
	shf.l.wrap.b32 	%r792, %r790, %r789, 1;
	mov.b64 	%rd1020, {%r792, %r791};
	ld.const.u8 	%r793, [blake2b_sigma+98];
	mul.wide.u32 	%rd1021, %r793, 8;
	add.s64 	%rd1022, %rd2, %rd1021;
	ld.local.u64 	%rd1023, [%rd1022];
	ld.const.u8 	%r794, [blake2b_sigma+99];
	mul.wide.u32 	%rd1024, %r794, 8;
	add.s64 	%rd1025, %rd2, %rd1024;
	ld.local.u64 	%rd1026, [%rd1025];
	add.s64 	%rd1027, %rd955, %rd1023;
	add.s64 	%rd1028, %rd1027, %rd940;
	xor.b64  	%rd1029, %rd977, %rd1028;
	mov.b64 	{%r795, %r796}, %rd1029;
	mov.b64 	%rd1030, {%r796, %r795};
	add.s64 	%rd1031, %rd1030, %rd998;
	xor.b64  	%rd1032, %rd940, %rd1031;
	mov.b64 	{%r797, %r798}, %rd1032;
	shf.l.wrap.b32 	%r799, %r798, %r797, 8;
	shf.l.wrap.b32 	%r800, %r797, %r798, 8;
	mov.b64 	%rd1033, {%r800, %r799};
	add.s64 	%rd1034, %rd1028, %rd1026;
	add.s64 	%rd1035, %rd1034, %rd1033;
	xor.b64  	%rd1036, %rd1035, %rd1030;
	mov.b64 	{%r801, %r802}, %rd1036;
	shf.l.wrap.b32 	%r803, %r802, %r801, 16;
	shf.l.wrap.b32 	%r804, %r801, %r802, 16;
	mov.b64 	%rd1037, {%r804, %r803};
	add.s64 	%rd1038, %rd1037, %rd1031;
	xor.b64  	%rd1039, %rd1038, %rd1033;
	mov.b64 	{%r805, %r806}, %rd1039;
	shf.l.wrap.b32 	%r807, %r805, %r806, 1;
	shf.l.wrap.b32 	%r808, %r806, %r805, 1;
	mov.b64 	%rd1040, {%r808, %r807};
	ld.const.u8 	%r809, [blake2b_sigma+100];
	mul.wide.u32 	%rd1041, %r809, 8;
	add.s64 	%rd1042, %rd2, %rd1041;
	ld.local.u64 	%rd1043, [%rd1042];
	ld.const.u8 	%r810, [blake2b_sigma+101];
	mul.wide.u32 	%rd1044, %r810, 8;
	add.s64 	%rd1045, %rd2, %rd1044;
	ld.local.u64 	%rd1046, [%rd1045];
	add.s64 	%rd1047, %rd975, %rd1043;
	add.s64 	%rd1048, %rd1047, %rd960;
	xor.b64  	%rd1049, %rd997, %rd1048;
	mov.b64 	{%r811, %r812}, %rd1049;
	mov.b64 	%rd1050, {%r812, %r811};
	add.s64 	%rd1051, %rd1050, %rd938;
	xor.b64  	%rd1052, %rd960, %rd1051;
	mov.b64 	{%r813, %r814}, %rd1052;
	shf.l.wrap.b32 	%r815, %r814, %r813, 8;
	shf.l.wrap.b32 	%r816, %r813, %r814, 8;
	mov.b64 	%rd1053, {%r816, %r815};
	add.s64 	%rd1054, %rd1048, %rd1046;
	add.s64 	%rd1055, %rd1054, %rd1053;
	xor.b64  	%rd1056, %rd1055, %rd1050;
	mov.b64 	{%r817, %r818}, %rd1056;
	shf.l.wrap.b32 	%r819, %r818, %r817, 16;
	shf.l.wrap.b32 	%r820, %r817, %r818, 16;
	mov.b64 	%rd1057, {%r820, %r819};
	add.s64 	%rd1058, %rd1057, %rd1051;
	xor.b64  	%rd1059, %rd1058, %rd1053;
	mov.b64 	{%r821, %r822}, %rd1059;
	shf.l.wrap.b32 	%r823, %r821, %r822, 1;
	shf.l.wrap.b32 	%r824, %r822, %r821, 1;
	mov.b64 	%rd1060, {%r824, %r823};
	ld.const.u8 	%r825, [blake2b_sigma+102];
	mul.wide.u32 	%rd1061, %r825, 8;
	add.s64 	%rd1062, %rd2, %rd1061;
	ld.local.u64 	%rd1063, [%rd1062];
	ld.const.u8 	%r826, [blake2b_sigma+103];
	mul.wide.u32 	%rd1064, %r826, 8;
	add.s64 	%rd1065, %rd2, %rd1064;
	ld.local.u64 	%rd1066, [%rd1065];
	add.s64 	%rd1067, %rd995, %rd1063;
	add.s64 	%rd1068, %rd1067, %rd980;
	xor.b64  	%rd1069, %rd937, %rd1068;
	mov.b64 	{%r827, %r828}, %rd1069;
	mov.b64 	%rd1070, {%r828, %r827};
	add.s64 	%rd1071, %rd1070, %rd958;
	xor.b64  	%rd1072, %rd980, %rd1071;
	mov.b64 	{%r829, %r830}, %rd1072;
	shf.l.wrap.b32 	%r831, %r830, %r829, 8;
	shf.l.wrap.b32 	%r832, %r829, %r830, 8;
	mov.b64 	%rd1073, {%r832, %r831};
	add.s64 	%rd1074, %rd1068, %rd1066;
	add.s64 	%rd1075, %rd1074, %rd1073;
	xor.b64  	%rd1076, %rd1075, %rd1070;
	mov.b64 	{%r833, %r834}, %rd1076;
	shf.l.wrap.b32 	%r835, %r834, %r833, 16;
	shf.l.wrap.b32 	%r836, %r833, %r834, 16;
	mov.b64 	%rd1077, {%r836, %r835};
	add.s64 	%rd1078, %rd1077, %rd1071;
	xor.b64  	%rd1079, %rd1078, %rd1073;
	mov.b64 	{%r837, %r838}, %rd1079;
	shf.l.wrap.b32 	%r839, %r837, %r838, 1;
	shf.l.wrap.b32 	%r840, %r838, %r837, 1;
	mov.b64 	%rd1080, {%r840, %r839};
	ld.const.u8 	%r841, [blake2b_sigma+104];
	mul.wide.u32 	%rd1081, %r841, 8;
	add.s64 	%rd1082, %rd2, %rd1081;
	ld.local.u64 	%rd1083, [%rd1082];
	ld.const.u8 	%r842, [blake2b_sigma+105];
	mul.wide.u32 	%rd1084, %r842, 8;
	add.s64 	%rd1085, %rd2, %rd1084;
	ld.local.u64 	%rd1086, [%rd1085];
	add.s64 	%rd1087, %rd1015, %rd1083;
	add.s64 	%rd1088, %rd1087, %rd1040;
	xor.b64  	%rd1089, %rd1077, %rd1088;
	mov.b64 	{%r843, %r844}, %rd1089;
	mov.b64 	%rd1090, {%r844, %r843};
	add.s64 	%rd1091, %rd1090, %rd1058;
	xor.b64  	%rd1092, %rd1040, %rd1091;
	mov.b64 	{%r845, %r846}, %rd1092;
	shf.l.wrap.b32 	%r847, %r846, %r845, 8;
	shf.l.wrap.b32 	%r848, %r845, %r846, 8;
	mov.b64 	%rd1093, {%r848, %r847};
	add.s64 	%rd1094, %rd1088, %rd1086;
	add.s64 	%rd1095, %rd1094, %rd1093;
	xor.b64  	%rd1096, %rd1095, %rd1090;
	mov.b64 	{%r849, %r850}, %rd1096;
	shf.l.wrap.b32 	%r851, %r850, %r849, 16;
	shf.l.wrap.b32 	%r852, %r849, %r850, 16;
	mov.b64 	%rd1097, {%r852, %r851};
	add.s64 	%rd1098, %rd1097, %rd1091;
	xor.b64  	%rd1099, %rd1098, %rd1093;
	mov.b64 	{%r853, %r854}, %rd1099;
	shf.l.wrap.b32 	%r855, %r853, %r854, 1;
	shf.l.wrap.b32 	%r856, %r854, %r853, 1;
	mov.b64 	%rd1100, {%r856, %r855};
	ld.const.u8 	%r857, [blake2b_sigma+106];
	mul.wide.u32 	%rd1101, %r857, 8;
	add.s64 	%rd1102, %rd2, %rd1101;
	ld.local.u64 	%rd1103, [%rd1102];
	ld.const.u8 	%r858, [blake2b_sigma+107];
	mul.wide.u32 	%rd1104, %r858, 8;
	add.s64 	%rd1105, %rd2, %rd1104;
	ld.local.u64 	%rd1106, [%rd1105];
	add.s64 	%rd1107, %rd1035, %rd1103;
	add.s64 	%rd1108, %rd1107, %rd1060;
	xor.b64  	%rd1109, %rd1017, %rd1108;
	mov.b64 	{%r859, %r860}, %rd1109;
	mov.b64 	%rd1110, {%r860, %r859};
	add.s64 	%rd1111, %rd1110, %rd1078;
	xor.b64  	%rd1112, %rd1060, %rd1111;
	mov.b64 	{%r861, %r862}, %rd1112;
	shf.l.wrap.b32 	%r863, %r862, %r861, 8;
	shf.l.wrap.b32 	%r864, %r861, %r862, 8;
	mov.b64 	%rd1113, {%r864, %r863};
	add.s64 	%rd1114, %rd1108, %rd1106;
	add.s64 	%rd1115, %rd1114, %rd1113;
	xor.b64  	%rd1116, %rd1115, %rd1110;
	mov.b64 	{%r865, %r866}, %rd1116;
	shf.l.wrap.b32 	%r867, %r866, %r865, 16;
	shf.l.wrap.b32 	%r868, %r865, %r866, 16;
	mov.b64 	%rd1117, {%r868, %r867};
	add.s64 	%rd1118, %rd1117, %rd1111;
	xor.b64  	%rd1119, %rd1118, %rd1113;
	mov.b64 	{%r869, %r870}, %rd1119;
	shf.l.wrap.b32 	%r871, %r869, %r870, 1;
	shf.l.wrap.b32 	%r872, %r870, %r869, 1;
	mov.b64 	%rd1120, {%r872, %r871};
	ld.const.u8 	%r873, [blake2b_sigma+108];
	mul.wide.u32 	%rd1121, %r873, 8;
	add.s64 	%rd1122, %rd2, %rd1121;
	ld.local.u64 	%rd1123, [%rd1122];
	ld.const.u8 	%r874, [blake2b_sigma+109];
	mul.wide.u32 	%rd1124, %r874, 8;
	add.s64 	%rd1125, %rd2, %rd1124;
	ld.local.u64 	%rd1126, [%rd1125];
	add.s64 	%rd1127, %rd1055, %rd1123;
	add.s64 	%rd1128, %rd1127, %rd1080;
	xor.b64  	%rd1129, %rd1037, %rd1128;
	mov.b64 	{%r875, %r876}, %rd1129;
	mov.b64 	%rd1130, {%r876, %r875};
	add.s64 	%rd1131, %rd1130, %rd1018;
	xor.b64  	%rd1132, %rd1080, %rd1131;
	mov.b64 	{%r877, %r878}, %rd1132;
	shf.l.wrap.b32 	%r879, %r878, %r877, 8;
	shf.l.wrap.b32 	%r880, %r877, %r878, 8;
	mov.b64 	%rd1133, {%r880, %r879};
	add.s64 	%rd1134, %rd1128, %rd1126;
	add.s64 	%rd1135, %rd1134, %rd1133;
	xor.b64  	%rd1136, %rd1135, %rd1130;
	mov.b64 	{%r881, %r882}, %rd1136;
	shf.l.wrap.b32 	%r883, %r882, %r881, 16;
	shf.l.wrap.b32 	%r884, %r881, %r882, 16;
	mov.b64 	%rd1137, {%r884, %r883};
	add.s64 	%rd1138, %rd1137, %rd1131;
	xor.b64  	%rd1139, %rd1138, %rd1133;
	mov.b64 	{%r885, %r886}, %rd1139;
	shf.l.wrap.b32 	%r887, %r885, %r886, 1;
	shf.l.wrap.b32 	%r888, %r886, %r885, 1;
	mov.b64 	%rd1140, {%r888, %r887};
	ld.const.u8 	%r889, [blake2b_sigma+110];
	mul.wide.u32 	%rd1141, %r889, 8;
	add.s64 	%rd1142, %rd2, %rd1141;
	ld.local.u64 	%rd1143, [%rd1142];
	ld.const.u8 	%r890, [blake2b_sigma+111];
	mul.wide.u32 	%rd1144, %r890, 8;
	add.s64 	%rd1145, %rd2, %rd1144;
	ld.local.u64 	%rd1146, [%rd1145];
	add.s64 	%rd1147, %rd1075, %rd1143;
	add.s64 	%rd1148, %rd1147, %rd1020;
	xor.b64  	%rd1149, %rd1057, %rd1148;
	mov.b64 	{%r891, %r892}, %rd1149;
	mov.b64 	%rd1150, {%r892, %r891};
	add.s64 	%rd1151, %rd1150, %rd1038;
	xor.b64  	%rd1152, %rd1020, %rd1151;
	mov.b64 	{%r893, %r894}, %rd1152;
	shf.l.wrap.b32 	%r895, %r894, %r893, 8;
	shf.l.wrap.b32 	%r896, %r893, %r894, 8;
	mov.b64 	%rd1153, {%r896, %r895};
	add.s64 	%rd1154, %rd1148, %rd1146;
	add.s64 	%rd1155, %rd1154, %rd1153;
	xor.b64  	%rd1156, %rd1155, %rd1150;
	mov.b64 	{%r897, %r898}, %rd1156;
	shf.l.wrap.b32 	%r899, %r898, %r897, 16;
	shf.l.wrap.b32 	%r900, %r897, %r898, 16;
	mov.b64 	%rd1157, {%r900, %r899};
	add.s64 	%rd1158, %rd1157, %rd1151;
	xor.b64  	%rd1159, %rd1158, %rd1153;
	mov.b64 	{%r901, %r902}, %rd1159;
	shf.l.wrap.b32 	%r903, %r901, %r902, 1;
	shf.l.wrap.b32 	%r904, %r902, %r901, 1;
	mov.b64 	%rd1160, {%r904, %r903};
	ld.const.u8 	%r905, [blake2b_sigma+112];
	mul.wide.u32 	%rd1161, %r905, 8;
	add.s64 	%rd1162, %rd2, %rd1161;
	ld.local.u64 	%rd1163, [%rd1162];
	ld.const.u8 	%r906, [blake2b_sigma+113];
	mul.wide.u32 	%rd1164, %r906, 8;
	add.s64 	%rd1165, %rd2, %rd1164;
	ld.local.u64 	%rd1166, [%rd1165];
	add.s64 	%rd1167, %rd1095, %rd1163;
	add.s64 	%rd1168, %rd1167, %rd1160;
	xor.b64  	%rd1169, %rd1117, %rd1168;
	mov.b64 	{%r907, %r908}, %rd1169;
	mov.b64 	%rd1170, {%r908, %r907};
	add.s64 	%rd1171, %rd1170, %rd1138;
	xor.b64  	%rd1172, %rd1160, %rd1171;
	mov.b64 	{%r909, %r910}, %rd1172;
	shf.l.wrap.b32 	%r911, %r910, %r909, 8;
	shf.l.wrap.b32 	%r912, %r909, %r910, 8;
	mov.b64 	%rd1173, {%r912, %r911};
	add.s64 	%rd1174, %rd1168, %rd1166;
	add.s64 	%rd1175, %rd1174, %rd1173;
	xor.b64  	%rd1176, %rd1175, %rd1170;
	mov.b64 	{%r913, %r914}, %rd1176;
	shf.l.wrap.b32 	%r915, %r914, %r913, 16;
	shf.l.wrap.b32 	%r916, %r913, %r914, 16;
	mov.b64 	%rd1177, {%r916, %r915};
	add.s64 	%rd1178, %rd1177, %rd1171;
	xor.b64  	%rd1179, %rd1178, %rd1173;
	mov.b64 	{%r917, %r918}, %rd1179;
	shf.l.wrap.b32 	%r919, %r917, %r918, 1;
	shf.l.wrap.b32 	%r920, %r918, %r917, 1;
	mov.b64 	%rd1180, {%r920, %r919};
	ld.const.u8 	%r921, [blake2b_sigma+114];
	mul.wide.u32 	%rd1181, %r921, 8;
	add.s64 	%rd1182, %rd2, %rd1181;
	ld.local.u64 	%rd1183, [%rd1182];
	ld.const.u8 	%r922, [blake2b_sigma+115];
	mul.wide.u32 	%rd1184, %r922, 8;
	add.s64 	%rd1185, %rd2, %rd1184;
	ld.local.u64 	%rd1186, [%rd1185];
	add.s64 	%rd1187, %rd1115, %rd1183;
	add.s64 	%rd1188, %rd1187, %rd1100;
	xor.b64  	%rd1189, %rd1137, %rd1188;
	mov.b64 	{%r923, %r924}, %rd1189;
	mov.b64 	%rd1190, {%r924, %r923};
	add.s64 	%rd1191, %rd1190, %rd1158;
	xor.b64  	%rd1192, %rd1100, %rd1191;
	mov.b64 	{%r925, %r926}, %rd1192;
	shf.l.wrap.b32 	%r927, %r926, %r925, 8;
	shf.l.wrap.b32 	%r928, %r925, %r926, 8;
	mov.b64 	%rd1193, {%r928, %r927};
	add.s64 	%rd1194, %rd1188, %rd1186;
	add.s64 	%rd1195, %rd1194, %rd1193;
	xor.b64  	%rd1196, %rd1195, %rd1190;
	mov.b64 	{%r929, %r930}, %rd1196;
	shf.l.wrap.b32 	%r931, %r930, %r929, 16;
	shf.l.wrap.b32 	%r932, %r929, %r930, 16;
	mov.b64 	%rd1197, {%r932, %r931};
	add.s64 	%rd1198, %rd1197, %rd1191;
	xor.b64  	%rd1199, %rd1198, %rd1193;
	mov.b64 	{%r933, %r934}, %rd1199;
	shf.l.wrap.b32 	%r935, %r933, %r934, 1;
	shf.l.wrap.b32 	%r936, %r934, %r933, 1;
	mov.b64 	%rd1200, {%r936, %r935};
	ld.const.u8 	%r937, [blake2b_sigma+116];
	mul.wide.u32 	%rd1201, %r937, 8;
	add.s64 	%rd1202, %rd2, %rd1201;
	ld.local.u64 	%rd1203, [%rd1202];
	ld.const.u8 	%r938, [blake2b_sigma+117];
	mul.wide.u32 	%rd1204, %r938, 8;
	add.s64 	%rd1205, %rd2, %rd1204;
	ld.local.u64 	%rd1206, [%rd1205];
	add.s64 	%rd1207, %rd1135, %rd1203;
	add.s64 	%rd1208, %rd1207, %rd1120;
	xor.b64  	%rd1209, %rd1157, %rd1208;
	mov.b64 	{%r939, %r940}, %rd1209;
	mov.b64 	%rd1210, {%r940, %r939};
	add.s64 	%rd1211, %rd1210, %rd1098;
	xor.b64  	%rd1212, %rd1120, %rd1211;
	mov.b64 	{%r941, %r942}, %rd1212;
	shf.l.wrap.b32 	%r943, %r942, %r941, 8;
	shf.l.wrap.b32 	%r944, %r941, %r942, 8;
	mov.b64 	%rd1213, {%r944, %r943};
	add.s64 	%rd1214, %rd1208, %rd1206;
	add.s64 	%rd1215, %rd1214, %rd1213;
	xor.b64  	%rd1216, %rd1215, %rd1210;
	mov.b64 	{%r945, %r946}, %rd1216;
	shf.l.wrap.b32 	%r947, %r946, %r945, 16;
	shf.l.wrap.b32 	%r948, %r945, %r946, 16;
	mov.b64 	%rd1217, {%r948, %r947};
	add.s64 	%rd1218, %rd1217, %rd1211;
	xor.b64  	%rd1219, %rd1218, %rd1213;
	mov.b64 	{%r949, %r950}, %rd1219;
	shf.l.wrap.b32 	%r951, %r949, %r950, 1;
	shf.l.wrap.b32 	%r952, %r950, %r949, 1;
	mov.b64 	%rd1220, {%r952, %r951};
	ld.const.u8 	%r953, [blake2b_sigma+118];
	mul.wide.u32 	%rd1221, %r953, 8;
	add.s64 	%rd1222, %rd2, %rd1221;
	ld.local.u64 	%rd1223, [%rd1222];
	ld.const.u8 	%r954, [blake2b_sigma+119];
	mul.wide.u32 	%rd1224, %r954, 8;
	add.s64 	%rd1225, %rd2, %rd1224;
	ld.local.u64 	%rd1226, [%rd1225];
	add.s64 	%rd1227, %rd1155, %rd1223;
	add.s64 	%rd1228, %rd1227, %rd1140;
	xor.b64  	%rd1229, %rd1097, %rd1228;
	mov.b64 	{%r955, %r956}, %rd1229;
	mov.b64 	%rd1230, {%r956, %r955};
	add.s64 	%rd1231, %rd1230, %rd1118;
	xor.b64  	%rd1232, %rd1140, %rd1231;
	mov.b64 	{%r957, %r958}, %rd1232;
	shf.l.wrap.b32 	%r959, %r958, %r957, 8;
	shf.l.wrap.b32 	%r960, %r957, %r958, 8;
	mov.b64 	%rd1233, {%r960, %r959};
	add.s64 	%rd1234, %rd1228, %rd1226;
	add.s64 	%rd1235, %rd1234, %rd1233;
	xor.b64  	%rd1236, %rd1235, %rd1230;
	mov.b64 	{%r961, %r962}, %rd1236;
	shf.l.wrap.b32 	%r963, %r962, %r961, 16;
	shf.l.wrap.b32 	%r964, %r961, %r962, 16;
	mov.b64 	%rd1237, {%r964, %r963};
	add.s64 	%rd1238, %rd1237, %rd1231;
	xor.b64  	%rd1239, %rd1238, %rd1233;
	mov.b64 	{%r965, %r966}, %rd1239;
	shf.l.wrap.b32 	%r967, %r965, %r966, 1;
	shf.l.wrap.b32 	%r968, %r966, %r965, 1;
	mov.b64 	%rd1240, {%r968, %r967};
	ld.const.u8 	%r969, [blake2b_sigma+120];
	mul.wide.u32 	%rd1241, %r969, 8;
	add.s64 	%rd1242, %rd2, %rd1241;
	ld.local.u64 	%rd1243, [%rd1242];
	ld.const.u8 	%r970, [blake2b_sigma+121];
	mul.wide.u32 	%rd1244, %r970, 8;
	add.s64 	%rd1245, %rd2, %rd1244;
	ld.local.u64 	%rd1246, [%rd1245];
	add.s64 	%rd1247, %rd1175, %rd1243;
	add.s64 	%rd1248, %rd1247, %rd1200;
	xor.b64  	%rd1249, %rd1237, %rd1248;
	mov.b64 	{%r971, %r972}, %rd1249;
	mov.b64 	%rd1250, {%r972, %r971};
	add.s64 	%rd1251, %rd1250, %rd1218;
	xor.b64  	%rd1252, %rd1200, %rd1251;
	mov.b64 	{%r973, %r974}, %rd1252;
	shf.l.wrap.b32 	%r975, %r974, %r973, 8;
	shf.l.wrap.b32 	%r976, %r973, %r974, 8;
	mov.b64 	%rd1253, {%r976, %r975};
	add.s64 	%rd1254, %rd1248, %rd1246;
	add.s64 	%rd1255, %rd1254, %rd1253;
	xor.b64  	%rd1256, %rd1255, %rd1250;
	mov.b64 	{%r977, %r978}, %rd1256;
	shf.l.wrap.b32 	%r979, %r978, %r977, 16;
	shf.l.wrap.b32 	%r980, %r977, %r978, 16;
	mov.b64 	%rd1257, {%r980, %r979};
	add.s64 	%rd1258, %rd1257, %rd1251;
	xor.b64  	%rd1259, %rd1258, %rd1253;
	mov.b64 	{%r981, %r982}, %rd1259;
	shf.l.wrap.b32 	%r983, %r981, %r982, 1;
	shf.l.wrap.b32 	%r984, %r982, %r981, 1;
	mov.b64 	%rd1260, {%r984, %r983};
	ld.const.u8 	%r985, [blake2b_sigma+122];
	mul.wide.u32 	%rd1261, %r985, 8;
	add.s64 	%rd1262, %rd2, %rd1261;
	ld.local.u64 	%rd1263, [%rd1262];
	ld.const.u8 	%r986, [blake2b_sigma+123];
	mul.wide.u32 	%rd1264, %r986, 8;
	add.s64 	%rd1265, %rd2, %rd1264;
	ld.local.u64 	%rd1266, [%rd1265];
	add.s64 	%rd1267, %rd1195, %rd1263;
	add.s64 	%rd1268, %rd1267, %rd1220;
	xor.b64  	%rd1269, %rd1177, %rd1268;
	mov.b64 	{%r987, %r988}, %rd1269;
	mov.b64 	%rd1270, {%r988, %r987};
	add.s64 	%rd1271, %rd1270, %rd1238;
	xor.b64  	%rd1272, %rd1220, %rd1271;
	mov.b64 	{%r989, %r990}, %rd1272;
	shf.l.wrap.b32 	%r991, %r990, %r989, 8;
	shf.l.wrap.b32 	%r992, %r989, %r990, 8;
	mov.b64 	%rd1273, {%r992, %r991};
	add.s64 	%rd1274, %rd1268, %rd1266;
	add.s64 	%rd1275, %rd1274, %rd1273;
	xor.b64  	%rd1276, %rd1275, %rd1270;
	mov.b64 	{%r993, %r994}, %rd1276;
	shf.l.wrap.b32 	%r995, %r994, %r993, 16;
	shf.l.wrap.b32 	%r996, %r993, %r994, 16;
	mov.b64 	%rd1277, {%r996, %r995};
	add.s64 	%rd1278, %rd1277, %rd1271;
	xor.b64  	%rd1279, %rd1278, %rd1273;
	mov.b64 	{%r997, %r998}, %rd1279;
	shf.l.wrap.b32 	%r999, %r997, %r998, 1;
	shf.l.wrap.b32 	%r1000, %r998, %r997, 1;
	mov.b64 	%rd1280, {%r1000, %r999};
	ld.const.u8 	%r1001, [blake2b_sigma+124];
	mul.wide.u32 	%rd1281, %r1001, 8;
	add.s64 	%rd1282, %rd2, %rd1281;
	ld.local.u64 	%rd1283, [%rd1282];
	ld.const.u8 	%r1002, [blake2b_sigma+125];
	mul.wide.u32 	%rd1284, %r1002, 8;
	add.s64 	%rd1285, %rd2, %rd1284;
	ld.local.u64 	%rd1286, [%rd1285];
	add.s64 	%rd1287, %rd1215, %rd1283;
	add.s64 	%rd1288, %rd1287, %rd1240;
	xor.b64  	%rd1289, %rd1197, %rd1288;
	mov.b64 	{%r1003, %r1004}, %rd1289;
	mov.b64 	%rd1290, {%r1004, %r1003};
	add.s64 	%rd1291, %rd1290, %rd1178;
	xor.b64  	%rd1292, %rd1240, %rd1291;
	mov.b64 	{%r1005, %r1006}, %rd1292;
	shf.l.wrap.b32 	%r1007, %r1006, %r1005, 8;
	shf.l.wrap.b32 	%r1008, %r1005, %r1006, 8;
	mov.b64 	%rd1293, {%r1008, %r1007};
	add.s64 	%rd1294, %rd1288, %rd1286;
	add.s64 	%rd1295, %rd1294, %rd1293;
	xor.b64  	%rd1296, %rd1295, %rd1290;
	mov.b64 	{%r1009, %r1010}, %rd1296;
	shf.l.wrap.b32 	%r1011, %r1010, %r1009, 16;
	shf.l.wrap.b32 	%r1012, %r1009, %r1010, 16;
	mov.b64 	%rd1297, {%r1012, %r1011};
	add.s64 	%rd1298, %rd1297, %rd1291;
	xor.b64  	%rd1299, %rd1298, %rd1293;
	mov.b64 	{%r1013, %r1014}, %rd1299;
	shf.l.wrap.b32 	%r1015, %r1013, %r1014, 1;
	shf.l.wrap.b32 	%r1016, %r1014, %r1013, 1;
	mov.b64 	%rd1300, {%r1016, %r1015};
	ld.const.u8 	%r1017, [blake2b_sigma+126];
	mul.wide.u32 	%rd1301, %r1017, 8;
	add.s64 	%rd1302, %rd2, %rd1301;
	ld.local.u64 	%rd1303, [%rd1302];
	ld.const.u8 	%r1018, [blake2b_sigma+127];
	mul.wide.u32 	%rd1304, %r1018, 8;
	add.s64 	%rd1305, %rd2, %rd1304;
	ld.local.u64 	%rd1306, [%rd1305];
	add.s64 	%rd1307, %rd1235, %rd1303;
	add.s64 	%rd1308, %rd1307, %rd1180;
	xor.b64  	%rd1309, %rd1217, %rd1308;
	mov.b64 	{%r1019, %r1020}, %rd1309;
	mov.b64 	%rd1310, {%r1020, %r1019};
	add.s64 	%rd1311, %rd1310, %rd1198;
	xor.b64  	%rd1312, %rd1180, %rd1311;
	mov.b64 	{%r1021, %r1022}, %rd1312;
	shf.l.wrap.b32 	%r1023, %r1022, %r1021, 8;
	shf.l.wrap.b32 	%r1024, %r1021, %r1022, 8;
	mov.b64 	%rd1313, {%r1024, %r1023};
	add.s64 	%rd1314, %rd1308, %rd1306;
	add.s64 	%rd1315, %rd1314, %rd1313;
	xor.b64  	%rd1316, %rd1315, %rd1310;
	mov.b64 	{%r1025, %r1026}, %rd1316;
	shf.l.wrap.b32 	%r1027, %r1026, %r1025, 16;
	shf.l.wrap.b32 	%r1028, %r1025, %r1026, 16;
	mov.b64 	%rd1317, {%r1028, %r1027};
	add.s64 	%rd1318, %rd1317, %rd1311;
	xor.b64  	%rd1319, %rd1318, %rd1313;
	mov.b64 	{%r1029, %r1030}, %rd1319;
	shf.l.wrap.b32 	%r1031, %r1029, %r1030, 1;
	shf.l.wrap.b32 	%r1032, %r1030, %r1029, 1;
	mov.b64 	%rd1320, {%r1032, %r1031};
	ld.const.u8 	%r1033, [blake2b_sigma+128];
	mul.wide.u32 	%rd1321, %r1033, 8;
	add.s64 	%rd1322, %rd2, %rd1321;
	ld.local.u64 	%rd1323, [%rd1322];
	ld.const.u8 	%r1034, [blake2b_sigma+129];
	mul.wide.u32 	%rd1324, %r1034, 8;
	add.s64 	%rd1325, %rd2, %rd1324;
	ld.local.u64 	%rd1326, [%rd1325];
	add.s64 	%rd1327, %rd1255, %rd1323;
	add.s64 	%rd1328, %rd1327, %rd1320;
	xor.b64  	%rd1329, %rd1277, %rd1328;
	mov.b64 	{%r1035, %r1036}, %rd1329;
	mov.b64 	%rd1330, {%r1036, %r1035};
	add.s64 	%rd1331, %rd1330, %rd1298;
	xor.b64  	%rd1332, %rd1320, %rd1331;
	mov.b64 	{%r1037, %r1038}, %rd1332;
	shf.l.wrap.b32 	%r1039, %r1038, %r1037, 8;
	shf.l.wrap.b32 	%r1040, %r1037, %r1038, 8;
	mov.b64 	%rd1333, {%r1040, %r1039};
	add.s64 	%rd1334, %rd1328, %rd1326;
	add.s64 	%rd1335, %rd1334, %rd1333;
	xor.b64  	%rd1336, %rd1335, %rd1330;
	mov.b64 	{%r1041, %r1042}, %rd1336;
	shf.l.wrap.b32 	%r1043, %r1042, %r1041, 16;
	shf.l.wrap.b32 	%r1044, %r1041, %r1042, 16;
	mov.b64 	%rd1337, {%r1044, %r1043};
	add.s64 	%rd1338, %rd1337, %rd1331;
	xor.b64  	%rd1339, %rd1338, %rd1333;
	mov.b64 	{%r1045, %r1046}, %rd1339;
	shf.l.wrap.b32 	%r1047, %r1045, %r1046, 1;
	shf.l.wrap.b32 	%r1048, %r1046, %r1045, 1;
	mov.b64 	%rd1340, {%r1048, %r1047};
	ld.const.u8 	%r1049, [blake2b_sigma+130];
	mul.wide.u32 	%rd1341, %r1049, 8;
	add.s64 	%rd1342, %rd2, %rd1341;
	ld.local.u64 	%rd1343, [%rd1342];
	ld.const.u8 	%r1050, [blake2b_sigma+131];
	mul.wide.u32 	%rd1344, %r1050, 8;
	add.s64 	%rd1345, %rd2, %rd1344;
	ld.local.u64 	%rd1346, [%rd1345];
	add.s64 	%rd1347, %rd1275, %rd1343;
	add.s64 	%rd1348, %rd1347, %rd1260;
	xor.b64  	%rd1349, %rd1297, %rd1348;
	mov.b64 	{%r1051, %r1052}, %rd1349;
	mov.b64 	%rd1350, {%r1052, %r1051};
	add.s64 	%rd1351, %rd1350, %rd1318;
	xor.b64  	%rd1352, %rd1260, %rd1351;
	mov.b64 	{%r1053, %r1054}, %rd1352;
	shf.l.wrap.b32 	%r1055, %r1054, %r1053, 8;
	shf.l.wrap.b32 	%r1056, %r1053, %r1054, 8;
	mov.b64 	%rd1353, {%r1056, %r1055};
	add.s64 	%rd1354, %rd1348, %rd1346;
	add.s64 	%rd1355, %rd1354, %rd1353;
	xor.b64  	%rd1356, %rd1355, %rd1350;
	mov.b64 	{%r1057, %r1058}, %rd1356;
	shf.l.wrap.b32 	%r1059, %r1058, %r1057, 16;
	shf.l.wrap.b32 	%r1060, %r1057, %r1058, 16;
	mov.b64 	%rd1357, {%r1060, %r1059};
	add.s64 	%rd1358, %rd1357, %rd1351;
	xor.b64  	%rd1359, %rd1358, %rd1353;
	mov.b64 	{%r1061, %r1062}, %rd1359;
	shf.l.wrap.b32 	%r1063, %r1061, %r1062, 1;
	shf.l.wrap.b32 	%r1064, %r1062, %r1061, 1;
	mov.b64 	%rd1360, {%r1064, %r1063};
	ld.const.u8 	%r1065, [blake2b_sigma+132];
	mul.wide.u32 	%rd1361, %r1065, 8;
	add.s64 	%rd1362, %rd2, %rd1361;
	ld.local.u64 	%rd1363, [%rd1362];
	ld.const.u8 	%r1066, [blake2b_sigma+133];
	mul.wide.u32 	%rd1364, %r1066, 8;
	add.s64 	%rd1365, %rd2, %rd1364;
	ld.local.u64 	%rd1366, [%rd1365];
	add.s64 	%rd1367, %rd1295, %rd1363;
	add.s64 	%rd1368, %rd1367, %rd1280;
	xor.b64  	%rd1369, %rd1317, %rd1368;
	mov.b64 	{%r1067, %r1068}, %rd1369;
	mov.b64 	%rd1370, {%r1068, %r1067};
	add.s64 	%rd1371, %rd1370, %rd1258;
	xor.b64  	%rd1372, %rd1280, %rd1371;
	mov.b64 	{%r1069, %r1070}, %rd1372;
	shf.l.wrap.b32 	%r1071, %r1070, %r1069, 8;
	shf.l.wrap.b32 	%r1072, %r1069, %r1070, 8;
	mov.b64 	%rd1373, {%r1072, %r1071};
	add.s64 	%rd1374, %rd1368, %rd1366;
	add.s64 	%rd1375, %rd1374, %rd1373;
	xor.b64  	%rd1376, %rd1375, %rd1370;
	mov.b64 	{%r1073, %r1074}, %rd1376;
	shf.l.wrap.b32 	%r1075, %r1074, %r1073, 16;
	shf.l.wrap.b32 	%r1076, %r1073, %r1074, 16;
	mov.b64 	%rd1377, {%r1076, %r1075};
	add.s64 	%rd1378, %rd1377, %rd1371;
	xor.b64  	%rd1379, %rd1378, %rd1373;
	mov.b64 	{%r1077, %r1078}, %rd1379;
	shf.l.wrap.b32 	%r1079, %r1077, %r1078, 1;
	shf.l.wrap.b32 	%r1080, %r1078, %r1077, 1;
	mov.b64 	%rd1380, {%r1080, %r1079};
	ld.const.u8 	%r1081, [blake2b_sigma+134];
	mul.wide.u32 	%rd1381, %r1081, 8;
	add.s64 	%rd1382, %rd2, %rd1381;
	ld.local.u64 	%rd1383, [%rd1382];
	ld.const.u8 	%r1082, [blake2b_sigma+135];
	mul.wide.u32 	%rd1384, %r1082, 8;
	add.s64 	%rd1385, %rd2, %rd1384;
	ld.local.u64 	%rd1386, [%rd1385];
	add.s64 	%rd1387, %rd1315, %rd1383;
	add.s64 	%rd1388, %rd1387, %rd1300;
	xor.b64  	%rd1389, %rd1257, %rd1388;
	mov.b64 	{%r1083, %r1084}, %rd1389;
	mov.b64 	%rd1390, {%r1084, %r1083};
	add.s64 	%rd1391, %rd1390, %rd1278;
	xor.b64  	%rd1392, %rd1300, %rd1391;
	mov.b64 	{%r1085, %r1086}, %rd1392;
	shf.l.wrap.b32 	%r1087, %r1086, %r1085, 8;
	shf.l.wrap.b32 	%r1088, %r1085, %r1086, 8;
	mov.b64 	%rd1393, {%r1088, %r1087};
	add.s64 	%rd1394, %rd1388, %rd1386;
	add.s64 	%rd1395, %rd1394, %rd1393;
	xor.b64  	%rd1396, %rd1395, %rd1390;
	mov.b64 	{%r1089, %r1090}, %rd1396;
	shf.l.wrap.b32 	%r1091, %r1090, %r1089, 16;
	shf.l.wrap.b32 	%r1092, %r1089, %r1090, 16;
	mov.b64 	%rd1397, {%r1092, %r1091};
	add.s64 	%rd1398, %rd1397, %rd1391;
	xor.b64  	%rd1399, %rd1398, %rd1393;
	mov.b64 	{%r1093, %r1094}, %rd1399;
	shf.l.wrap.b32 	%r1095, %r1093, %r1094, 1;
	shf.l.wrap.b32 	%r1096, %r1094, %r1093, 1;
	mov.b64 	%rd1400, {%r1096, %r1095};
	ld.const.u8 	%r1097, [blake2b_sigma+136];
	mul.wide.u32 	%rd1401, %r1097, 8;
	add.s64 	%rd1402, %rd2, %rd1401;
	ld.local.u64 	%rd1403, [%rd1402];
	ld.const.u8 	%r1098, [blake2b_sigma+137];
	mul.wide.u32 	%rd1404, %r1098, 8;
	add.s64 	%rd1405, %rd2, %rd1404;
	ld.local.u64 	%rd1406, [%rd1405];
	add.s64 	%rd1407, %rd1335, %rd1403;
	add.s64 	%rd1408, %rd1407, %rd1360;
	xor.b64  	%rd1409, %rd1397, %rd1408;
	mov.b64 	{%r1099, %r1100}, %rd1409;
	mov.b64 	%rd1410, {%r1100, %r1099};
	add.s64 	%rd1411, %rd1410, %rd1378;
	xor.b64  	%rd1412, %rd1360, %rd1411;
	mov.b64 	{%r1101, %r1102}, %rd1412;
	shf.l.wrap.b32 	%r1103, %r1102, %r1101, 8;
	shf.l.wrap.b32 	%r1104, %r1101, %r1102, 8;
	mov.b64 	%rd1413, {%r1104, %r1103};
	add.s64 	%rd1414, %rd1408, %rd1406;
	add.s64 	%rd1415, %rd1414, %rd1413;
	xor.b64  	%rd1416, %rd1415, %rd1410;
	mov.b64 	{%r1105, %r1106}, %rd1416;
	shf.l.wrap.b32 	%r1107, %r1106, %r1105, 16;
	shf.l.wrap.b32 	%r1108, %r1105, %r1106, 16;
	mov.b64 	%rd1417, {%r1108, %r1107};
	add.s64 	%rd1418, %rd1417, %rd1411;
	xor.b64  	%rd1419, %rd1418, %rd1413;
	mov.b64 	{%r1109, %r1110}, %rd1419;
	shf.l.wrap.b32 	%r1111, %r1109, %r1110, 1;
	shf.l.wrap.b32 	%r1112, %r1110, %r1109, 1;
	mov.b64 	%rd1420, {%r1112, %r1111};
	ld.const.u8 	%r1113, [blake2b_sigma+138];
	mul.wide.u32 	%rd1421, %r1113, 8;
	add.s64 	%rd1422, %rd2, %rd1421;
	ld.local.u64 	%rd1423, [%rd1422];
	ld.const.u8 	%r1114, [blake2b_sigma+139];
	mul.wide.u32 	%rd1424, %r1114, 8;
	add.s64 	%rd1425, %rd2, %rd1424;
	ld.local.u64 	%rd1426, [%rd1425];
	add.s64 	%rd1427, %rd1355, %rd1423;
	add.s64 	%rd1428, %rd1427, %rd1380;
	xor.b64  	%rd1429, %rd1337, %rd1428;
	mov.b64 	{%r1115, %r1116}, %rd1429;
	mov.b64 	%rd1430, {%r1116, %r1115};
	add.s64 	%rd1431, %rd1430, %rd1398;
	xor.b64  	%rd1432, %rd1380, %rd1431;
	mov.b64 	{%r1117, %r1118}, %rd1432;
	shf.l.wrap.b32 	%r1119, %r1118, %r1117, 8;
	shf.l.wrap.b32 	%r1120, %r1117, %r1118, 8;
	mov.b64 	%rd1433, {%r1120, %r1119};
	add.s64 	%rd1434, %rd1428, %rd1426;
	add.s64 	%rd1435, %rd1434, %rd1433;
	xor.b64  	%rd1436, %rd1435, %rd1430;
	mov.b64 	{%r1121, %r1122}, %rd1436;
	shf.l.wrap.b32 	%r1123, %r1122, %r1121, 16;
	shf.l.wrap.b32 	%r1124, %r1121, %r1122, 16;
	mov.b64 	%rd1437, {%r1124, %r1123};
	add.s64 	%rd1438, %rd1437, %rd1431;
	xor.b64  	%rd1439, %rd1438, %rd1433;
	mov.b64 	{%r1125, %r1126}, %rd1439;
	shf.l.wrap.b32 	%r1127, %r1125, %r1126, 1;
	shf.l.wrap.b32 	%r1128, %r1126, %r1125, 1;
	mov.b64 	%rd1440, {%r1128, %r1127};
	ld.const.u8 	%r1129, [blake2b_sigma+140];
	mul.wide.u32 	%rd1441, %r1129, 8;
	add.s64 	%rd1442, %rd2, %rd1441;
	ld.local.u64 	%rd1443, [%rd1442];
	ld.const.u8 	%r1130, [blake2b_sigma+141];
	mul.wide.u32 	%rd1444, %r1130, 8;
	add.s64 	%rd1445, %rd2, %rd1444;
	ld.local.u64 	%rd1446, [%rd1445];
	add.s64 	%rd1447, %rd1375, %rd1443;
	add.s64 	%rd1448, %rd1447, %rd1400;
	xor.b64  	%rd1449, %rd1357, %rd1448;
	mov.b64 	{%r1131, %r1132}, %rd1449;
	mov.b64 	%rd1450, {%r1132, %r1131};
	add.s64 	%rd1451, %rd1450, %rd1338;
	xor.b64  	%rd1452, %rd1400, %rd1451;
	mov.b64 	{%r1133, %r1134}, %rd1452;
	shf.l.wrap.b32 	%r1135, %r1134, %r1133, 8;
	shf.l.wrap.b32 	%r1136, %r1133, %r1134, 8;
	mov.b64 	%rd1453, {%r1136, %r1135};
	add.s64 	%rd1454, %rd1448, %rd1446;
	add.s64 	%rd1455, %rd1454, %rd1453;
	xor.b64  	%rd1456, %rd1455, %rd1450;
	mov.b64 	{%r1137, %r1138}, %rd1456;
	shf.l.wrap.b32 	%r1139, %r1138, %r1137, 16;
	shf.l.wrap.b32 	%r1140, %r1137, %r1138, 16;
	mov.b64 	%rd1457, {%r1140, %r1139};
	add.s64 	%rd1458, %rd1457, %rd1451;
	xor.b64  	%rd1459, %rd1458, %rd1453;
	mov.b64 	{%r1141, %r1142}, %rd1459;
	shf.l.wrap.b32 	%r1143, %r1141, %r1142, 1;
	shf.l.wrap.b32 	%r1144, %r1142, %r1141, 1;
	mov.b64 	%rd1460, {%r1144, %r1143};
	ld.const.u8 	%r1145, [blake2b_sigma+142];
	mul.wide.u32 	%rd1461, %r1145, 8;
	add.s64 	%rd1462, %rd2, %rd1461;
	ld.local.u64 	%rd1463, [%rd1462];
	ld.const.u8 	%r1146, [blake2b_sigma+143];
	mul.wide.u32 	%rd1464, %r1146, 8;
	add.s64 	%rd1465, %rd2, %rd1464;
	ld.local.u64 	%rd1466, [%rd1465];
	add.s64 	%rd1467, %rd1395, %rd1463;
	add.s64 	%rd1468, %rd1467, %rd1340;
	xor.b64  	%rd1469, %rd1377, %rd1468;
	mov.b64 	{%r1147, %r1148}, %rd1469;
	mov.b64 	%rd1470, {%r1148, %r1147};
	add.s64 	%rd1471, %rd1470, %rd1358;
	xor.b64  	%rd1472, %rd1340, %rd1471;
	mov.b64 	{%r1149, %r1150}, %rd1472;
	shf.l.wrap.b32 	%r1151, %r1150, %r1149, 8;
	shf.l.wrap.b32 	%r1152, %r1149, %r1150, 8;
	mov.b64 	%rd1473, {%r1152, %r1151};
	add.s64 	%rd1474, %rd1468, %rd1466;
	add.s64 	%rd1475, %rd1474, %rd1473;
	xor.b64  	%rd1476, %rd1475, %rd1470;
	mov.b64 	{%r1153, %r1154}, %rd1476;
	shf.l.wrap.b32 	%r1155, %r1154, %r1153, 16;
	shf.l.wrap.b32 	%r1156, %r1153, %r1154, 16;
	mov.b64 	%rd1477, {%r1156, %r1155};
	add.s64 	%rd1478, %rd1477, %rd1471;
	xor.b64  	%rd1479, %rd1478, %rd1473;
	mov.b64 	{%r1157, %r1158}, %rd1479;
	shf.l.wrap.b32 	%r1159, %r1157, %r1158, 1;
	shf.l.wrap.b32 	%r1160, %r1158, %r1157, 1;
	mov.b64 	%rd1480, {%r1160, %r1159};
	ld.const.u8 	%r1161, [blake2b_sigma+144];
	mul.wide.u32 	%rd1481, %r1161, 8;
	add.s64 	%rd1482, %rd2, %rd1481;
	ld.local.u64 	%rd1483, [%rd1482];
	ld.const.u8 	%r1162, [blake2b_sigma+145];
	mul.wide.u32 	%rd1484, %r1162, 8;
	add.s64 	%rd1485, %rd2, %rd1484;
	ld.local.u64 	%rd1486, [%rd1485];
	add.s64 	%rd1487, %rd1415, %rd1483;
	add.s64 	%rd1488, %rd1487, %rd1480;
	xor.b64  	%rd1489, %rd1437, %rd1488;
	mov.b64 	{%r1163, %r1164}, %rd1489;
	mov.b64 	%rd1490, {%r1164, %r1163};
	add.s64 	%rd1491, %rd1490, %rd1458;
	xor.b64  	%rd1492, %rd1480, %rd1491;
	mov.b64 	{%r1165, %r1166}, %rd1492;
	shf.l.wrap.b32 	%r1167, %r1166, %r1165, 8;
	shf.l.wrap.b32 	%r1168, %r1165, %r1166, 8;
	mov.b64 	%rd1493, {%r1168, %r1167};
	add.s64 	%rd1494, %rd1488, %rd1486;
	add.s64 	%rd1495, %rd1494, %rd1493;
	xor.b64  	%rd1496, %rd1495, %rd1490;
	mov.b64 	{%r1169, %r1170}, %rd1496;
	shf.l.wrap.b32 	%r1171, %r1170, %r1169, 16;
	shf.l.wrap.b32 	%r1172, %r1169, %r1170, 16;
	mov.b64 	%rd1497, {%r1172, %r1171};
	add.s64 	%rd1498, %rd1497, %rd1491;
	xor.b64  	%rd1499, %rd1498, %rd1493;
	mov.b64 	{%r1173, %r1174}, %rd1499;
	shf.l.wrap.b32 	%r1175, %r1173, %r1174, 1;
	shf.l.wrap.b32 	%r1176, %r1174, %r1173, 1;
	mov.b64 	%rd1500, {%r1176, %r1175};
	ld.const.u8 	%r1177, [blake2b_sigma+146];
	mul.wide.u32 	%rd1501, %r1177, 8;
	add.s64 	%rd1502, %rd2, %rd1501;
	ld.local.u64 	%rd1503, [%rd1502];
	ld.const.u8 	%r1178, [blake2b_sigma+147];
	mul.wide.u32 	%rd1504, %r1178, 8;
	add.s64 	%rd1505, %rd2, %rd1504;
	ld.local.u64 	%rd1506, [%rd1505];
	add.s64 	%rd1507, %rd1435, %rd1503;
	add.s64 	%rd1508, %rd1507, %rd1420;
	xor.b64  	%rd1509, %rd1457, %rd1508;
	mov.b64 	{%r1179, %r1180}, %rd1509;
	mov.b64 	%rd1510, {%r1180, %r1179};
	add.s64 	%rd1511, %rd1510, %rd1478;
	xor.b64  	%rd1512, %rd1420, %rd1511;
	mov.b64 	{%r1181, %r1182}, %rd1512;
	shf.l.wrap.b32 	%r1183, %r1182, %r1181, 8;
	shf.l.wrap.b32 	%r1184, %r1181, %r1182, 8;
	mov.b64 	%rd1513, {%r1184, %r1183};
	add.s64 	%rd1514, %rd1508, %rd1506;
	add.s64 	%rd1515, %rd1514, %rd1513;
	xor.b64  	%rd1516, %rd1515, %rd1510;
	mov.b64 	{%r1185, %r1186}, %rd1516;
	shf.l.wrap.b32 	%r1187, %r1186, %r1185, 16;
	shf.l.wrap.b32 	%r1188, %r1185, %r1186, 16;
	mov.b64 	%rd1517, {%r1188, %r1187};
	add.s64 	%rd1518, %rd1517, %rd1511;
	xor.b64  	%rd1519, %rd1518, %rd1513;
	mov.b64 	{%r1189, %r1190}, %rd1519;
	shf.l.wrap.b32 	%r1191, %r1189, %r1190, 1;
	shf.l.wrap.b32 	%r1192, %r1190, %r1189, 1;
	mov.b64 	%rd1520, {%r1192, %r1191};
	ld.const.u8 	%r1193, [blake2b_sigma+148];
	mul.wide.u32 	%rd1521, %r1193, 8;
	add.s64 	%rd1522, %rd2, %rd1521;
	ld.local.u64 	%rd1523, [%rd1522];
	ld.const.u8 	%r1194, [blake2b_sigma+149];
	mul.wide.u32 	%rd1524, %r1194, 8;
	add.s64 	%rd1525, %rd2, %rd1524;
	ld.local.u64 	%rd1526, [%rd1525];
	add.s64 	%rd1527, %rd1455, %rd1523;
	add.s64 	%rd1528, %rd1527, %rd1440;
	xor.b64  	%rd1529, %rd1477, %rd1528;
	mov.b64 	{%r1195, %r1196}, %rd1529;
	mov.b64 	%rd1530, {%r1196, %r1195};
	add.s64 	%rd1531, %rd1530, %rd1418;
	xor.b64  	%rd1532, %rd1440, %rd1531;
	mov.b64 	{%r1197, %r1198}, %rd1532;
	shf.l.wrap.b32 	%r1199, %r1198, %r1197, 8;
	shf.l.wrap.b32 	%r1200, %r1197, %r1198, 8;
	mov.b64 	%rd1533, {%r1200, %r1199};
	add.s64 	%rd1534, %rd1528, %rd1526;
	add.s64 	%rd1535, %rd1534, %rd1533;
	xor.b64  	%rd1536, %rd1535, %rd1530;
	mov.b64 	{%r1201, %r1202}, %rd1536;
	shf.l.wrap.b32 	%r1203, %r1202, %r1201, 16;
	shf.l.wrap.b32 	%r1204, %r1201, %r1202, 16;
	mov.b64 	%rd1537, {%r1204, %r1203};
	add.s64 	%rd1538, %rd1537, %rd1531;
	xor.b64  	%rd1539, %rd1538, %rd1533;
	mov.b64 	{%r1205, %r1206}, %rd1539;
	shf.l.wrap.b32 	%r1207, %r1205, %r1206, 1;
	shf.l.wrap.b32 	%r1208, %r1206, %r1205, 1;
	mov.b64 	%rd1540, {%r1208, %r1207};
	ld.const.u8 	%r1209, [blake2b_sigma+150];
	mul.wide.u32 	%rd1541, %r1209, 8;
	add.s64 	%rd1542, %rd2, %rd1541;
	ld.local.u64 	%rd1543, [%rd1542];
	ld.const.u8 	%r1210, [blake2b_sigma+151];
	mul.wide.u32 	%rd1544, %r1210, 8;
	add.s64 	%rd1545, %rd2, %rd1544;
	ld.local.u64 	%rd1546, [%rd1545];
	add.s64 	%rd1547, %rd1475, %rd1543;
	add.s64 	%rd1548, %rd1547, %rd1460;
	xor.b64  	%rd1549, %rd1417, %rd1548;
	mov.b64 	{%r1211, %r1212}, %rd1549;
	mov.b64 	%rd1550, {%r1212, %r1211};
	add.s64 	%rd1551, %rd1550, %rd1438;
	xor.b64  	%rd1552, %rd1460, %rd1551;
	mov.b64 	{%r1213, %r1214}, %rd1552;
	shf.l.wrap.b32 	%r1215, %r1214, %r1213, 8;
	shf.l.wrap.b32 	%r1216, %r1213, %r1214, 8;
	mov.b64 	%rd1553, {%r1216, %r1215};
	add.s64 	%rd1554, %rd1548, %rd1546;
	add.s64 	%rd1555, %rd1554, %rd1553;
	xor.b64  	%rd1556, %rd1555, %rd1550;
	mov.b64 	{%r1217, %r1218}, %rd1556;
	shf.l.wrap.b32 	%r1219, %r1218, %r1217, 16;
	shf.l.wrap.b32 	%r1220, %r1217, %r1218, 16;
	mov.b64 	%rd1557, {%r1220, %r1219};
	add.s64 	%rd1558, %rd1557, %rd1551;
	xor.b64  	%rd1559, %rd1558, %rd1553;
	mov.b64 	{%r1221, %r1222}, %rd1559;
	shf.l.wrap.b32 	%r1223, %r1221, %r1222, 1;
	shf.l.wrap.b32 	%r1224, %r1222, %r1221, 1;
	mov.b64 	%rd1560, {%r1224, %r1223};
	ld.const.u8 	%r1225, [blake2b_sigma+152];
	mul.wide.u32 	%rd1561, %r1225, 8;
	add.s64 	%rd1562, %rd2, %rd1561;
	ld.local.u64 	%rd1563, [%rd1562];
	ld.const.u8 	%r1226, [blake2b_sigma+153];
	mul.wide.u32 	%rd1564, %r1226, 8;
	add.s64 	%rd1565, %rd2, %rd1564;
	ld.local.u64 	%rd1566, [%rd1565];
	add.s64 	%rd1567, %rd1495, %rd1563;
	add.s64 	%rd1568, %rd1567, %rd1520;
	xor.b64  	%rd1569, %rd1557, %rd1568;
	mov.b64 	{%r1227, %r1228}, %rd1569;
	mov.b64 	%rd1570, {%r1228, %r1227};
	add.s64 	%rd1571, %rd1570, %rd1538;
	xor.b64  	%rd1572, %rd1520, %rd1571;
	mov.b64 	{%r1229, %r1230}, %rd1572;
	shf.l.wrap.b32 	%r1231, %r1230, %r1229, 8;
	shf.l.wrap.b32 	%r1232, %r1229, %r1230, 8;
	mov.b64 	%rd1573, {%r1232, %r1231};
	add.s64 	%rd1574, %rd1568, %rd1566;
	add.s64 	%rd1575, %rd1574, %rd1573;
	xor.b64  	%rd1576, %rd1575, %rd1570;
	mov.b64 	{%r1233, %r1234}, %rd1576;
	shf.l.wrap.b32 	%r1235, %r1234, %r1233, 16;
	shf.l.wrap.b32 	%r1236, %r1233, %r1234, 16;
	mov.b64 	%rd1577, {%r1236, %r1235};
	add.s64 	%rd1578, %rd1577, %rd1571;
	xor.b64  	%rd1579, %rd1578, %rd1573;
	mov.b64 	{%r1237, %r1238}, %rd1579;
	shf.l.wrap.b32 	%r1239, %r1237, %r1238, 1;
	shf.l.wrap.b32 	%r1240, %r1238, %r1237, 1;
	mov.b64 	%rd1580, {%r1240, %r1239};
	ld.const.u8 	%r1241, [blake2b_sigma+154];
	mul.wide.u32 	%rd1581, %r1241, 8;
	add.s64 	%rd1582, %rd2, %rd1581;
	ld.local.u64 	%rd1583, [%rd1582];
	ld.const.u8 	%r1242, [blake2b_sigma+155];
	mul.wide.u32 	%rd1584, %r1242, 8;
	add.s64 	%rd1585, %rd2, %rd1584;
	ld.local.u64 	%rd1586, [%rd1585];
	add.s64 	%rd1587, %rd1515, %rd1583;
	add.s64 	%rd1588, %rd1587, %rd1540;
	xor.b64  	%rd1589, %rd1497, %rd1588;
	mov.b64 	{%r1243, %r1244}, %rd1589;
	mov.b64 	%rd1590, {%r1244, %r1243};
	add.s64 	%rd1591, %rd1590, %rd1558;
	xor.b64  	%rd1592, %rd1540, %rd1591;
	mov.b64 	{%r1245, %r1246}, %rd1592;
	shf.l.wrap.b32 	%r1247, %r1246, %r1245, 8;
	shf.l.wrap.b32 	%r1248, %r1245, %r1246, 8;
	mov.b64 	%rd1593, {%r1248, %r1247};
	add.s64 	%rd1594, %rd1588, %rd1586;
	add.s64 	%rd1595, %rd1594, %rd1593;
	xor.b64  	%rd1596, %rd1595, %rd1590;
	mov.b64 	{%r1249, %r1250}, %rd1596;
	shf.l.wrap.b32 	%r1251, %r1250, %r1249, 16;
	shf.l.wrap.b32 	%r1252, %r1249, %r1250, 16;
	mov.b64 	%rd1597, {%r1252, %r1251};
	add.s64 	%rd1598, %rd1597, %rd1591;
	xor.b64  	%rd1599, %rd1598, %rd1593;
	mov.b64 	{%r1253, %r1254}, %rd1599;
	shf.l.wrap.b32 	%r1255, %r1253, %r1254, 1;
	shf.l.wrap.b32 	%r1256, %r1254, %r1253, 1;
	mov.b64 	%rd1600, {%r1256, %r1255};
	ld.const.u8 	%r1257, [blake2b_sigma+156];
	mul.wide.u32 	%rd1601, %r1257, 8;
	add.s64 	%rd1602, %rd2, %rd1601;
	ld.local.u64 	%rd1603, [%rd1602];
	ld.const.u8 	%r1258, [blake2b_sigma+157];
	mul.wide.u32 	%rd1604, %r1258, 8;
	add.s64 	%rd1605, %rd2, %rd1604;
	ld.local.u64 	%rd1606, [%rd1605];
	add.s64 	%rd1607, %rd1535, %rd1603;
	add.s64 	%rd1608, %rd1607, %rd1560;
	xor.b64  	%rd1609, %rd1517, %rd1608;
	mov.b64 	{%r1259, %r1260}, %rd1609;
	mov.b64 	%rd1610, {%r1260, %r1259};
	add.s64 	%rd1611, %rd1610, %rd1498;
	xor.b64  	%rd1612, %rd1560, %rd1611;
	mov.b64 	{%r1261, %r1262}, %rd1612;
	shf.l.wrap.b32 	%r1263, %r1262, %r1261, 8;
	shf.l.wrap.b32 	%r1264, %r1261, %r1262, 8;
	mov.b64 	%rd1613, {%r1264, %r1263};
	add.s64 	%rd1614, %rd1608, %rd1606;
	add.s64 	%rd1615, %rd1614, %rd1613;
	xor.b64  	%rd1616, %rd1615, %rd1610;
	mov.b64 	{%r1265, %r1266}, %rd1616;
	shf.l.wrap.b32 	%r1267, %r1266, %r1265, 16;
	shf.l.wrap.b32 	%r1268, %r1265, %r1266, 16;
	mov.b64 	%rd1617, {%r1268, %r1267};
	add.s64 	%rd1618, %rd1617, %rd1611;
	xor.b64  	%rd1619, %rd1618, %rd1613;
	mov.b64 	{%r1269, %r1270}, %rd1619;
	shf.l.wrap.b32 	%r1271, %r1269, %r1270, 1;
	shf.l.wrap.b32 	%r1272, %r1270, %r1269, 1;
	mov.b64 	%rd1620, {%r1272, %r1271};
	ld.const.u8 	%r1273, [blake2b_sigma+158];
	mul.wide.u32 	%rd1621, %r1273, 8;
	add.s64 	%rd1622, %rd2, %rd1621;
	ld.local.u64 	%rd1623, [%rd1622];
	ld.const.u8 	%r1274, [blake2b_sigma+159];
	mul.wide.u32 	%rd1624, %r1274, 8;
	add.s64 	%rd1625, %rd2, %rd1624;
	ld.local.u64 	%rd1626, [%rd1625];
	add.s64 	%rd1627, %rd1555, %rd1623;
	add.s64 	%rd1628, %rd1627, %rd1500;
	xor.b64  	%rd1629, %rd1537, %rd1628;
	mov.b64 	{%r1275, %r1276}, %rd1629;
	mov.b64 	%rd1630, {%r1276, %r1275};
	add.s64 	%rd1631, %rd1630, %rd1518;
	xor.b64  	%rd1632, %rd1500, %rd1631;
	mov.b64 	{%r1277, %r1278}, %rd1632;
	shf.l.wrap.b32 	%r1279, %r1278, %r1277, 8;
	shf.l.wrap.b32 	%r1280, %r1277, %r1278, 8;
	mov.b64 	%rd1633, {%r1280, %r1279};
	add.s64 	%rd1634, %rd1628, %rd1626;
	add.s64 	%rd1635, %rd1634, %rd1633;
	xor.b64  	%rd1636, %rd1635, %rd1630;
	mov.b64 	{%r1281, %r1282}, %rd1636;
	shf.l.wrap.b32 	%r1283, %r1282, %r1281, 16;
	shf.l.wrap.b32 	%r1284, %r1281, %r1282, 16;
	mov.b64 	%rd1637, {%r1284, %r1283};
	add.s64 	%rd1638, %rd1637, %rd1631;
	xor.b64  	%rd1639, %rd1638, %rd1633;
	mov.b64 	{%r1285, %r1286}, %rd1639;
	shf.l.wrap.b32 	%r1287, %r1285, %r1286, 1;
	shf.l.wrap.b32 	%r1288, %r1286, %r1285, 1;
	mov.b64 	%rd1640, {%r1288, %r1287};
	ld.const.u8 	%r1289, [blake2b_sigma+160];
	mul.wide.u32 	%rd1641, %r1289, 8;
	add.s64 	%rd1642, %rd2, %rd1641;
	ld.local.u64 	%rd1643, [%rd1642];
	ld.const.u8 	%r1290, [blake2b_sigma+161];
	mul.wide.u32 	%rd1644, %r1290, 8;
	add.s64 	%rd1645, %rd2, %rd1644;
	ld.local.u64 	%rd1646, [%rd1645];
	add.s64 	%rd1647, %rd1575, %rd1643;
	add.s64 	%rd1648, %rd1647, %rd1640;
	xor.b64  	%rd1649, %rd1597, %rd1648;
	mov.b64 	{%r1291, %r1292}, %rd1649;
	mov.b64 	%rd1650, {%r1292, %r1291};
	add.s64 	%rd1651, %rd1650, %rd1618;
	xor.b64  	%rd1652, %rd1640, %rd1651;
	mov.b64 	{%r1293, %r1294}, %rd1652;
	shf.l.wrap.b32 	%r1295, %r1294, %r1293, 8;
	shf.l.wrap.b32 	%r1296, %r1293, %r1294, 8;
	mov.b64 	%rd1653, {%r1296, %r1295};
	add.s64 	%rd1654, %rd1648, %rd1646;
	add.s64 	%rd1655, %rd1654, %rd1653;
	xor.b64  	%rd1656, %rd1655, %rd1650;
	mov.b64 	{%r1297, %r1298}, %rd1656;
	shf.l.wrap.b32 	%r1299, %r1298, %r1297, 16;
	shf.l.wrap.b32 	%r1300, %r1297, %r1298, 16;
	mov.b64 	%rd1657, {%r1300, %r1299};
	add.s64 	%rd1658, %rd1657, %rd1651;
	xor.b64  	%rd1659, %rd1658, %rd1653;
	mov.b64 	{%r1301, %r1302}, %rd1659;
	shf.l.wrap.b32 	%r1303, %r1301, %r1302, 1;
	shf.l.wrap.b32 	%r1304, %r1302, %r1301, 1;
	mov.b64 	%rd1660, {%r1304, %r1303};
	ld.const.u8 	%r1305, [blake2b_sigma+162];
	mul.wide.u32 	%rd1661, %r1305, 8;
	add.s64 	%rd1662, %rd2, %rd1661;
	ld.local.u64 	%rd1663, [%rd1662];
	ld.const.u8 	%r1306, [blake2b_sigma+163];
	mul.wide.u32 	%rd1664, %r1306, 8;
	add.s64 	%rd1665, %rd2, %rd1664;
	ld.local.u64 	%rd1666, [%rd1665];
	add.s64 	%rd1667, %rd1595, %rd1663;
	add.s64 	%rd1668, %rd1667, %rd1580;
	xor.b64  	%rd1669, %rd1617, %rd1668;
	mov.b64 	{%r1307, %r1308}, %rd1669;
	mov.b64 	%rd1670, {%r1308, %r1307};
	add.s64 	%rd1671, %rd1670, %rd1638;
	xor.b64  	%rd1672, %rd1580, %rd1671;
	mov.b64 	{%r1309, %r1310}, %rd1672;
	shf.l.wrap.b32 	%r1311, %r1310, %r1309, 8;
	shf.l.wrap.b32 	%r1312, %r1309, %r1310, 8;
	mov.b64 	%rd1673, {%r1312, %r1311};
	add.s64 	%rd1674, %rd1668, %rd1666;
	add.s64 	%rd1675, %rd1674, %rd1673;
	xor.b64  	%rd1676, %rd1675, %rd1670;
	mov.b64 	{%r1313, %r1314}, %rd1676;
	shf.l.wrap.b32 	%r1315, %r1314, %r1313, 16;
	shf.l.wrap.b32 	%r1316, %r1313, %r1314, 16;
	mov.b64 	%rd1677, {%r1316, %r1315};
	add.s64 	%rd1678, %rd1677, %rd1671;
	xor.b64  	%rd1679, %rd1678, %rd1673;
	mov.b64 	{%r1317, %r1318}, %rd1679;
	shf.l.wrap.b32 	%r1319, %r1317, %r1318, 1;
	shf.l.wrap.b32 	%r1320, %r1318, %r1317, 1;
	mov.b64 	%rd1680, {%r1320, %r1319};
	ld.const.u8 	%r1321, [blake2b_sigma+164];
	mul.wide.u32 	%rd1681, %r1321, 8;
	add.s64 	%rd1682, %rd2, %rd1681;
	ld.local.u64 	%rd1683, [%rd1682];
	ld.const.u8 	%r1322, [blake2b_sigma+165];
	mul.wide.u32 	%rd1684, %r1322, 8;
	add.s64 	%rd1685, %rd2, %rd1684;
	ld.local.u64 	%rd1686, [%rd1685];
	add.s64 	%rd1687, %rd1615, %rd1683;
	add.s64 	%rd1688, %rd1687, %rd1600;
	xor.b64  	%rd1689, %rd1637, %rd1688;
	mov.b64 	{%r1323, %r1324}, %rd1689;
	mov.b64 	%rd1690, {%r1324, %r1323};
	add.s64 	%rd1691, %rd1690, %rd1578;
	xor.b64  	%rd1692, %rd1600, %rd1691;
	mov.b64 	{%r1325, %r1326}, %rd1692;
	shf.l.wrap.b32 	%r1327, %r1326, %r1325, 8;
	shf.l.wrap.b32 	%r1328, %r1325, %r1326, 8;
	mov.b64 	%rd1693, {%r1328, %r1327};
	add.s64 	%rd1694, %rd1688, %rd1686;
	add.s64 	%rd1695, %rd1694, %rd1693;
	xor.b64  	%rd1696, %rd1695, %rd1690;
	mov.b64 	{%r1329, %r1330}, %rd1696;
	shf.l.wrap.b32 	%r1331, %r1330, %r1329, 16;
	shf.l.wrap.b32 	%r1332, %r1329, %r1330, 16;
	mov.b64 	%rd1697, {%r1332, %r1331};
	add.s64 	%rd1698, %rd1697, %rd1691;
	xor.b64  	%rd1699, %rd1698, %rd1693;
	mov.b64 	{%r1333, %r1334}, %rd1699;
	shf.l.wrap.b32 	%r1335, %r1333, %r1334, 1;
	shf.l.wrap.b32 	%r1336, %r1334, %r1333, 1;
	mov.b64 	%rd1700, {%r1336, %r1335};
	ld.const.u8 	%r1337, [blake2b_sigma+166];
	mul.wide.u32 	%rd1701, %r1337, 8;
	add.s64 	%rd1702, %rd2, %rd1701;
	ld.local.u64 	%rd1703, [%rd1702];
	ld.const.u8 	%r1338, [blake2b_sigma+167];
	mul.wide.u32 	%rd1704, %r1338, 8;
	add.s64 	%rd1705, %rd2, %rd1704;
	ld.local.u64 	%rd1706, [%rd1705];
	add.s64 	%rd1707, %rd1635, %rd1703;
	add.s64 	%rd1708, %rd1707, %rd1620;
	xor.b64  	%rd1709, %rd1577, %rd1708;
	mov.b64 	{%r1339, %r1340}, %rd1709;
	mov.b64 	%rd1710, {%r1340, %r1339};
	add.s64 	%rd1711, %rd1710, %rd1598;
	xor.b64  	%rd1712, %rd1620, %rd1711;
	mov.b64 	{%r1341, %r1342}, %rd1712;
	shf.l.wrap.b32 	%r1343, %r1342, %r1341, 8;
	shf.l.wrap.b32 	%r1344, %r1341, %r1342, 8;
	mov.b64 	%rd1713, {%r1344, %r1343};
	add.s64 	%rd1714, %rd1708, %rd1706;
	add.s64 	%rd1715, %rd1714, %rd1713;
	xor.b64  	%rd1716, %rd1715, %rd1710;
	mov.b64 	{%r1345, %r1346}, %rd1716;
	shf.l.wrap.b32 	%r1347, %r1346, %r1345, 16;
	shf.l.wrap.b32 	%r1348, %r1345, %r1346, 16;
	mov.b64 	%rd1717, {%r1348, %r1347};
	add.s64 	%rd1718, %rd1717, %rd1711;
	xor.b64  	%rd1719, %rd1718, %rd1713;
	mov.b64 	{%r1349, %r1350}, %rd1719;
	shf.l.wrap.b32 	%r1351, %r1349, %r1350, 1;
	shf.l.wrap.b32 	%r1352, %r1350, %r1349, 1;
	mov.b64 	%rd1720, {%r1352, %r1351};
	ld.const.u8 	%r1353, [blake2b_sigma+168];
	mul.wide.u32 	%rd1721, %r1353, 8;
	add.s64 	%rd1722, %rd2, %rd1721;
	ld.local.u64 	%rd1723, [%rd1722];
	ld.const.u8 	%r1354, [blake2b_sigma+169];
	mul.wide.u32 	%rd1724, %r1354, 8;
	add.s64 	%rd1725, %rd2, %rd1724;
	ld.local.u64 	%rd1726, [%rd1725];
	add.s64 	%rd1727, %rd1655, %rd1723;
	add.s64 	%rd1728, %rd1727, %rd1680;
	xor.b64  	%rd1729, %rd1717, %rd1728;
	mov.b64 	{%r1355, %r1356}, %rd1729;
	mov.b64 	%rd1730, {%r1356, %r1355};
	add.s64 	%rd1731, %rd1730, %rd1698;
	xor.b64  	%rd1732, %rd1680, %rd1731;
	mov.b64 	{%r1357, %r1358}, %rd1732;
	shf.l.wrap.b32 	%r1359, %r1358, %r1357, 8;
	shf.l.wrap.b32 	%r1360, %r1357, %r1358, 8;
	mov.b64 	%rd1733, {%r1360, %r1359};
	add.s64 	%rd1734, %rd1728, %rd1726;
	add.s64 	%rd1735, %rd1734, %rd1733;
	xor.b64  	%rd1736, %rd1735, %rd1730;
	mov.b64 	{%r1361, %r1362}, %rd1736;
	shf.l.wrap.b32 	%r1363, %r1362, %r1361, 16;
	shf.l.wrap.b32 	%r1364, %r1361, %r1362, 16;
	mov.b64 	%rd1737, {%r1364, %r1363};
	add.s64 	%rd1738, %rd1737, %rd1731;
	xor.b64  	%rd1739, %rd1738, %rd1733;
	mov.b64 	{%r1365, %r1366}, %rd1739;
	shf.l.wrap.b32 	%r1367, %r1365, %r1366, 1;
	shf.l.wrap.b32 	%r1368, %r1366, %r1365, 1;
	mov.b64 	%rd1740, {%r1368, %r1367};
	ld.const.u8 	%r1369, [blake2b_sigma+170];
	mul.wide.u32 	%rd1741, %r1369, 8;
	add.s64 	%rd1742, %rd2, %rd1741;
	ld.local.u64 	%rd1743, [%rd1742];
	ld.const.u8 	%r1370, [blake2b_sigma+171];
	mul.wide.u32 	%rd1744, %r1370, 8;
	add.s64 	%rd1745, %rd2, %rd1744;
	ld.local.u64 	%rd1746, [%rd1745];
	add.s64 	%rd1747, %rd1675, %rd1743;
	add.s64 	%rd1748, %rd1747, %rd1700;
	xor.b64  	%rd1749, %rd1657, %rd1748;
	mov.b64 	{%r1371, %r1372}, %rd1749;
	mov.b64 	%rd1750, {%r1372, %r1371};
	add.s64 	%rd1751, %rd1750, %rd1718;
	xor.b64  	%rd1752, %rd1700, %rd1751;
	mov.b64 	{%r1373, %r1374}, %rd1752;
	shf.l.wrap.b32 	%r1375, %r1374, %r1373, 8;
	shf.l.wrap.b32 	%r1376, %r1373, %r1374, 8;
	mov.b64 	%rd1753, {%r1376, %r1375};
	add.s64 	%rd1754, %rd1748, %rd1746;
	add.s64 	%rd1755, %rd1754, %rd1753;
	xor.b64  	%rd1756, %rd1755, %rd1750;
	mov.b64 	{%r1377, %r1378}, %rd1756;
	shf.l.wrap.b32 	%r1379, %r1378, %r1377, 16;
	shf.l.wrap.b32 	%r1380, %r1377, %r1378, 16;
	mov.b64 	%rd1757, {%r1380, %r1379};
	add.s64 	%rd1758, %rd1757, %rd1751;
	xor.b64  	%rd1759, %rd1758, %rd1753;
	mov.b64 	{%r1381, %r1382}, %rd1759;
	shf.l.wrap.b32 	%r1383, %r1381, %r1382, 1;
	shf.l.wrap.b32 	%r1384, %r1382, %r1381, 1;
	mov.b64 	%rd1760, {%r1384, %r1383};
	ld.const.u8 	%r1385, [blake2b_sigma+172];
	mul.wide.u32 	%rd1761, %r1385, 8;
	add.s64 	%rd1762, %rd2, %rd1761;
	ld.local.u64 	%rd1763, [%rd1762];
	ld.const.u8 	%r1386, [blake2b_sigma+173];
	mul.wide.u32 	%rd1764, %r1386, 8;
	add.s64 	%rd1765, %rd2, %rd1764;
	ld.local.u64 	%rd1766, [%rd1765];
	add.s64 	%rd1767, %rd1695, %rd1763;
	add.s64 	%rd1768, %rd1767, %rd1720;
	xor.b64  	%rd1769, %rd1677, %rd1768;
	mov.b64 	{%r1387, %r1388}, %rd1769;
	mov.b64 	%rd1770, {%r1388, %r1387};
	add.s64 	%rd1771, %rd1770, %rd1658;
	xor.b64  	%rd1772, %rd1720, %rd1771;
	mov.b64 	{%r1389, %r1390}, %rd1772;
	shf.l.wrap.b32 	%r1391, %r1390, %r1389, 8;
	shf.l.wrap.b32 	%r1392, %r1389, %r1390, 8;
	mov.b64 	%rd1773, {%r1392, %r1391};
	add.s64 	%rd1774, %rd1768, %rd1766;
	add.s64 	%rd1775, %rd1774, %rd1773;
	xor.b64  	%rd1776, %rd1775, %rd1770;
	mov.b64 	{%r1393, %r1394}, %rd1776;
	shf.l.wrap.b32 	%r1395, %r1394, %r1393, 16;
	shf.l.wrap.b32 	%r1396, %r1393, %r1394, 16;
	mov.b64 	%rd1777, {%r1396, %r1395};
	add.s64 	%rd1778, %rd1777, %rd1771;
	xor.b64  	%rd1779, %rd1778, %rd1773;
	mov.b64 	{%r1397, %r1398}, %rd1779;
	shf.l.wrap.b32 	%r1399, %r1397, %r1398, 1;
	shf.l.wrap.b32 	%r1400, %r1398, %r1397, 1;
	mov.b64 	%rd1780, {%r1400, %r1399};
	ld.const.u8 	%r1401, [blake2b_sigma+174];
	mul.wide.u32 	%rd1781, %r1401, 8;
	add.s64 	%rd1782, %rd2, %rd1781;
	ld.local.u64 	%rd1783, [%rd1782];
	ld.const.u8 	%r1402, [blake2b_sigma+175];
	mul.wide.u32 	%rd1784, %r1402, 8;
	add.s64 	%rd1785, %rd2, %rd1784;
	ld.local.u64 	%rd1786, [%rd1785];
	add.s64 	%rd1787, %rd1715, %rd1783;
	add.s64 	%rd1788, %rd1787, %rd1660;
	xor.b64  	%rd1789, %rd1697, %rd1788;
	mov.b64 	{%r1403, %r1404}, %rd1789;
	mov.b64 	%rd1790, {%r1404, %r1403};
	add.s64 	%rd1791, %rd1790, %rd1678;
	xor.b64  	%rd1792, %rd1660, %rd1791;
	mov.b64 	{%r1405, %r1406}, %rd1792;
	shf.l.wrap.b32 	%r1407, %r1406, %r1405, 8;
	shf.l.wrap.b32 	%r1408, %r1405, %r1406, 8;
	mov.b64 	%rd1793, {%r1408, %r1407};
	add.s64 	%rd1794, %rd1788, %rd1786;
	add.s64 	%rd1795, %rd1794, %rd1793;
	xor.b64  	%rd1796, %rd1795, %rd1790;
	mov.b64 	{%r1409, %r1410}, %rd1796;
	shf.l.wrap.b32 	%r1411, %r1410, %r1409, 16;
	shf.l.wrap.b32 	%r1412, %r1409, %r1410, 16;
	mov.b64 	%rd1797, {%r1412, %r1411};
	add.s64 	%rd1798, %rd1797, %rd1791;
	xor.b64  	%rd1799, %rd1798, %rd1793;
	mov.b64 	{%r1413, %r1414}, %rd1799;
	shf.l.wrap.b32 	%r1415, %r1413, %r1414, 1;
	shf.l.wrap.b32 	%r1416, %r1414, %r1413, 1;
	mov.b64 	%rd1800, {%r1416, %r1415};
	ld.const.u8 	%r1417, [blake2b_sigma+176];
	mul.wide.u32 	%rd1801, %r1417, 8;
	add.s64 	%rd1802, %rd2, %rd1801;
	ld.local.u64 	%rd1803, [%rd1802];
	ld.const.u8 	%r1418, [blake2b_sigma+177];
	mul.wide.u32 	%rd1804, %r1418, 8;
	add.s64 	%rd1805, %rd2, %rd1804;
	ld.local.u64 	%rd1806, [%rd1805];
	add.s64 	%rd1807, %rd1735, %rd1803;
	add.s64 	%rd1808, %rd1807, %rd1800;
	xor.b64  	%rd1809, %rd1757, %rd1808;
	mov.b64 	{%r1419, %r1420}, %rd1809;
	mov.b64 	%rd1810, {%r1420, %r1419};
	add.s64 	%rd1811, %rd1810, %rd1778;
	xor.b64  	%rd1812, %rd1800, %rd1811;
	mov.b64 	{%r1421, %r1422}, %rd1812;
	shf.l.wrap.b32 	%r1423, %r1422, %r1421, 8;
	shf.l.wrap.b32 	%r1424, %r1421, %r1422, 8;
	mov.b64 	%rd1813, {%r1424, %r1423};
	add.s64 	%rd1814, %rd1808, %rd1806;
	add.s64 	%rd1815, %rd1814, %rd1813;
	xor.b64  	%rd1816, %rd1815, %rd1810;
	mov.b64 	{%r1425, %r1426}, %rd1816;
	shf.l.wrap.b32 	%r1427, %r1426, %r1425, 16;
	shf.l.wrap.b32 	%r1428, %r1425, %r1426, 16;
	mov.b64 	%rd1817, {%r1428, %r1427};
	add.s64 	%rd1818, %rd1817, %rd1811;
	xor.b64  	%rd1819, %rd1818, %rd1813;
	mov.b64 	{%r1429, %r1430}, %rd1819;
	shf.l.wrap.b32 	%r1431, %r1429, %r1430, 1;
	shf.l.wrap.b32 	%r1432, %r1430, %r1429, 1;
	mov.b64 	%rd1820, {%r1432, %r1431};
	ld.const.u8 	%r1433, [blake2b_sigma+178];
	mul.wide.u32 	%rd1821, %r1433, 8;
	add.s64 	%rd1822, %rd2, %rd1821;
	ld.local.u64 	%rd1823, [%rd1822];
	ld.const.u8 	%r1434, [blake2b_sigma+179];
	mul.wide.u32 	%rd1824, %r1434, 8;
	add.s64 	%rd1825, %rd2, %rd1824;
	ld.local.u64 	%rd1826, [%rd1825];
	add.s64 	%rd1827, %rd1755, %rd1823;
	add.s64 	%rd1828, %rd1827, %rd1740;
	xor.b64  	%rd1829, %rd1777, %rd1828;
	mov.b64 	{%r1435, %r1436}, %rd1829;
	mov.b64 	%rd1830, {%r1436, %r1435};
	add.s64 	%rd1831, %rd1830, %rd1798;
	xor.b64  	%rd1832, %rd1740, %rd1831;
	mov.b64 	{%r1437, %r1438}, %rd1832;
	shf.l.wrap.b32 	%r1439, %r1438, %r1437, 8;
	shf.l.wrap.b32 	%r1440, %r1437, %r1438, 8;
	mov.b64 	%rd1833, {%r1440, %r1439};
	add.s64 	%rd1834, %rd1828, %rd1826;
	add.s64 	%rd1835, %rd1834, %rd1833;
	xor.b64  	%rd1836, %rd1835, %rd1830;
	mov.b64 	{%r1441, %r1442}, %rd1836;
	shf.l.wrap.b32 	%r1443, %r1442, %r1441, 16;
	shf.l.wrap.b32 	%r1444, %r1441, %r1442, 16;
	mov.b64 	%rd1837, {%r1444, %r1443};
	add.s64 	%rd1838, %rd1837, %rd1831;
	xor.b64  	%rd1839, %rd1838, %rd1833;
	mov.b64 	{%r1445, %r1446}, %rd1839;
	shf.l.wrap.b32 	%r1447, %r1445, %r1446, 1;
	shf.l.wrap.b32 	%r1448, %r1446, %r1445, 1;
	mov.b64 	%rd1840, {%r1448, %r1447};
	ld.const.u8 	%r1449, [blake2b_sigma+180];
	mul.wide.u32 	%rd1841, %r1449, 8;
	add.s64 	%rd1842, %rd2, %rd1841;
	ld.local.u64 	%rd1843, [%rd1842];
	ld.const.u8 	%r1450, [blake2b_sigma+181];
	mul.wide.u32 	%rd1844, %r1450, 8;
	add.s64 	%rd1845, %rd2, %rd1844;
	ld.local.u64 	%rd1846, [%rd1845];
	add.s64 	%rd1847, %rd1775, %rd1843;
	add.s64 	%rd1848, %rd1847, %rd1760;
	xor.b64  	%rd1849, %rd1797, %rd1848;
	mov.b64 	{%r1451, %r1452}, %rd1849;
	mov.b64 	%rd1850, {%r1452, %r1451};
	add.s64 	%rd1851, %rd1850, %rd1738;
	xor.b64  	%rd1852, %rd1760, %rd1851;
	mov.b64 	{%r1453, %r1454}, %rd1852;
	shf.l.wrap.b32 	%r1455, %r1454, %r1453, 8;
	shf.l.wrap.b32 	%r1456, %r1453, %r1454, 8;
	mov.b64 	%rd1853, {%r1456, %r1455};
	add.s64 	%rd1854, %rd1848, %rd1846;
	add.s64 	%rd1855, %rd1854, %rd1853;
	xor.b64  	%rd1856, %rd1855, %rd1850;
	mov.b64 	{%r1457, %r1458}, %rd1856;
	shf.l.wrap.b32 	%r1459, %r1458, %r1457, 16;
	shf.l.wrap.b32 	%r1460, %r1457, %r1458, 16;
	mov.b64 	%rd1857, {%r1460, %r1459};
	add.s64 	%rd1858, %rd1857, %rd1851;
	xor.b64  	%rd1859, %rd1858, %rd1853;
	mov.b64 	{%r1461, %r1462}, %rd1859;
	shf.l.wrap.b32 	%r1463, %r1461, %r1462, 1;
	shf.l.wrap.b32 	%r1464, %r1462, %r1461, 1;
	mov.b64 	%rd1860, {%r1464, %r1463};
	ld.const.u8 	%r1465, [blake2b_sigma+182];
	mul.wide.u32 	%rd1861, %r1465, 8;
	add.s64 	%rd1862, %rd2, %rd1861;
	ld.local.u64 	%rd1863, [%rd1862];
	ld.const.u8 	%r1466, [blake2b_sigma+183];
	mul.wide.u32 	%rd1864, %r1466, 8;
	add.s64 	%rd1865, %rd2, %rd1864;
	ld.local.u64 	%rd1866, [%rd1865];
	add.s64 	%rd1867, %rd1795, %rd1863;
	add.s64 	%rd1868, %rd1867, %rd1780;
	xor.b64  	%rd1869, %rd1737, %rd1868;
	mov.b64 	{%r1467, %r1468}, %rd1869;
	mov.b64 	%rd1870, {%r1468, %r1467};
	add.s64 	%rd1871, %rd1870, %rd1758;
	xor.b64  	%rd1872, %rd1780, %rd1871;
	mov.b64 	{%r1469, %r1470}, %rd1872;
	shf.l.wrap.b32 	%r1471, %r1470, %r1469, 8;
	shf.l.wrap.b32 	%r1472, %r1469, %r1470, 8;
	mov.b64 	%rd1873, {%r1472, %r1471};
	add.s64 	%rd1874, %rd1868, %rd1866;
	add.s64 	%rd1875, %rd1874, %rd1873;
	xor.b64  	%rd1876, %rd1875, %rd1870;
	mov.b64 	{%r1473, %r1474}, %rd1876;
	shf.l.wrap.b32 	%r1475, %r1474, %r1473, 16;
	shf.l.wrap.b32 	%r1476, %r1473, %r1474, 16;
	mov.b64 	%rd1877, {%r1476, %r1475};
	add.s64 	%rd1878, %rd1877, %rd1871;
	xor.b64  	%rd1879, %rd1878, %rd1873;
	mov.b64 	{%r1477, %r1478}, %rd1879;
	shf.l.wrap.b32 	%r1479, %r1477, %r1478, 1;
	shf.l.wrap.b32 	%r1480, %r1478, %r1477, 1;
	mov.b64 	%rd1880, {%r1480, %r1479};
	ld.const.u8 	%r1481, [blake2b_sigma+184];
	mul.wide.u32 	%rd1881, %r1481, 8;
	add.s64 	%rd1882, %rd2, %rd1881;
	ld.local.u64 	%rd1883, [%rd1882];
	ld.const.u8 	%r1482, [blake2b_sigma+185];
	mul.wide.u32 	%rd1884, %r1482, 8;
	add.s64 	%rd1885, %rd2, %rd1884;
	ld.local.u64 	%rd1886, [%rd1885];
	add.s64 	%rd1887, %rd1815, %rd1883;
	add.s64 	%rd1888, %rd1887, %rd1840;
	xor.b64  	%rd1889, %rd1877, %rd1888;
	mov.b64 	{%r1483, %r1484}, %rd1889;
	mov.b64 	%rd1890, {%r1484, %r1483};
	add.s64 	%rd1891, %rd1890, %rd1858;
	xor.b64  	%rd1892, %rd1840, %rd1891;
	mov.b64 	{%r1485, %r1486}, %rd1892;
	shf.l.wrap.b32 	%r1487, %r1486, %r1485, 8;
	shf.l.wrap.b32 	%r1488, %r1485, %r1486, 8;
	mov.b64 	%rd1893, {%r1488, %r1487};
	add.s64 	%rd1894, %rd1888, %rd1886;
	add.s64 	%rd1895, %rd1894, %rd1893;
	xor.b64  	%rd1896, %rd1895, %rd1890;
	mov.b64 	{%r1489, %r1490}, %rd1896;
	shf.l.wrap.b32 	%r1491, %r1490, %r1489, 16;
	shf.l.wrap.b32 	%r1492, %r1489, %r1490, 16;
	mov.b64 	%rd1897, {%r1492, %r1491};
	add.s64 	%rd1898, %rd1897, %rd1891;
	xor.b64  	%rd1899, %rd1898, %rd1893;
	mov.b64 	{%r1493, %r1494}, %rd1899;
	shf.l.wrap.b32 	%r1495, %r1493, %r1494, 1;
	shf.l.wrap.b32 	%r1496, %r1494, %r1493, 1;
	mov.b64 	%rd1900, {%r1496, %r1495};
	ld.const.u8 	%r1497, [blake2b_sigma+186];
	mul.wide.u32 	%rd1901, %r1497, 8;
	add.s64 	%rd1902, %rd2, %rd1901;
	ld.local.u64 	%rd1903, [%rd1902];
	ld.const.u8 	%r1498, [blake2b_sigma+187];
	mul.wide.u32 	%rd1904, %r1498, 8;
	add.s64 	%rd1905, %rd2, %rd1904;
	ld.local.u64 	%rd1906, [%rd1905];
	add.s64 	%rd1907, %rd1835, %rd1903;
	add.s64 	%rd1908, %rd1907, %rd1860;
	xor.b64  	%rd1909, %rd1817, %rd1908;
	mov.b64 	{%r1499, %r1500}, %rd1909;
	mov.b64 	%rd1910, {%r1500, %r1499};
	add.s64 	%rd1911, %rd1910, %rd1878;
	xor.b64  	%rd1912, %rd1860, %rd1911;
	mov.b64 	{%r1501, %r1502}, %rd1912;
	shf.l.wrap.b32 	%r1503, %r1502, %r1501, 8;
	shf.l.wrap.b32 	%r1504, %r1501, %r1502, 8;
	mov.b64 	%rd1913, {%r1504, %r1503};
	add.s64 	%rd1914, %rd1908, %rd1906;
	add.s64 	%rd1915, %rd1914, %rd1913;
	xor.b64  	%rd1916, %rd1915, %rd1910;
	mov.b64 	{%r1505, %r1506}, %rd1916;
	shf.l.wrap.b32 	%r1507, %r1506, %r1505, 16;
	shf.l.wrap.b32 	%r1508, %r1505, %r1506, 16;
	mov.b64 	%rd1917, {%r1508, %r1507};
	add.s64 	%rd1918, %rd1917, %rd1911;
	xor.b64  	%rd1919, %rd1918, %rd1913;
	mov.b64 	{%r1509, %r1510}, %rd1919;
	shf.l.wrap.b32 	%r1511, %r1509, %r1510, 1;
	shf.l.wrap.b32 	%r1512, %r1510, %r1509, 1;
	mov.b64 	%rd1920, {%r1512, %r1511};
	ld.const.u8 	%r1513, [blake2b_sigma+188];
	mul.wide.u32 	%rd1921, %r1513, 8;
	add.s64 	%rd1922, %rd2, %rd1921;
	ld.local.u64 	%rd1923, [%rd1922];
	ld.const.u8 	%r1514, [blake2b_sigma+189];
	mul.wide.u32 	%rd1924, %r1514, 8;
	add.s64 	%rd1925, %rd2, %rd1924;
	ld.local.u64 	%rd1926, [%rd1925];
	add.s64 	%rd1927, %rd1855, %rd1923;
	add.s64 	%rd1928, %rd1927, %rd1880;
	xor.b64  	%rd1929, %rd1837, %rd1928;
	mov.b64 	{%r1515, %r1516}, %rd1929;
	mov.b64 	%rd1930, {%r1516, %r1515};
	add.s64 	%rd1931, %rd1930, %rd1818;
	xor.b64  	%rd1932, %rd1880, %rd1931;
	mov.b64 	{%r1517, %r1518}, %rd1932;
	shf.l.wrap.b32 	%r1519, %r1518, %r1517, 8;
	shf.l.wrap.b32 	%r1520, %r1517, %r1518, 8;
	mov.b64 	%rd1933, {%r1520, %r1519};
	add.s64 	%rd1934, %rd1928, %rd1926;
	add.s64 	%rd1935, %rd1934, %rd1933;
	xor.b64  	%rd1936, %rd1935, %rd1930;
	mov.b64 	{%r1521, %r1522}, %rd1936;
	shf.l.wrap.b32 	%r1523, %r1522, %r1521, 16;
	shf.l.wrap.b32 	%r1524, %r1521, %r1522, 16;
	mov.b64 	%rd1937, {%r1524, %r1523};
	add.s64 	%rd1938, %rd1937, %rd1931;
	xor.b64  	%rd1939, %rd1938, %rd1933;
	mov.b64 	{%r1525, %r1526}, %rd1939;
	shf.l.wrap.b32 	%r1527, %r1525, %r1526, 1;
	shf.l.wrap.b32 	%r1528, %r1526, %r1525, 1;
	mov.b64 	%rd1940, {%r1528, %r1527};
	ld.const.u8 	%r1529, [blake2b_sigma+190];
	mul.wide.u32 	%rd1941, %r1529, 8;
	add.s64 	%rd1942, %rd2, %rd1941;
	ld.local.u64 	%rd1943, [%rd1942];
	ld.const.u8 	%r1530, [blake2b_sigma+191];
	mul.wide.u32 	%rd1944, %r1530, 8;
	add.s64 	%rd1945, %rd2, %rd1944;
	ld.local.u64 	%rd1946, [%rd1945];
	add.s64 	%rd1947, %rd1875, %rd1943;
	add.s64 	%rd1948, %rd1947, %rd1820;
	xor.b64  	%rd1949, %rd1857, %rd1948;
	mov.b64 	{%r1531, %r1532}, %rd1949;
	mov.b64 	%rd1950, {%r1532, %r1531};
	add.s64 	%rd1951, %rd1950, %rd1838;
	xor.b64  	%rd1952, %rd1820, %rd1951;
	mov.b64 	{%r1533, %r1534}, %rd1952;
	shf.l.wrap.b32 	%r1535, %r1534, %r1533, 8;
	shf.l.wrap.b32 	%r1536, %r1533, %r1534, 8;
	mov.b64 	%rd1953, {%r1536, %r1535};
	add.s64 	%rd1954, %rd1948, %rd1946;
	add.s64 	%rd1955, %rd1954, %rd1953;
	xor.b64  	%rd1956, %rd1955, %rd1950;
	mov.b64 	{%r1537, %r1538}, %rd1956;
	shf.l.wrap.b32 	%r1539, %r1538, %r1537, 16;
	shf.l.wrap.b32 	%r1540, %r1537, %r1538, 16;
	mov.b64 	%rd1957, {%r1540, %r1539};
	add.s64 	%rd1958, %rd1957, %rd1951;
	xor.b64  	%rd1959, %rd1958, %rd1953;
	mov.b64 	{%r1541, %r1542}, %rd1959;
	shf.l.wrap.b32 	%r1543, %r1541, %r1542, 1;
	shf.l.wrap.b32 	%r1544, %r1542, %r1541, 1;
	mov.b64 	%rd1960, {%r1544, %r1543};
	xor.b64  	%rd1961, %rd1938, %rd1895;
	xor.b64  	%rd1962, %rd1961, %rd28;
	xor.b64  	%rd1963, %rd1958, %rd1915;
	xor.b64  	%rd1964, %rd1963, %rd63;
	xor.b64  	%rd1965, %rd1898, %rd1935;
	xor.b64  	%rd1966, %rd1965, %rd85;
	xor.b64  	%rd1967, %rd1918, %rd1955;
	xor.b64  	%rd1968, %rd1967, %rd106;
	xor.b64  	%rd1969, %rd1917, %rd1960;
	xor.b64  	%rd1970, %rd1969, %rd42;
	xor.b64  	%rd1971, %rd1937, %rd1900;
	xor.b64  	%rd1972, %rd1971, %rd65;
	xor.b64  	%rd1973, %rd1957, %rd1920;
	xor.b64  	%rd1974, %rd1973, %rd30;
	xor.b64  	%rd1975, %rd1897, %rd1940;
	xor.b64  	%rd1976, %rd1975, %rd32;
	mov.b32 	%r1545, 0;
	st.local.v2.b32 	[%rd34], {%r1545, %r1545};
	st.local.u32 	[%rd34+8], %r1545;
	st.local.v4.b32 	[%rd34+16], {%r1545, %r1545, %r1545, %r1545};
	st.local.v4.b32 	[%rd34+32], {%r1545, %r1545, %r1545, %r1545};
	st.local.v4.b32 	[%rd34+48], {%r1545, %r1545, %r1545, %r1545};
	st.local.v4.b32 	[%rd34+64], {%r1545, %r1545, %r1545, %r1545};
	st.local.v4.b32 	[%rd34+80], {%r1545, %r1545, %r1545, %r1545};
	st.local.v4.b32 	[%rd34+96], {%r1545, %r1545, %r1545, %r1545};
	st.local.v4.b32 	[%rd34+112], {%r1545, %r1545, %r1545, %r1545};
	ld.local.u32 	%r1546, [%rd6+16];
	ld.local.u32 	%r1547, [%rd6+20];
	ld.local.u32 	%r1548, [%rd6+24];
	st.local.v4.b32 	[%rd34], {%r1546, %r1547, %r1548, %r1545};
	mov.u32 	%r1549, %ctaid.x;
	mov.u32 	%r1550, %ntid.x;
	mov.u32 	%r1551, %tid.x;
	mad.lo.s32 	%r1, %r1549, %r1550, %r1551;
	st.local.u32 	[%rd34+12], %r1;
	add.s64 	%rd1977, %rd34, %rd35;
	ld.local.u64 	%rd1978, [%rd1977];
	add.s64 	%rd1979, %rd34, %rd38;
	ld.local.u64 	%rd1980, [%rd1979];
	add.s64 	%rd1981, %rd1962, %rd1978;
	add.s64 	%rd1982, %rd1981, %rd1970;
	xor.b64  	%rd1983, %rd42, %rd1982;
	mov.b64 	{%r1552, %r1553}, %rd1983;
	mov.b64 	%rd1984, {%r1553, %r1552};
	xor.b64  	%rd1985, %rd1984, 618475290624;
	add.s64 	%rd1986, %rd1985, %rd27;
	xor.b64  	%rd1987, %rd1970, %rd1986;
	mov.b64 	{%r1554, %r1555}, %rd1987;
	shf.l.wrap.b32 	%r1556, %r1555, %r1554, 8;
	shf.l.wrap.b32 	%r1557, %r1554, %r1555, 8;
	mov.b64 	%rd1988, {%r1557, %r1556};
	add.s64 	%rd1989, %rd1982, %rd1980;
	add.s64 	%rd1990, %rd1989, %rd1988;
	xor.b64  	%rd1991, %rd1990, %rd1985;
	mov.b64 	{%r1558, %r1559}, %rd1991;
	shf.l.wrap.b32 	%r1560, %r1559, %r1558, 16;
	shf.l.wrap.b32 	%r1561, %r1558, %r1559, 16;
	mov.b64 	%rd1992, {%r1561, %r1560};
	add.s64 	%rd1993, %rd1992, %rd1986;
	xor.b64  	%rd1994, %rd1993, %rd1988;
	mov.b64 	{%r1562, %r1563}, %rd1994;
	shf.l.wrap.b32 	%r1564, %r1562, %r1563, 1;
	shf.l.wrap.b32 	%r1565, %r1563, %r1562, 1;
	mov.b64 	%rd1995, {%r1565, %r1564};
	add.s64 	%rd1996, %rd34, %rd57;
	ld.local.u64 	%rd1997, [%rd1996];
	add.s64 	%rd1998, %rd34, %rd60;
	ld.local.u64 	%rd1999, [%rd1998];
	add.s64 	%rd2000, %rd1964, %rd1997;
	add.s64 	%rd2001, %rd2000, %rd1972;
	xor.b64  	%rd2002, %rd65, %rd2001;
	mov.b64 	{%r1566, %r1567}, %rd2002;
	mov.b64 	%rd2003, {%r1567, %r1566};
	add.s64 	%rd2004, %rd2003, %rd63;
	xor.b64  	%rd2005, %rd1972, %rd2004;
	mov.b64 	{%r1568, %r1569}, %rd2005;
	shf.l.wrap.b32 	%r1570, %r1569, %r1568, 8;
	shf.l.wrap.b32 	%r1571, %r1568, %r1569, 8;
	mov.b64 	%rd2006, {%r1571, %r1570};
	add.s64 	%rd2007, %rd2001, %rd1999;
	add.s64 	%rd2008, %rd2007, %rd2006;
	xor.b64  	%rd2009, %rd2008, %rd2003;
	mov.b64 	{%r1572, %r1573}, %rd2009;
	shf.l.wrap.b32 	%r1574, %r1573, %r1572, 16;
	shf.l.wrap.b32 	%r1575, %r1572, %r1573, 16;
	mov.b64 	%rd2010, {%r1575, %r1574};
	add.s64 	%rd2011, %rd2010, %rd2004;
	xor.b64  	%rd2012, %rd2011, %rd2006;
	mov.b64 	{%r1576, %r1577}, %rd2012;
	shf.l.wrap.b32 	%r1578, %r1576, %r1577, 1;
	shf.l.wrap.b32 	%r1579, %r1577, %r1576, 1;
	mov.b64 	%rd2013, {%r1579, %r1578};
	add.s64 	%rd2014, %rd34, %rd79;
	ld.local.u64 	%rd2015, [%rd2014];
	add.s64 	%rd2016, %rd34, %rd82;
	ld.local.u64 	%rd2017, [%rd2016];
	add.s64 	%rd2018, %rd1966, %rd2015;
	add.s64 	%rd2019, %rd2018, %rd1974;
	xor.b64  	%rd2020, %rd29, %rd2019;
	not.b64 	%rd2021, %rd2020;
	mov.b64 	{%r1580, %r1581}, %rd2021;
	mov.b64 	%rd2022, {%r1581, %r1580};
	add.s64 	%rd2023, %rd2022, %rd85;
	xor.b64  	%rd2024, %rd1974, %rd2023;
	mov.b64 	{%r1582, %r1583}, %rd2024;
	shf.l.wrap.b32 	%r1584, %r1583, %r1582, 8;
	shf.l.wrap.b32 	%r1585, %r1582, %r1583, 8;
	mov.b64 	%rd2025, {%r1585, %r1584};
	add.s64 	%rd2026, %rd2019, %rd2017;
	add.s64 	%rd2027, %rd2026, %rd2025;
	xor.b64  	%rd2028, %rd2027, %rd2022;
	mov.b64 	{%r1586, %r1587}, %rd2028;
	shf.l.wrap.b32 	%r1588, %r1587, %r1586, 16;
	shf.l.wrap.b32 	%r1589, %r1586, %r1587, 16;
	mov.b64 	%rd2029, {%r1589, %r1588};
	add.s64 	%rd2030, %rd2029, %rd2023;
	xor.b64  	%rd2031, %rd2030, %rd2025;
	mov.b64 	{%r1590, %r1591}, %rd2031;
	shf.l.wrap.b32 	%r1592, %r1590, %r1591, 1;
	shf.l.wrap.b32 	%r1593, %r1591, %r1590, 1;
	mov.b64 	%rd2032, {%r1593, %r1592};
	add.s64 	%rd2033, %rd34, %rd100;
	ld.local.u64 	%rd2034, [%rd2033];
	add.s64 	%rd2035, %rd34, %rd103;
	ld.local.u64 	%rd2036, [%rd2035];
	add.s64 	%rd2037, %rd1968, %rd2034;
	add.s64 	%rd2038, %rd2037, %rd1976;
	xor.b64  	%rd2039, %rd31, %rd2038;
	mov.b64 	{%r1594, %r1595}, %rd2039;
	mov.b64 	%rd2040, {%r1595, %r1594};
	add.s64 	%rd2041, %rd2040, %rd106;
	xor.b64  	%rd2042, %rd1976, %rd2041;
	mov.b64 	{%r1596, %r1597}, %rd2042;
	shf.l.wrap.b32 	%r1598, %r1597, %r1596, 8;
	shf.l.wrap.b32 	%r1599, %r1596, %r1597, 8;
	mov.b64 	%rd2043, {%r1599, %r1598};
	add.s64 	%rd2044, %rd2038, %rd2036;
	add.s64 	%rd2045, %rd2044, %rd2043;
	xor.b64  	%rd2046, %rd2045, %rd2040;
	mov.b64 	{%r1600, %r1601}, %rd2046;
	shf.l.wrap.b32 	%r1602, %r1601, %r1600, 16;
	shf.l.wrap.b32 	%r1603, %r1600, %r1601, 16;
	mov.b64 	%rd2047, {%r1603, %r1602};
	add.s64 	%rd2048, %rd2047, %rd2041;
	xor.b64  	%rd2049, %rd2048, %rd2043;
	mov.b64 	{%r1604, %r1605}, %rd2049;
	shf.l.wrap.b32 	%r1606, %r1604, %r1605, 1;
	shf.l.wrap.b32 	%r1607, %r1605, %r1604, 1;
	mov.b64 	%rd2050, {%r1607, %r1606};
	add.s64 	%rd2051, %rd34, %rd121;
	ld.local.u64 	%rd2052, [%rd2051];
	add.s64 	%rd2053, %rd34, %rd124;
	ld.local.u64 	%rd2054, [%rd2053];
	add.s64 	%rd2055, %rd1990, %rd2052;
	add.s64 	%rd2056, %rd2055, %rd2013;
	xor.b64  	%rd2057, %rd2047, %rd2056;
	mov.b64 	{%r1608, %r1609}, %rd2057;
	mov.b64 	%rd2058, {%r1609, %r1608};
	add.s64 	%rd2059, %rd2058, %rd2030;
	xor.b64  	%rd2060, %rd2013, %rd2059;
	mov.b64 	{%r1610, %r1611}, %rd2060;
	shf.l.wrap.b32 	%r1612, %r1611, %r1610, 8;
	shf.l.wrap.b32 	%r1613, %r1610, %r1611, 8;
	mov.b64 	%rd2061, {%r1613, %r1612};
	add.s64 	%rd2062, %rd2056, %rd2054;
	add.s64 	%rd2063, %rd2062, %rd2061;
	xor.b64  	%rd2064, %rd2063, %rd2058;
	mov.b64 	{%r1614, %r1615}, %rd2064;
	shf.l.wrap.b32 	%r1616, %r1615, %r1614, 16;
	shf.l.wrap.b32 	%r1617, %r1614, %r1615, 16;
	mov.b64 	%rd2065, {%r1617, %r1616};
	add.s64 	%rd2066, %rd2065, %rd2059;
	xor.b64  	%rd2067, %rd2066, %rd2061;
	mov.b64 	{%r1618, %r1619}, %rd2067;
	shf.l.wrap.b32 	%r1620, %r1618, %r1619, 1;
	shf.l.wrap.b32 	%r1621, %r1619, %r1618, 1;
	mov.b64 	%rd2068, {%r1621, %r1620};
	add.s64 	%rd2069, %rd34, %rd141;
	ld.local.u64 	%rd2070, [%rd2069];
	add.s64 	%rd2071, %rd34, %rd144;
	ld.local.u64 	%rd2072, [%rd2071];
	add.s64 	%rd2073, %rd2008, %rd2070;
	add.s64 	%rd2074, %rd2073, %rd2032;
	xor.b64  	%rd2075, %rd1992, %rd2074;
	mov.b64 	{%r1622, %r1623}, %rd2075;
	mov.b64 	%rd2076, {%r1623, %r1622};
	add.s64 	%rd2077, %rd2076, %rd2048;
	xor.b64  	%rd2078, %rd2032, %rd2077;
	mov.b64 	{%r1624, %r1625}, %rd2078;
	shf.l.wrap.b32 	%r1626, %r1625, %r1624, 8;
	shf.l.wrap.b32 	%r1627, %r1624, %r1625, 8;
	mov.b64 	%rd2079, {%r1627, %r1626};
	add.s64 	%rd2080, %rd2074, %rd2072;
	add.s64 	%rd2081, %rd2080, %rd2079;
	xor.b64  	%rd2082, %rd2081, %rd2076;
	mov.b64 	{%r1628, %r1629}, %rd2082;
	shf.l.wrap.b32 	%r1630, %r1629, %r1628, 16;
	shf.l.wrap.b32 	%r1631, %r1628, %r1629, 16;
	mov.b64 	%rd2083, {%r1631, %r1630};
	add.s64 	%rd2084, %rd2083, %rd2077;
	xor.b64  	%rd2085, %rd2084, %rd2079;
	mov.b64 	{%r1632, %r1633}, %rd2085;
	shf.l.wrap.b32 	%r1634, %r1632, %r1633, 1;
	shf.l.wrap.b32 	%r1635, %r1633, %r1632, 1;
	mov.b64 	%rd2086, {%r1635, %r1634};
	add.s64 	%rd2087, %rd34, %rd161;
	ld.local.u64 	%rd2088, [%rd2087];
	add.s64 	%rd2089, %rd34, %rd164;
	ld.local.u64 	%rd2090, [%rd2089];
	add.s64 	%rd2091, %rd2027, %rd2088;
	add.s64 	%rd2092, %rd2091, %rd2050;
	xor.b64  	%rd2093, %rd2010, %rd2092;
	mov.b64 	{%r1636, %r1637}, %rd2093;
	mov.b64 	%rd2094, {%r1637, %r1636};
	add.s64 	%rd2095, %rd2094, %rd1993;
	xor.b64  	%rd2096, %rd2050, %rd2095;
	mov.b64 	{%r1638, %r1639}, %rd2096;
	shf.l.wrap.b32 	%r1640, %r1639, %r1638, 8;
	shf.l.wrap.b32 	%r1641, %r1638, %r1639, 8;
	mov.b64 	%rd2097, {%r1641, %r1640};
	add.s64 	%rd2098, %rd2092, %rd2090;
	add.s64 	%rd2099, %rd2098, %rd2097;
	xor.b64  	%rd2100, %rd2099, %rd2094;
	mov.b64 	{%r1642, %r1643}, %rd2100;
	shf.l.wrap.b32 	%r1644, %r1643, %r1642, 16;
	shf.l.wrap.b32 	%r1645, %r1642, %r1643, 16;
	mov.b64 	%rd2101, {%r1645, %r1644};
	add.s64 	%rd2102, %rd2101, %rd2095;
	xor.b64  	%rd2103, %rd2102, %rd2097;
	mov.b64 	{%r1646, %r1647}, %rd2103;
	shf.l.wrap.b32 	%r1648, %r1646, %r1647, 1;
	shf.l.wrap.b32 	%r1649, %r1647, %r1646, 1;
	mov.b64 	%rd2104, {%r1649, %r1648};
	add.s64 	%rd2105, %rd34, %rd181;
	ld.local.u64 	%rd2106, [%rd2105];
	add.s64 	%rd2107, %rd34, %rd184;
	ld.local.u64 	%rd2108, [%rd2107];
	add.s64 	%rd2109, %rd2045, %rd2106;
	add.s64 	%rd2110, %rd2109, %rd1995;
	xor.b64  	%rd2111, %rd2029, %rd2110;
	mov.b64 	{%r1650, %r1651}, %rd2111;
	mov.b64 	%rd2112, {%r1651, %r1650};
	add.s64 	%rd2113, %rd2112, %rd2011;
	xor.b64  	%rd2114, %rd1995, %rd2113;
	mov.b64 	{%r1652, %r1653}, %rd2114;
	shf.l.wrap.b32 	%r1654, %r1653, %r1652, 8;
	shf.l.wrap.b32 	%r1655, %r1652, %r1653, 8;
	mov.b64 	%rd2115, {%r1655, %r1654};
	add.s64 	%rd2116, %rd2110, %rd2108;
	add.s64 	%rd2117, %rd2116, %rd2115;
	xor.b64  	%rd2118, %rd2117, %rd2112;
	mov.b64 	{%r1656, %r1657}, %rd2118;
	shf.l.wrap.b32 	%r1658, %r1657, %r1656, 16;
	shf.l.wrap.b32 	%r1659, %r1656, %r1657, 16;
	mov.b64 	%rd2119, {%r1659, %r1658};
	add.s64 	%rd2120, %rd2119, %rd2113;
	xor.b64  	%rd2121, %rd2120, %rd2115;
	mov.b64 	{%r1660, %r1661}, %rd2121;
	shf.l.wrap.b32 	%r1662, %r1660, %r1661, 1;
	shf.l.wrap.b32 	%r1663, %r1661, %r1660, 1;
	mov.b64 	%rd2122, {%r1663, %r1662};
	add.s64 	%rd2123, %rd34, %rd201;
	ld.local.u64 	%rd2124, [%rd2123];
	add.s64 	%rd2125, %rd34, %rd204;
	ld.local.u64 	%rd2126, [%rd2125];
	add.s64 	%rd2127, %rd2063, %rd2124;
	add.s64 	%rd2128, %rd2127, %rd2122;
	xor.b64  	%rd2129, %rd2083, %rd2128;
	mov.b64 	{%r1664, %r1665}, %rd2129;
	mov.b64 	%rd2130, {%r1665, %r1664};
	add.s64 	%rd2131, %rd2130, %rd2102;
	xor.b64  	%rd2132, %rd2122, %rd2131;
	mov.b64 	{%r1666, %r1667}, %rd2132;
	shf.l.wrap.b32 	%r1668, %r1667, %r1666, 8;
	shf.l.wrap.b32 	%r1669, %r1666, %r1667, 8;
	mov.b64 	%rd2133, {%r1669, %r1668};
	add.s64 	%rd2134, %rd2128, %rd2126;
	add.s64 	%rd2135, %rd2134, %rd2133;
	xor.b64  	%rd2136, %rd2135, %rd2130;
	mov.b64 	{%r1670, %r1671}, %rd2136;
	shf.l.wrap.b32 	%r1672, %r1671, %r1670, 16;
	shf.l.wrap.b32 	%r1673, %r1670, %r1671, 16;
	mov.b64 	%rd2137, {%r1673, %r1672};
	add.s64 	%rd2138, %rd2137, %rd2131;
	xor.b64  	%rd2139, %rd2138, %rd2133;
	mov.b64 	{%r1674, %r1675}, %rd2139;
	shf.l.wrap.b32 	%r1676, %r1674, %r1675, 1;
	shf.l.wrap.b32 	%r1677, %r1675, %r1674, 1;
	mov.b64 	%rd2140, {%r1677, %r1676};
	add.s64 	%rd2141, %rd34, %rd221;
	ld.local.u64 	%rd2142, [%rd2141];
	add.s64 	%rd2143, %rd34, %rd224;
	ld.local.u64 	%rd2144, [%rd2143];
	add.s64 	%rd2145, %rd2081, %rd2142;
	add.s64 	%rd2146, %rd2145, %rd2068;
	xor.b64  	%rd2147, %rd2101, %rd2146;
	mov.b64 	{%r1678, %r1679}, %rd2147;
	mov.b64 	%rd2148, {%r1679, %r1678};
	add.s64 	%rd2149, %rd2148, %rd2120;
	xor.b64  	%rd2150, %rd2068, %rd2149;
	mov.b64 	{%r1680, %r1681}, %rd2150;
	shf.l.wrap.b32 	%r1682, %r1681, %r1680, 8;
	shf.l.wrap.b32 	%r1683, %r1680, %r1681, 8;
	mov.b64 	%rd2151, {%r1683, %r1682};
	add.s64 	%rd2152, %rd2146, %rd2144;
	add.s64 	%rd2153, %rd2152, %rd2151;
	xor.b64  	%rd2154, %rd2153, %rd2148;
	mov.b64 	{%r1684, %r1685}, %rd2154;
	shf.l.wrap.b32 	%r1686, %r1685, %r1684, 16;
	shf.l.wrap.b32 	%r1687, %r1684, %r1685, 16;
	mov.b64 	%rd2155, {%r1687, %r1686};
	add.s64 	%rd2156, %rd2155, %rd2149;
	xor.b64  	%rd2157, %rd2156, %rd2151;
	mov.b64 	{%r1688, %r1689}, %rd2157;
	shf.l.wrap.b32 	%r1690, %r1688, %r1689, 1;
	shf.l.wrap.b32 	%r1691, %r1689, %r1688, 1;
	mov.b64 	%rd2158, {%r1691, %r1690};
	add.s64 	%rd2159, %rd34, %rd241;
	ld.local.u64 	%rd2160, [%rd2159];
	add.s64 	%rd2161, %rd34, %rd244;
	ld.local.u64 	%rd2162, [%rd2161];
	add.s64 	%rd2163, %rd2099, %rd2160;
	add.s64 	%rd2164, %rd2163, %rd2086;
	xor.b64  	%rd2165, %rd2119, %rd2164;
	mov.b64 	{%r1692, %r1693}, %rd2165;
	mov.b64 	%rd2166, {%r1693, %r1692};
	add.s64 	%rd2167, %rd2166, %rd2066;
	xor.b64  	%rd2168, %rd2086, %rd2167;
	mov.b64 	{%r1694, %r1695}, %rd2168;
	shf.l.wrap.b32 	%r1696, %r1695, %r1694, 8;
	shf.l.wrap.b32 	%r1697, %r1694, %r1695, 8;
	mov.b64 	%rd2169, {%r1697, %r1696};
	add.s64 	%rd2170, %rd2164, %rd2162;
	add.s64 	%rd2171, %rd2170, %rd2169;
	xor.b64  	%rd2172, %rd2171, %rd2166;
	mov.b64 	{%r1698, %r1699}, %rd2172;
	shf.l.wrap.b32 	%r1700, %r1699, %r1698, 16;
	shf.l.wrap.b32 	%r1701, %r1698, %r1699, 16;
	mov.b64 	%rd2173, {%r1701, %r1700};
	add.s64 	%rd2174, %rd2173, %rd2167;
	xor.b64  	%rd2175, %rd2174, %rd2169;
	mov.b64 	{%r1702, %r1703}, %rd2175;
	shf.l.wrap.b32 	%r1704, %r1702, %r1703, 1;
	shf.l.wrap.b32 	%r1705, %r1703, %r1702, 1;
	mov.b64 	%rd2176, {%r1705, %r1704};
	add.s64 	%rd2177, %rd34, %rd261;
	ld.local.u64 	%rd2178, [%rd2177];
	add.s64 	%rd2179, %rd34, %rd264;
	ld.local.u64 	%rd2180, [%rd2179];
	add.s64 	%rd2181, %rd2117, %rd2178;
	add.s64 	%rd2182, %rd2181, %rd2104;
	xor.b64  	%rd2183, %rd2065, %rd2182;
	mov.b64 	{%r1706, %r1707}, %rd2183;
	mov.b64 	%rd2184, {%r1707, %r1706};
	add.s64 	%rd2185, %rd2184, %rd2084;
	xor.b64  	%rd2186, %rd2104, %rd2185;
	mov.b64 	{%r1708, %r1709}, %rd2186;
	shf.l.wrap.b32 	%r1710, %r1709, %r1708, 8;
	shf.l.wrap.b32 	%r1711, %r1708, %r1709, 8;
	mov.b64 	%rd2187, {%r1711, %r1710};
	add.s64 	%rd2188, %rd2182, %rd2180;
	add.s64 	%rd2189, %rd2188, %rd2187;
	xor.b64  	%rd2190, %rd2189, %rd2184;
	mov.b64 	{%r1712, %r1713}, %rd2190;
	shf.l.wrap.b32 	%r1714, %r1713, %r1712, 16;
	shf.l.wrap.b32 	%r1715, %r1712, %r1713, 16;
	mov.b64 	%rd2191, {%r1715, %r1714};
	add.s64 	%rd2192, %rd2191, %rd2185;
	xor.b64  	%rd2193, %rd2192, %rd2187;
	mov.b64 	{%r1716, %r1717}, %rd2193;
	shf.l.wrap.b32 	%r1718, %r1716, %r1717, 1;
	shf.l.wrap.b32 	%r1719, %r1717, %r1716, 1;
	mov.b64 	%rd2194, {%r1719, %r1718};
	add.s64 	%rd2195, %rd34, %rd281;
	ld.local.u64 	%rd2196, [%rd2195];
	add.s64 	%rd2197, %rd34, %rd284;
	ld.local.u64 	%rd2198, [%rd2197];
	add.s64 	%rd2199, %rd2135, %rd2196;
	add.s64 	%rd2200, %rd2199, %rd2158;
	xor.b64  	%rd2201, %rd2191, %rd2200;
	mov.b64 	{%r1720, %r1721}, %rd2201;
	mov.b64 	%rd2202, {%r1721, %r1720};
	add.s64 	%rd2203, %rd2202, %rd2174;
	xor.b64  	%rd2204, %rd2158, %rd2203;
	mov.b64 	{%r1722, %r1723}, %rd2204;
	shf.l.wrap.b32 	%r1724, %r1723, %r1722, 8;
	shf.l.wrap.b32 	%r1725, %r1722, %r1723, 8;
	mov.b64 	%rd2205, {%r1725, %r1724};
	add.s64 	%rd2206, %rd2200, %rd2198;
	add.s64 	%rd2207, %rd2206, %rd2205;
	xor.b64  	%rd2208, %rd2207, %rd2202;
	mov.b64 	{%r1726, %r1727}, %rd2208;
	shf.l.wrap.b32 	%r1728, %r1727, %r1726, 16;
	shf.l.wrap.b32 	%r1729, %r1726, %r1727, 16;
	mov.b64 	%rd2209, {%r1729, %r1728};
	add.s64 	%rd2210, %rd2209, %rd2203;
	xor.b64  	%rd2211, %rd2210, %rd2205;
	mov.b64 	{%r1730, %r1731}, %rd2211;
	shf.l.wrap.b32 	%r1732, %r1730, %r1731, 1;
	shf.l.wrap.b32 	%r1733, %r1731, %r1730, 1;
	mov.b64 	%rd2212, {%r1733, %r1732};
	add.s64 	%rd2213, %rd34, %rd301;
	ld.local.u64 	%rd2214, [%rd2213];
	add.s64 	%rd2215, %rd34, %rd304;
	ld.local.u64 	%rd2216, [%rd2215];
	add.s64 	%rd2217, %rd2153, %rd2214;
	add.s64 	%rd2218, %rd2217, %rd2176;
	xor.b64  	%rd2219, %rd2137, %rd2218;
	mov.b64 	{%r1734, %r1735}, %rd2219;
	mov.b64 	%rd2220, {%r1735, %r1734};
	add.s64 	%rd2221, %rd2220, %rd2192;
	xor.b64  	%rd2222, %rd2176, %rd2221;
	mov.b64 	{%r1736, %r1737}, %rd2222;
	shf.l.wrap.b32 	%r1738, %r1737, %r1736, 8;
	shf.l.wrap.b32 	%r1739, %r1736, %r1737, 8;
	mov.b64 	%rd2223, {%r1739, %r1738};
	add.s64 	%rd2224, %rd2218, %rd2216;
	add.s64 	%rd2225, %rd2224, %rd2223;
	xor.b64  	%rd2226, %rd2225, %rd2220;
	mov.b64 	{%r1740, %r1741}, %rd2226;
	shf.l.wrap.b32 	%r1742, %r1741, %r1740, 16;
	shf.l.wrap.b32 	%r1743, %r1740, %r1741, 16;
	mov.b64 	%rd2227, {%r1743, %r1742};
	add.s64 	%rd2228, %rd2227, %rd2221;
	xor.b64  	%rd2229, %rd2228, %rd2223;
	mov.b64 	{%r1744, %r1745}, %rd2229;
	shf.l.wrap.b32 	%r1746, %r1744, %r1745, 1;
	shf.l.wrap.b32 	%r1747, %r1745, %r1744, 1;
	mov.b64 	%rd2230, {%r1747, %r1746};
	add.s64 	%rd2231, %rd34, %rd321;
	ld.local.u64 	%rd2232, [%rd2231];
	add.s64 	%rd2233, %rd34, %rd324;
	ld.local.u64 	%rd2234, [%rd2233];
	add.s64 	%rd2235, %rd2171, %rd2232;
	add.s64 	%rd2236, %rd2235, %rd2194;
	xor.b64  	%rd2237, %rd2155, %rd2236;
	mov.b64 	{%r1748, %r1749}, %rd2237;
	mov.b64 	%rd2238, {%r1749, %r1748};
	add.s64 	%rd2239, %rd2238, %rd2138;
	xor.b64  	%rd2240, %rd2194, %rd2239;
	mov.b64 	{%r1750, %r1751}, %rd2240;
	shf.l.wrap.b32 	%r1752, %r1751, %r1750, 8;
	shf.l.wrap.b32 	%r1753, %r1750, %r1751, 8;
	mov.b64 	%rd2241, {%r1753, %r1752};
	add.s64 	%rd2242, %rd2236, %rd2234;
	add.s64 	%rd2243, %rd2242, %rd2241;
	xor.b64  	%rd2244, %rd2243, %rd2238;
	mov.b64 	{%r1754, %r1755}, %rd2244;
	shf.l.wrap.b32 	%r1756, %r1755, %r1754, 16;
	shf.l.wrap.b32 	%r1757, %r1754, %r1755, 16;
	mov.b64 	%rd2245, {%r1757, %r1756};
	add.s64 	%rd2246, %rd2245, %rd2239;
	xor.b64  	%rd2247, %rd2246, %rd2241;
	mov.b64 	{%r1758, %r1759}, %rd2247;
	shf.l.wrap.b32 	%r1760, %r1758, %r1759, 1;
	shf.l.wrap.b32 	%r1761, %r1759, %r1758, 1;
	mov.b64 	%rd2248, {%r1761, %r1760};
	add.s64 	%rd2249, %rd34, %rd341;
	ld.local.u64 	%rd2250, [%rd2249];
	add.s64 	%rd2251, %rd34, %rd344;
	ld.local.u64 	%rd2252, [%rd2251];
	add.s64 	%rd2253, %rd2189, %rd2250;
	add.s64 	%rd2254, %rd2253, %rd2140;
	xor.b64  	%rd2255, %rd2173, %rd2254;
	mov.b64 	{%r1762, %r1763}, %rd2255;
	mov.b64 	%rd2256, {%r1763, %r1762};
	add.s64 	%rd2257, %rd2256, %rd2156;
	xor.b64  	%rd2258, %rd2140, %rd2257;
	mov.b64 	{%r1764, %r1765}, %rd2258;
	shf.l.wrap.b32 	%r1766, %r1765, %r1764, 8;
	shf.l.wrap.b32 	%r1767, %r1764, %r1765, 8;
	mov.b64 	%rd2259, {%r1767, %r1766};
	add.s64 	%rd2260, %rd2254, %rd2252;
	add.s64 	%rd2261, %rd2260, %rd2259;
	xor.b64  	%rd2262, %rd2261, %rd2256;
	mov.b64 	{%r1768, %r1769}, %rd2262;
	shf.l.wrap.b32 	%r1770, %r1769, %r1768, 16;
	shf.l.wrap.b32 	%r1771, %r1768, %r1769, 16;
	mov.b64 	%rd2263, {%r1771, %r1770};
	add.s64 	%rd2264, %rd2263, %rd2257;
	xor.b64  	%rd2265, %rd2264, %rd2259;
	mov.b64 	{%r1772, %r1773}, %rd2265;
	shf.l.wrap.b32 	%r1774, %r1772, %r1773, 1;
	shf.l.wrap.b32 	%r1775, %r1773, %r1772, 1;
	mov.b64 	%rd2266, {%r1775, %r1774};
	add.s64 	%rd2267, %rd34, %rd361;
	ld.local.u64 	%rd2268, [%rd2267];
	add.s64 	%rd2269, %rd34, %rd364;
	ld.local.u64 	%rd2270, [%rd2269];
	add.s64 	%rd2271, %rd2207, %rd2268;
	add.s64 	%rd2272, %rd2271, %rd2266;
	xor.b64  	%rd2273, %rd2227, %rd2272;
	mov.b64 	{%r1776, %r1777}, %rd2273;
	mov.b64 	%rd2274, {%r1777, %r1776};
	add.s64 	%rd2275, %rd2274, %rd2246;
	xor.b64  	%rd2276, %rd2266, %rd2275;
	mov.b64 	{%r1778, %r1779}, %rd2276;
	shf.l.wrap.b32 	%r1780, %r1779, %r1778, 8;
	shf.l.wrap.b32 	%r1781, %r1778, %r1779, 8;
	mov.b64 	%rd2277, {%r1781, %r1780};
	add.s64 	%rd2278, %rd2272, %rd2270;
	add.s64 	%rd2279, %rd2278, %rd2277;
	xor.b64  	%rd2280, %rd2279, %rd2274;
	mov.b64 	{%r1782, %r1783}, %rd2280;
	shf.l.wrap.b32 	%r1784, %r1783, %r1782, 16;
	shf.l.wrap.b32 	%r1785, %r1782, %r1783, 16;
	mov.b64 	%rd2281, {%r1785, %r1784};
	add.s64 	%rd2282, %rd2281, %rd2275;
	xor.b64  	%rd2283, %rd2282, %rd2277;
	mov.b64 	{%r1786, %r1787}, %rd2283;
	shf.l.wrap.b32 	%r1788, %r1786, %r1787, 1;
	shf.l.wrap.b32 	%r1789, %r1787, %r1786, 1;
	mov.b64 	%rd2284, {%r1789, %r1788};
	add.s64 	%rd2285, %rd34, %rd381;
	ld.local.u64 	%rd2286, [%rd2285];
	add.s64 	%rd2287, %rd34, %rd384;
	ld.local.u64 	%rd2288, [%rd2287];
	add.s64 	%rd2289, %rd2225, %rd2286;
	add.s64 	%rd2290, %rd2289, %rd2212;
	xor.b64  	%rd2291, %rd2245, %rd2290;
	mov.b64 	{%r1790, %r1791}, %rd2291;
	mov.b64 	%rd2292, {%r1791, %r1790};
	add.s64 	%rd2293, %rd2292, %rd2264;
	xor.b64  	%rd2294, %rd2212, %rd2293;
	mov.b64 	{%r1792, %r1793}, %rd2294;
	shf.l.wrap.b32 	%r1794, %r1793, %r1792, 8;
	shf.l.wrap.b32 	%r1795, %r1792, %r1793, 8;
	mov.b64 	%rd2295, {%r1795, %r1794};
	add.s64 	%rd2296, %rd2290, %rd2288;
	add.s64 	%rd2297, %rd2296, %rd2295;
	xor.b64  	%rd2298, %rd2297, %rd2292;
	mov.b64 	{%r1796, %r1797}, %rd2298;
	shf.l.wrap.b32 	%r1798, %r1797, %r1796, 16;
	shf.l.wrap.b32 	%r1799, %r1796, %r1797, 16;
	mov.b64 	%rd2299, {%r1799, %r1798};
	add.s64 	%rd2300, %rd2299, %rd2293;
	xor.b64  	%rd2301, %rd2300, %rd2295;
	mov.b64 	{%r1800, %r1801}, %rd2301;
	shf.l.wrap.b32 	%r1802, %r1800, %r1801, 1;
	shf.l.wrap.b32 	%r1803, %r1801, %r1800, 1;
	mov.b64 	%rd2302, {%r1803, %r1802};
	add.s64 	%rd2303, %rd34, %rd401;
	ld.local.u64 	%rd2304, [%rd2303];
	add.s64 	%rd2305, %rd34, %rd404;
	ld.local.u64 	%rd2306, [%rd2305];
	add.s64 	%rd2307, %rd2243, %rd2304;
	add.s64 	%rd2308, %rd2307, %rd2230;
	xor.b64  	%rd2309, %rd2263, %rd2308;
	mov.b64 	{%r1804, %r1805}, %rd2309;
	mov.b64 	%rd2310, {%r1805, %r1804};
	add.s64 	%rd2311, %rd2310, %rd2210;
	xor.b64  	%rd2312, %rd2230, %rd2311;
	mov.b64 	{%r1806, %r1807}, %rd2312;
	shf.l.wrap.b32 	%r1808, %r1807, %r1806, 8;
	shf.l.wrap.b32 	%r1809, %r1806, %r1807, 8;
	mov.b64 	%rd2313, {%r1809, %r1808};
	add.s64 	%rd2314, %rd2308, %rd2306;
	add.s64 	%rd2315, %rd2314, %rd2313;
	xor.b64  	%rd2316, %rd2315, %rd2310;
	mov.b64 	{%r1810, %r1811}, %rd2316;
	shf.l.wrap.b32 	%r1812, %r1811, %r1810, 16;
	shf.l.wrap.b32 	%r1813, %r1810, %r1811, 16;
	mov.b64 	%rd2317, {%r1813, %r1812};
	add.s64 	%rd2318, %rd2317, %rd2311;
	xor.b64  	%rd2319, %rd2318, %rd2313;
	mov.b64 	{%r1814, %r1815}, %rd2319;
	shf.l.wrap.b32 	%r1816, %r1814, %r1815, 1;
	shf.l.wrap.b32 	%r1817, %r1815, %r1814, 1;
	mov.b64 	%rd2320, {%r1817, %r1816};
	add.s64 	%rd2321, %rd34, %rd421;
	ld.local.u64 	%rd2322, [%rd2321];
	add.s64 	%rd2323, %rd34, %rd424;
	ld.local.u64 	%rd2324, [%rd2323];
	add.s64 	%rd2325, %rd2261, %rd2322;
	add.s64 	%rd2326, %rd2325, %rd2248;
	xor.b64  	%rd2327, %rd2209, %rd2326;
	mov.b64 	{%r1818, %r1819}, %rd2327;
	mov.b64 	%rd2328, {%r1819, %r1818};
	add.s64 	%rd2329, %rd2328, %rd2228;
	xor.b64  	%rd2330, %rd2248, %rd2329;
	mov.b64 	{%r1820, %r1821}, %rd2330;
	shf.l.wrap.b32 	%r1822, %r1821, %r1820, 8;
	shf.l.wrap.b32 	%r1823, %r1820, %r1821, 8;
	mov.b64 	%rd2331, {%r1823, %r1822};
	add.s64 	%rd2332, %rd2326, %rd2324;
	add.s64 	%rd2333, %rd2332, %rd2331;
	xor.b64  	%rd2334, %rd2333, %rd2328;
	mov.b64 	{%r1824, %r1825}, %rd2334;
	shf.l.wrap.b32 	%r1826, %r1825, %r1824, 16;
	shf.l.wrap.b32 	%r1827, %r1824, %r1825, 16;
	mov.b64 	%rd2335, {%r1827, %r1826};
	add.s64 	%rd2336, %rd2335, %rd2329;
	xor.b64  	%rd2337, %rd2336, %rd2331;
	mov.b64 	{%r1828, %r1829}, %rd2337;
	shf.l.wrap.b32 	%r1830, %r1828, %r1829, 1;
	shf.l.wrap.b32 	%r1831, %r1829, %r1828, 1;
	mov.b64 	%rd2338, {%r1831, %r1830};
	add.s64 	%rd2339, %rd34, %rd441;
	ld.local.u64 	%rd2340, [%rd2339];
	add.s64 	%rd2341, %rd34, %rd444;
	ld.local.u64 	%rd2342, [%rd2341];
	add.s64 	%rd2343, %rd2279, %rd2340;
	add.s64 	%rd2344, %rd2343, %rd2302;
	xor.b64  	%rd2345, %rd2335, %rd2344;
	mov.b64 	{%r1832, %r1833}, %rd2345;
	mov.b64 	%rd2346, {%r1833, %r1832};
	add.s64 	%rd2347, %rd2346, %rd2318;
	xor.b64  	%rd2348, %rd2302, %rd2347;
	mov.b64 	{%r1834, %r1835}, %rd2348;
	shf.l.wrap.b32 	%r1836, %r1835, %r1834, 8;
	shf.l.wrap.b32 	%r1837, %r1834, %r1835, 8;
	mov.b64 	%rd2349, {%r1837, %r1836};
	add.s64 	%rd2350, %rd2344, %rd2342;
	add.s64 	%rd2351, %rd2350, %rd2349;
	xor.b64  	%rd2352, %rd2351, %rd2346;
	mov.b64 	{%r1838, %r1839}, %rd2352;
	shf.l.wrap.b32 	%r1840, %r1839, %r1838, 16;
	shf.l.wrap.b32 	%r1841, %r1838, %r1839, 16;
	mov.b64 	%rd2353, {%r1841, %r1840};
	add.s64 	%rd2354, %rd2353, %rd2347;
	xor.b64  	%rd2355, %rd2354, %rd2349;
	mov.b64 	{%r1842, %r1843}, %rd2355;
	shf.l.wrap.b32 	%r1844, %r1842, %r1843, 1;
	shf.l.wrap.b32 	%r1845, %r1843, %r1842, 1;
	mov.b64 	%rd2356, {%r1845, %r1844};
	add.s64 	%rd2357, %rd34, %rd461;
	ld.local.u64 	%rd2358, [%rd2357];
	add.s64 	%rd2359, %rd34, %rd464;
	ld.local.u64 	%rd2360, [%rd2359];
	add.s64 	%rd2361, %rd2297, %rd2358;
	add.s64 	%rd2362, %rd2361, %rd2320;
	xor.b64  	%rd2363, %rd2281, %rd2362;
	mov.b64 	{%r1846, %r1847}, %rd2363;
	mov.b64 	%rd2364, {%r1847, %r1846};
	add.s64 	%rd2365, %rd2364, %rd2336;
	xor.b64  	%rd2366, %rd2320, %rd2365;
	mov.b64 	{%r1848, %r1849}, %rd2366;
	shf.l.wrap.b32 	%r1850, %r1849, %r1848, 8;
	shf.l.wrap.b32 	%r1851, %r1848, %r1849, 8;
	mov.b64 	%rd2367, {%r1851, %r1850};
	add.s64 	%rd2368, %rd2362, %rd2360;
	add.s64 	%rd2369, %rd2368, %rd2367;
	xor.b64  	%rd2370, %rd2369, %rd2364;
	mov.b64 	{%r1852, %r1853}, %rd2370;
	shf.l.wrap.b32 	%r1854, %r1853, %r1852, 16;
	shf.l.wrap.b32 	%r1855, %r1852, %r1853, 16;
	mov.b64 	%rd2371, {%r1855, %r1854};
	add.s64 	%rd2372, %rd2371, %rd2365;
	xor.b64  	%rd2373, %rd2372, %rd2367;
	mov.b64 	{%r1856, %r1857}, %rd2373;
	shf.l.wrap.b32 	%r1858, %r1856, %r1857, 1;
	shf.l.wrap.b32 	%r1859, %r1857, %r1856, 1;
	mov.b64 	%rd2374, {%r1859, %r1858};
	add.s64 	%rd2375, %rd34, %rd481;
	ld.local.u64 	%rd2376, [%rd2375];
	add.s64 	%rd2377, %rd34, %rd484;
	ld.local.u64 	%rd2378, [%rd2377];
	add.s64 	%rd2379, %rd2315, %rd2376;
	add.s64 	%rd2380, %rd2379, %rd2338;
	xor.b64  	%rd2381, %rd2299, %rd2380;
	mov.b64 	{%r1860, %r1861}, %rd2381;
	mov.b64 	%rd2382, {%r1861, %r1860};
	add.s64 	%rd2383, %rd2382, %rd2282;
	xor.b64  	%rd2384, %rd2338, %rd2383;
	mov.b64 	{%r1862, %r1863}, %rd2384;
	shf.l.wrap.b32 	%r1864, %r1863, %r1862, 8;
	shf.l.wrap.b32 	%r1865, %r1862, %r1863, 8;
	mov.b64 	%rd2385, {%r1865, %r1864};
	add.s64 	%rd2386, %rd2380, %rd2378;
	add.s64 	%rd2387, %rd2386, %rd2385;
	xor.b64  	%rd2388, %rd2387, %rd2382;
	mov.b64 	{%r1866, %r1867}, %rd2388;
	shf.l.wrap.b32 	%r1868, %r1867, %r1866, 16;
	shf.l.wrap.b32 	%r1869, %r1866, %r1867, 16;
	mov.b64 	%rd2389, {%r1869, %r1868};
	add.s64 	%rd2390, %rd2389, %rd2383;
	xor.b64  	%rd2391, %rd2390, %rd2385;
	mov.b64 	{%r1870, %r1871}, %rd2391;
	shf.l.wrap.b32 	%r1872, %r1870, %r1871, 1;
	shf.l.wrap.b32 	%r1873, %r1871, %r1870, 1;
	mov.b64 	%rd2392, {%r1873, %r1872};
	add.s64 	%rd2393, %rd34, %rd501;
	ld.local.u64 	%rd2394, [%rd2393];
	add.s64 	%rd2395, %rd34, %rd504;
	ld.local.u64 	%rd2396, [%rd2395];
	add.s64 	%rd2397, %rd2333, %rd2394;
	add.s64 	%rd2398, %rd2397, %rd2284;
	xor.b64  	%rd2399, %rd2317, %rd2398;
	mov.b64 	{%r1874, %r1875}, %rd2399;
	mov.b64 	%rd2400, {%r1875, %r1874};
	add.s64 	%rd2401, %rd2400, %rd2300;
	xor.b64  	%rd2402, %rd2284, %rd2401;
	mov.b64 	{%r1876, %r1877}, %rd2402;
	shf.l.wrap.b32 	%r1878, %r1877, %r1876, 8;
	shf.l.wrap.b32 	%r1879, %r1876, %r1877, 8;
	mov.b64 	%rd2403, {%r1879, %r1878};
	add.s64 	%rd2404, %rd2398, %rd2396;
	add.s64 	%rd2405, %rd2404, %rd2403;
	xor.b64  	%rd2406, %rd2405, %rd2400;
	mov.b64 	{%r1880, %r1881}, %rd2406;
	shf.l.wrap.b32 	%r1882, %r1881, %r1880, 16;
	shf.l.wrap.b32 	%r1883, %r1880, %r1881, 16;
	mov.b64 	%rd2407, {%r1883, %r1882};
	add.s64 	%rd2408, %rd2407, %rd2401;
	xor.b64  	%rd2409, %rd2408, %rd2403;
	mov.b64 	{%r1884, %r1885}, %rd2409;
	shf.l.wrap.b32 	%r1886, %r1884, %r1885, 1;
	shf.l.wrap.b32 	%r1887, %r1885, %r1884, 1;
	mov.b64 	%rd2410, {%r1887, %r1886};
	add.s64 	%rd2411, %rd34, %rd521;
	ld.local.u64 	%rd2412, [%rd2411];
	add.s64 	%rd2413, %rd34, %rd524;
	ld.local.u64 	%rd2414, [%rd2413];
	add.s64 	%rd2415, %rd2351, %rd2412;
	add.s64 	%rd2416, %rd2415, %rd2410;
	xor.b64  	%rd2417, %rd2371, %rd2416;
	mov.b64 	{%r1888, %r1889}, %rd2417;
	mov.b64 	%rd2418, {%r1889, %r1888};
	add.s64 	%rd2419, %rd2418, %rd2390;
	xor.b64  	%rd2420, %rd2410, %rd2419;
	mov.b64 	{%r1890, %r1891}, %rd2420;
	shf.l.wrap.b32 	%r1892, %r1891, %r1890, 8;
	shf.l.wrap.b32 	%r1893, %r1890, %r1891, 8;
	mov.b64 	%rd2421, {%r1893, %r1892};
	add.s64 	%rd2422, %rd2416, %rd2414;
	add.s64 	%rd2423, %rd2422, %rd2421;
	xor.b64  	%rd2424, %rd2423, %rd2418;
	mov.b64 	{%r1894, %r1895}, %rd2424;
	shf.l.wrap.b32 	%r1896, %r1895, %r1894, 16;
	shf.l.wrap.b32 	%r1897, %r1894, %r1895, 16;
	mov.b64 	%rd2425, {%r1897, %r1896};
	add.s64 	%rd2426, %rd2425, %rd2419;
	xor.b64  	%rd2427, %rd2426, %rd2421;
	mov.b64 	{%r1898, %r1899}, %rd2427;
	shf.l.wrap.b32 	%r1900, %r1898, %r1899, 1;
	shf.l.wrap.b32 	%r1901, %r1899, %r1898, 1;
	mov.b64 	%rd2428, {%r1901, %r1900};
	add.s64 	%rd2429, %rd34, %rd541;
	ld.local.u64 	%rd2430, [%rd2429];
	add.s64 	%rd2431, %rd34, %rd544;
	ld.local.u64 	%rd2432, [%rd2431];
	add.s64 	%rd2433, %rd2369, %rd2430;
	add.s64 	%rd2434, %rd2433, %rd2356;
	xor.b64  	%rd2435, %rd2389, %rd2434;
	mov.b64 	{%r1902, %r1903}, %rd2435;
	mov.b64 	%rd2436, {%r1903, %r1902};
	add.s64 	%rd2437, %rd2436, %rd2408;
	xor.b64  	%rd2438, %rd2356, %rd2437;
	mov.b64 	{%r1904, %r1905}, %rd2438;
	shf.l.wrap.b32 	%r1906, %r1905, %r1904, 8;
	shf.l.wrap.b32 	%r1907, %r1904, %r1905, 8;
	mov.b64 	%rd2439, {%r1907, %r1906};
	add.s64 	%rd2440, %rd2434, %rd2432;
	add.s64 	%rd2441, %rd2440, %rd2439;
	xor.b64  	%rd2442, %rd2441, %rd2436;
	mov.b64 	{%r1908, %r1909}, %rd2442;
	shf.l.wrap.b32 	%r1910, %r1909, %r1908, 16;
	shf.l.wrap.b32 	%r1911, %r1908, %r1909, 16;
	mov.b64 	%rd2443, {%r1911, %r1910};
	add.s64 	%rd2444, %rd2443, %rd2437;
	xor.b64  	%rd2445, %rd2444, %rd2439;
	mov.b64 	{%r1912, %r1913}, %rd2445;
	shf.l.wrap.b32 	%r1914, %r1912, %r1913, 1;
	shf.l.wrap.b32 	%r1915, %r1913, %r1912, 1;
	mov.b64 	%rd2446, {%r1915, %r1914};
	add.s64 	%rd2447, %rd34, %rd561;
	ld.local.u64 	%rd2448, [%rd2447];
	add.s64 	%rd2449, %rd34, %rd564;
	ld.local.u64 	%rd2450, [%rd2449];
	add.s64 	%rd2451, %rd2387, %rd2448;
	add.s64 	%rd2452, %rd2451, %rd2374;
	xor.b64  	%rd2453, %rd2407, %rd2452;
	mov.b64 	{%r1916, %r1917}, %rd2453;
	mov.b64 	%rd2454, {%r1917, %r1916};
	add.s64 	%rd2455, %rd2454, %rd2354;
	xor.b64  	%rd2456, %rd2374, %rd2455;
	mov.b64 	{%r1918, %r1919}, %rd2456;
	shf.l.wrap.b32 	%r1920, %r1919, %r1918, 8;
	shf.l.wrap.b32 	%r1921, %r1918, %r1919, 8;
	mov.b64 	%rd2457, {%r1921, %r1920};
	add.s64 	%rd2458, %rd2452, %rd2450;
	add.s64 	%rd2459, %rd2458, %rd2457;
	xor.b64  	%rd2460, %rd2459, %rd2454;
	mov.b64 	{%r1922, %r1923}, %rd2460;
	shf.l.wrap.b32 	%r1924, %r1923, %r1922, 16;
	shf.l.wrap.b32 	%r1925, %r1922, %r1923, 16;
	mov.b64 	%rd2461, {%r1925, %r1924};
	add.s64 	%rd2462, %rd2461, %rd2455;
	xor.b64  	%rd2463, %rd2462, %rd2457;
	mov.b64 	{%r1926, %r1927}, %rd2463;
	shf.l.wrap.b32 	%r1928, %r1926, %r1927, 1;
	shf.l.wrap.b32 	%r1929, %r1927, %r1926, 1;
	mov.b64 	%rd2464, {%r1929, %r1928};
	add.s64 	%rd2465, %rd34, %rd581;
	ld.local.u64 	%rd2466, [%rd2465];
	add.s64 	%rd2467, %rd34, %rd584;
	ld.local.u64 	%rd2468, [%rd2467];
	add.s64 	%rd2469, %rd2405, %rd2466;
	add.s64 	%rd2470, %rd2469, %rd2392;
	xor.b64  	%rd2471, %rd2353, %rd2470;
	mov.b64 	{%r1930, %r1931}, %rd2471;
	mov.b64 	%rd2472, {%r1931, %r1930};
	add.s64 	%rd2473, %rd2472, %rd2372;
	xor.b64  	%rd2474, %rd2392, %rd2473;
	mov.b64 	{%r1932, %r1933}, %rd2474;
	shf.l.wrap.b32 	%r1934, %r1933, %r1932, 8;
	shf.l.wrap.b32 	%r1935, %r1932, %r1933, 8;
	mov.b64 	%rd2475, {%r1935, %r1934};
	add.s64 	%rd2476, %rd2470, %rd2468;
	add.s64 	%rd2477, %rd2476, %rd2475;
	xor.b64  	%rd2478, %rd2477, %rd2472;
	mov.b64 	{%r1936, %r1937}, %rd2478;
	shf.l.wrap.b32 	%r1938, %r1937, %r1936, 16;
	shf.l.wrap.b32 	%r1939, %r1936, %r1937, 16;
	mov.b64 	%rd2479, {%r1939, %r1938};
	add.s64 	%rd2480, %rd2479, %rd2473;
	xor.b64  	%rd2481, %rd2480, %rd2475;
	mov.b64 	{%r1940, %r1941}, %rd2481;
	shf.l.wrap.b32 	%r1942, %r1940, %r1941, 1;
	shf.l.wrap.b32 	%r1943, %r1941, %r1940, 1;
	mov.b64 	%rd2482, {%r1943, %r1942};
	add.s64 	%rd2483, %rd34, %rd601;
	ld.local.u64 	%rd2484, [%rd2483];
	add.s64 	%rd2485, %rd34, %rd604;
	ld.local.u64 	%rd2486, [%rd2485];
	add.s64 	%rd2487, %rd2423, %rd2484;
	add.s64 	%rd2488, %rd2487, %rd2446;
	xor.b64  	%rd2489, %rd2479, %rd2488;
	mov.b64 	{%r1944, %r1945}, %rd2489;
	mov.b64 	%rd2490, {%r1945, %r1944};
	add.s64 	%rd2491, %rd2490, %rd2462;
	xor.b64  	%rd2492, %rd2446, %rd2491;
	mov.b64 	{%r1946, %r1947}, %rd2492;
	shf.l.wrap.b32 	%r1948, %r1947, %r1946, 8;
	shf.l.wrap.b32 	%r1949, %r1946, %r1947, 8;
	mov.b64 	%rd2493, {%r1949, %r1948};
	add.s64 	%rd2494, %rd2488, %rd2486;
	add.s64 	%rd2495, %rd2494, %rd2493;
	xor.b64  	%rd2496, %rd2495, %rd2490;
	mov.b64 	{%r1950, %r1951}, %rd2496;
	shf.l.wrap.b32 	%r1952, %r1951, %r1950, 16;
	shf.l.wrap.b32 	%r1953, %r1950, %r1951, 16;
	mov.b64 	%rd2497, {%r1953, %r1952};
	add.s64 	%rd2498, %rd2497, %rd2491;
	xor.b64  	%rd2499, %rd2498, %rd2493;
	mov.b64 	{%r1954, %r1955}, %rd2499;
	shf.l.wrap.b32 	%r1956, %r1954, %r1955, 1;
	shf.l.wrap.b32 	%r1957, %r1955, %r1954, 1;
	mov.b64 	%rd2500, {%r1957, %r1956};
	add.s64 	%rd2501, %rd34, %rd621;
	ld.local.u64 	%rd2502, [%rd2501];
	add.s64 	%rd2503, %rd34, %rd624;
	ld.local.u64 	%rd2504, [%rd2503];
	add.s64 	%rd2505, %rd2441, %rd2502;
	add.s64 	%rd2506, %rd2505, %rd2464;
	xor.b64  	%rd2507, %rd2425, %rd2506;
	mov.b64 	{%r1958, %r1959}, %rd2507;
	mov.b64 	%rd2508, {%r1959, %r1958};
	add.s64 	%rd2509, %rd2508, %rd2480;
	xor.b64  	%rd2510, %rd2464, %rd2509;
	mov.b64 	{%r1960, %r1961}, %rd2510;
	shf.l.wrap.b32 	%r1962, %r1961, %r1960, 8;
	shf.l.wrap.b32 	%r1963, %r1960, %r1961, 8;
	mov.b64 	%rd2511, {%r1963, %r1962};
	add.s64 	%rd2512, %rd2506, %rd2504;
	add.s64 	%rd2513, %rd2512, %rd2511;
	xor.b64  	%rd2514, %rd2513, %rd2508;
	mov.b64 	{%r1964, %r1965}, %rd2514;
	shf.l.wrap.b32 	%r1966, %r1965, %r1964, 16;
	shf.l.wrap.b32 	%r1967, %r1964, %r1965, 16;
	mov.b64 	%rd2515, {%r1967, %r1966};
	add.s64 	%rd2516, %rd2515, %rd2509;
	xor.b64  	%rd2517, %rd2516, %rd2511;
	mov.b64 	{%r1968, %r1969}, %rd2517;
	shf.l.wrap.b32 	%r1970, %r1968, %r1969, 1;
	shf.l.wrap.b32 	%r1971, %r1969, %r1968, 1;
	mov.b64 	%rd2518, {%r1971, %r1970};
	add.s64 	%rd2519, %rd34, %rd641;
	ld.local.u64 	%rd2520, [%rd2519];
	add.s64 	%rd2521, %rd34, %rd644;
	ld.local.u64 	%rd2522, [%rd2521];
	add.s64 	%rd2523, %rd2459, %rd2520;
	add.s64 	%rd2524, %rd2523, %rd2482;
	xor.b64  	%rd2525, %rd2443, %rd2524;
	mov.b64 	{%r1972, %r1973}, %rd2525;
	mov.b64 	%rd2526, {%r1973, %r1972};
	add.s64 	%rd2527, %rd2526, %rd2426;
	xor.b64  	%rd2528, %rd2482, %rd2527;
	mov.b64 	{%r1974, %r1975}, %rd2528;
	shf.l.wrap.b32 	%r1976, %r1975, %r1974, 8;
	shf.l.wrap.b32 	%r1977, %r1974, %r1975, 8;
	mov.b64 	%rd2529, {%r1977, %r1976};
	add.s64 	%rd2530, %rd2524, %rd2522;
	add.s64 	%rd2531, %rd2530, %rd2529;
	xor.b64  	%rd2532, %rd2531, %rd2526;
	mov.b64 	{%r1978, %r1979}, %rd2532;
	shf.l.wrap.b32 	%r1980, %r1979, %r1978, 16;
	shf.l.wrap.b32 	%r1981, %r1978, %r1979, 16;
	mov.b64 	%rd2533, {%r1981, %r1980};
	add.s64 	%rd2534, %rd2533, %rd2527;
	xor.b64  	%rd2535, %rd2534, %rd2529;
	mov.b64 	{%r1982, %r1983}, %rd2535;
	shf.l.wrap.b32 	%r1984, %r1982, %r1983, 1;
	shf.l.wrap.b32 	%r1985, %r1983, %r1982, 1;
	mov.b64 	%rd2536, {%r1985, %r1984};
	add.s64 	%rd2537, %rd34, %rd661;
	ld.local.u64 	%rd2538, [%rd2537];
	add.s64 	%rd2539, %rd34, %rd664;
	ld.local.u64 	%rd2540, [%rd2539];
	add.s64 	%rd2541, %rd2477, %rd2538;
	add.s64 	%rd2542, %rd2541, %rd2428;
	xor.b64  	%rd2543, %rd2461, %rd2542;
	mov.b64 	{%r1986, %r1987}, %rd2543;
	mov.b64 	%rd2544, {%r1987, %r1986};
	add.s64 	%rd2545, %rd2544, %rd2444;
	xor.b64  	%rd2546, %rd2428, %rd2545;
	mov.b64 	{%r1988, %r1989}, %rd2546;
	shf.l.wrap.b32 	%r1990, %r1989, %r1988, 8;
	shf.l.wrap.b32 	%r1991, %r1988, %r1989, 8;
	mov.b64 	%rd2547, {%r1991, %r1990};
	add.s64 	%rd2548, %rd2542, %rd2540;
	add.s64 	%rd2549, %rd2548, %rd2547;
	xor.b64  	%rd2550, %rd2549, %rd2544;
	mov.b64 	{%r1992, %r1993}, %rd2550;
	shf.l.wrap.b32 	%r1994, %r1993, %r1992, 16;
	shf.l.wrap.b32 	%r1995, %r1992, %r1993, 16;
	mov.b64 	%rd2551, {%r1995, %r1994};
	add.s64 	%rd2552, %rd2551, %rd2545;
	xor.b64  	%rd2553, %rd2552, %rd2547;
	mov.b64 	{%r1996, %r1997}, %rd2553;
	shf.l.wrap.b32 	%r1998, %r1996, %r1997, 1;
	shf.l.wrap.b32 	%r1999, %r1997, %r1996, 1;
	mov.b64 	%rd2554, {%r1999, %r1998};
	add.s64 	%rd2555, %rd34, %rd681;
	ld.local.u64 	%rd2556, [%rd2555];
	add.s64 	%rd2557, %rd34, %rd684;
	ld.local.u64 	%rd2558, [%rd2557];
	add.s64 	%rd2559, %rd2495, %rd2556;
	add.s64 	%rd2560, %rd2559, %rd2554;
	xor.b64  	%rd2561, %rd2515, %rd2560;
	mov.b64 	{%r2000, %r2001}, %rd2561;
	mov.b64 	%rd2562, {%r2001, %r2000};
	add.s64 	%rd2563, %rd2562, %rd2534;
	xor.b64  	%rd2564, %rd2554, %rd2563;
	mov.b64 	{%r2002, %r2003}, %rd2564;
	shf.l.wrap.b32 	%r2004, %r2003, %r2002, 8;
	shf.l.wrap.b32 	%r2005, %r2002, %r2003, 8;
	mov.b64 	%rd2565, {%r2005, %r2004};
	add.s64 	%rd2566, %rd2560, %rd2558;
	add.s64 	%rd2567, %rd2566, %rd2565;
	xor.b64  	%rd2568, %rd2567, %rd2562;
	mov.b64 	{%r2006, %r2007}, %rd2568;
	shf.l.wrap.b32 	%r2008, %r2007, %r2006, 16;
	shf.l.wrap.b32 	%r2009, %r2006, %r2007, 16;
	mov.b64 	%rd2569, {%r2009, %r2008};
	add.s64 	%rd2570, %rd2569, %rd2563;
	xor.b64  	%rd2571, %rd2570, %rd2565;
	mov.b64 	{%r2010, %r2011}, %rd2571;
	shf.l.wrap.b32 	%r2012, %r2010, %r2011, 1;
	shf.l.wrap.b32 	%r2013, %r2011, %r2010, 1;
	mov.b64 	%rd2572, {%r2013, %r2012};
	add.s64 	%rd2573, %rd34, %rd701;
	ld.local.u64 	%rd2574, [%rd2573];
	add.s64 	%rd2575, %rd34, %rd704;
	ld.local.u64 	%rd2576, [%rd2575];
	add.s64 	%rd2577, %rd2513, %rd2574;
	add.s64 	%rd2578, %rd2577, %rd2500;
	xor.b64  	%rd2579, %rd2533, %rd2578;
	mov.b64 	{%r2014, %r2015}, %rd2579;
	mov.b64 	%rd2580, {%r2015, %r2014};
	add.s64 	%rd2581, %rd2580, %rd2552;
	xor.b64  	%rd2582, %rd2500, %rd2581;
	mov.b64 	{%r2016, %r2017}, %rd2582;
	shf.l.wrap.b32 	%r2018, %r2017, %r2016, 8;
	shf.l.wrap.b32 	%r2019, %r2016, %r2017, 8;
	mov.b64 	%rd2583, {%r2019, %r2018};
	add.s64 	%rd2584, %rd2578, %rd2576;
	add.s64 	%rd2585, %rd2584, %rd2583;
	xor.b64  	%rd2586, %rd2585, %rd2580;
	mov.b64 	{%r2020, %r2021}, %rd2586;
	shf.l.wrap.b32 	%r2022, %r2021, %r2020, 16;
	shf.l.wrap.b32 	%r2023, %r2020, %r2021, 16;
	mov.b64 	%rd2587, {%r2023, %r2022};
	add.s64 	%rd2588, %rd2587, %rd2581;
	xor.b64  	%rd2589, %rd2588, %rd2583;
	mov.b64 	{%r2024, %r2025}, %rd2589;
	shf.l.wrap.b32 	%r2026, %r2024, %r2025, 1;
	shf.l.wrap.b32 	%r2027, %r2025, %r2024, 1;
	mov.b64 	%rd2590, {%r2027, %r2026};
	add.s64 	%rd2591, %rd34, %rd721;
	ld.local.u64 	%rd2592, [%rd2591];
	add.s64 	%rd2593, %rd34, %rd724;
	ld.local.u64 	%rd2594, [%rd2593];
	add.s64 	%rd2595, %rd2531, %rd2592;
	add.s64 	%rd2596, %rd2595, %rd2518;
	xor.b64  	%rd2597, %rd2551, %rd2596;
	mov.b64 	{%r2028, %r2029}, %rd2597;
	mov.b64 	%rd2598, {%r2029, %r2028};
	add.s64 	%rd2599, %rd2598, %rd2498;
	xor.b64  	%rd2600, %rd2518, %rd2599;
	mov.b64 	{%r2030, %r2031}, %rd2600;
	shf.l.wrap.b32 	%r2032, %r2031, %r2030, 8;
	shf.l.wrap.b32 	%r2033, %r2030, %r2031, 8;
	mov.b64 	%rd2601, {%r2033, %r2032};
	add.s64 	%rd2602, %rd2596, %rd2594;
	add.s64 	%rd2603, %rd2602, %rd2601;
	xor.b64  	%rd2604, %rd2603, %rd2598;
	mov.b64 	{%r2034, %r2035}, %rd2604;
	shf.l.wrap.b32 	%r2036, %r2035, %r2034, 16;
	shf.l.wrap.b32 	%r2037, %r2034, %r2035, 16;
	mov.b64 	%rd2605, {%r2037, %r2036};
	add.s64 	%rd2606, %rd2605, %rd2599;
	xor.b64  	%rd2607, %rd2606, %rd2601;
	mov.b64 	{%r2038, %r2039}, %rd2607;
	shf.l.wrap.b32 	%r2040, %r2038, %r2039, 1;
	shf.l.wrap.b32 	%r2041, %r2039, %r2038, 1;
	mov.b64 	%rd2608, {%r2041, %r2040};
	add.s64 	%rd2609, %rd34, %rd741;
	ld.local.u64 	%rd2610, [%rd2609];
	add.s64 	%rd2611, %rd34, %rd744;
	ld.local.u64 	%rd2612, [%rd2611];
	add.s64 	%rd2613, %rd2549, %rd2610;
	add.s64 	%rd2614, %rd2613, %rd2536;
	xor.b64  	%rd2615, %rd2497, %rd2614;
	mov.b64 	{%r2042, %r2043}, %rd2615;
	mov.b64 	%rd2616, {%r2043, %r2042};
	add.s64 	%rd2617, %rd2616, %rd2516;
	xor.b64  	%rd2618, %rd2536, %rd2617;
	mov.b64 	{%r2044, %r2045}, %rd2618;
	shf.l.wrap.b32 	%r2046, %r2045, %r2044, 8;
	shf.l.wrap.b32 	%r2047, %r2044, %r2045, 8;
	mov.b64 	%rd2619, {%r2047, %r2046};
	add.s64 	%rd2620, %rd2614, %rd2612;
	add.s64 	%rd2621, %rd2620, %rd2619;
	xor.b64  	%rd2622, %rd2621, %rd2616;
	mov.b64 	{%r2048, %r2049}, %rd2622;
	shf.l.wrap.b32 	%r2050, %r2049, %r2048, 16;
	shf.l.wrap.b32 	%r2051, %r2048, %r2049, 16;
	mov.b64 	%rd2623, {%r2051, %r2050};
	add.s64 	%rd2624, %rd2623, %rd2617;
	xor.b64  	%rd2625, %rd2624, %rd2619;
	mov.b64 	{%r2052, %r2053}, %rd2625;
	shf.l.wrap.b32 	%r2054, %r2052, %r2053, 1;
	shf.l.wrap.b32 	%r2055, %r2053, %r2052, 1;
	mov.b64 	%rd2626, {%r2055, %r2054};
	add.s64 	%rd2627, %rd34, %rd761;
	ld.local.u64 	%rd2628, [%rd2627];
	add.s64 	%rd2629, %rd34, %rd764;
	ld.local.u64 	%rd2630, [%rd2629];
	add.s64 	%rd2631, %rd2567, %rd2628;
	add.s64 	%rd2632, %rd2631, %rd2590;
	xor.b64  	%rd2633, %rd2623, %rd2632;
	mov.b64 	{%r2056, %r2057}, %rd2633;
	mov.b64 	%rd2634, {%r2057, %r2056};
	add.s64 	%rd2635, %rd2634, %rd2606;
	xor.b64  	%rd2636, %rd2590, %rd2635;
	mov.b64 	{%r2058, %r2059}, %rd2636;
	shf.l.wrap.b32 	%r2060, %r2059, %r2058, 8;
	shf.l.wrap.b32 	%r2061, %r2058, %r2059, 8;
	mov.b64 	%rd2637, {%r2061, %r2060};
	add.s64 	%rd2638, %rd2632, %rd2630;
	add.s64 	%rd2639, %rd2638, %rd2637;
	xor.b64  	%rd2640, %rd2639, %rd2634;
	mov.b64 	{%r2062, %r2063}, %rd2640;
	shf.l.wrap.b32 	%r2064, %r2063, %r2062, 16;
	shf.l.wrap.b32 	%r2065, %r2062, %r2063, 16;
	mov.b64 	%rd2641, {%r2065, %r2064};
	add.s64 	%rd2642, %rd2641, %rd2635;
	xor.b64  	%rd2643, %rd2642, %rd2637;
	mov.b64 	{%r2066, %r2067}, %rd2643;
	shf.l.wrap.b32 	%r2068, %r2066, %r2067, 1;
	shf.l.wrap.b32 	%r2069, %r2067, %r2066, 1;
	mov.b64 	%rd2644, {%r2069, %r2068};
	add.s64 	%rd2645, %rd34, %rd781;
	ld.local.u64 	%rd2646, [%rd2645];
	add.s64 	%rd2647, %rd34, %rd784;
	ld.local.u64 	%rd2648, [%rd2647];
	add.s64 	%rd2649, %rd2585, %rd2646;
	add.s64 	%rd2650, %rd2649, %rd2608;
	xor.b64  	%rd2651, %rd2569, %rd2650;
	mov.b64 	{%r2070, %r2071}, %rd2651;
	mov.b64 	%rd2652, {%r2071, %r2070};
	add.s64 	%rd2653, %rd2652, %rd2624;
	xor.b64  	%rd2654, %rd2608, %rd2653;
	mov.b64 	{%r2072, %r2073}, %rd2654;
	shf.l.wrap.b32 	%r2074, %r2073, %r2072, 8;
	shf.l.wrap.b32 	%r2075, %r2072, %r2073, 8;
	mov.b64 	%rd2655, {%r2075, %r2074};
	add.s64 	%rd2656, %rd2650, %rd2648;
	add.s64 	%rd2657, %rd2656, %rd2655;
	xor.b64  	%rd2658, %rd2657, %rd2652;
	mov.b64 	{%r2076, %r2077}, %rd2658;
	shf.l.wrap.b32 	%r2078, %r2077, %r2076, 16;
	shf.l.wrap.b32 	%r2079, %r2076, %r2077, 16;
	mov.b64 	%rd2659, {%r2079, %r2078};
	add.s64 	%rd2660, %rd2659, %rd2653;
	xor.b64  	%rd2661, %rd2660, %rd2655;
	mov.b64 	{%r2080, %r2081}, %rd2661;
	shf.l.wrap.b32 	%r2082, %r2080, %r2081, 1;
	shf.l.wrap.b32 	%r2083, %r2081, %r2080, 1;
	mov.b64 	%rd2662, {%r2083, %r2082};
	add.s64 	%rd2663, %rd34, %rd801;
	ld.local.u64 	%rd2664, [%rd2663];
	add.s64 	%rd2665, %rd34, %rd804;
	ld.local.u64 	%rd2666, [%rd2665];
	add.s64 	%rd2667, %rd2603, %rd2664;
	add.s64 	%rd2668, %rd2667, %rd2626;
	xor.b64  	%rd2669, %rd2587, %rd2668;
	mov.b64 	{%r2084, %r2085}, %rd2669;
	mov.b64 	%rd2670, {%r2085, %r2084};
	add.s64 	%rd2671, %rd2670, %rd2570;
	xor.b64  	%rd2672, %rd2626, %rd2671;
	mov.b64 	{%r2086, %r2087}, %rd2672;
	shf.l.wrap.b32 	%r2088, %r2087, %r2086, 8;
	shf.l.wrap.b32 	%r2089, %r2086, %r2087, 8;
	mov.b64 	%rd2673, {%r2089, %r2088};
	add.s64 	%rd2674, %rd2668, %rd2666;
	add.s64 	%rd2675, %rd2674, %rd2673;
	xor.b64  	%rd2676, %rd2675, %rd2670;
	mov.b64 	{%r2090, %r2091}, %rd2676;
	shf.l.wrap.b32 	%r2092, %r2091, %r2090, 16;
	shf.l.wrap.b32 	%r2093, %r2090, %r2091, 16;
	mov.b64 	%rd2677, {%r2093, %r2092};
	add.s64 	%rd2678, %rd2677, %rd2671;
	xor.b64  	%rd2679, %rd2678, %rd2673;
	mov.b64 	{%r2094, %r2095}, %rd2679;
	shf.l.wrap.b32 	%r2096, %r2094, %r2095, 1;
	shf.l.wrap.b32 	%r2097, %r2095, %r2094, 1;
	mov.b64 	%rd2680, {%r2097, %r2096};
	add.s64 	%rd2681, %rd34, %rd821;
	ld.local.u64 	%rd2682, [%rd2681];
	add.s64 	%rd2683, %rd34, %rd824;
	ld.local.u64 	%rd2684, [%rd2683];
	add.s64 	%rd2685, %rd2621, %rd2682;
	add.s64 	%rd2686, %rd2685, %rd2572;
	xor.b64  	%rd2687, %rd2605, %rd2686;
	mov.b64 	{%r2098, %r2099}, %rd2687;
	mov.b64 	%rd2688, {%r2099, %r2098};
	add.s64 	%rd2689, %rd2688, %rd2588;
	xor.b64  	%rd2690, %rd2572, %rd2689;
	mov.b64 	{%r2100, %r2101}, %rd2690;
	shf.l.wrap.b32 	%r2102, %r2101, %r2100, 8;
	shf.l.wrap.b32 	%r2103, %r2100, %r2101, 8;
	mov.b64 	%rd2691, {%r2103, %r2102};
	add.s64 	%rd2692, %rd2686, %rd2684;
	add.s64 	%rd2693, %rd2692, %rd2691;
	xor.b64  	%rd2694, %rd2693, %rd2688;
	mov.b64 	{%r2104, %r2105}, %rd2694;
	shf.l.wrap.b32 	%r2106, %r2105, %r2104, 16;
	shf.l.wrap.b32 	%r2107, %r2104, %r2105, 16;
	mov.b64 	%rd2695, {%r2107, %r2106};
	add.s64 	%rd2696, %rd2695, %rd2689;
	xor.b64  	%rd2697, %rd2696, %rd2691;
	mov.b64 	{%r2108, %r2109}, %rd2697;
	shf.l.wrap.b32 	%r2110, %r2108, %r2109, 1;
	shf.l.wrap.b32 	%r2111, %r2109, %r2108, 1;
	mov.b64 	%rd2698, {%r2111, %r2110};
	add.s64 	%rd2699, %rd34, %rd841;
	ld.local.u64 	%rd2700, [%rd2699];
	add.s64 	%rd2701, %rd34, %rd844;
	ld.local.u64 	%rd2702, [%rd2701];
	add.s64 	%rd2703, %rd2639, %rd2700;
	add.s64 	%rd2704, %rd2703, %rd2698;
	xor.b64  	%rd2705, %rd2659, %rd2704;
	mov.b64 	{%r2112, %r2113}, %rd2705;
	mov.b64 	%rd2706, {%r2113, %r2112};
	add.s64 	%rd2707, %rd2706, %rd2678;
	xor.b64  	%rd2708, %rd2698, %rd2707;
	mov.b64 	{%r2114, %r2115}, %rd2708;
	shf.l.wrap.b32 	%r2116, %r2115, %r2114, 8;
	shf.l.wrap.b32 	%r2117, %r2114, %r2115, 8;
	mov.b64 	%rd2709, {%r2117, %r2116};
	add.s64 	%rd2710, %rd2704, %rd2702;
	add.s64 	%rd2711, %rd2710, %rd2709;
	xor.b64  	%rd2712, %rd2711, %rd2706;
	mov.b64 	{%r2118, %r2119}, %rd2712;
	shf.l.wrap.b32 	%r2120, %r2119, %r2118, 16;
	shf.l.wrap.b32 	%r2121, %r2118, %r2119, 16;
	mov.b64 	%rd2713, {%r2121, %r2120};
	add.s64 	%rd2714, %rd2713, %rd2707;
	xor.b64  	%rd2715, %rd2714, %rd2709;
	mov.b64 	{%r2122, %r2123}, %rd2715;
	shf.l.wrap.b32 	%r2124, %r2122, %r2123, 1;
	shf.l.wrap.b32 	%r2125, %r2123, %r2122, 1;
	mov.b64 	%rd2716, {%r2125, %r2124};
	add.s64 	%rd2717, %rd34, %rd861;
	ld.local.u64 	%rd2718, [%rd2717];
	add.s64 	%rd2719, %rd34, %rd864;
	ld.local.u64 	%rd2720, [%rd2719];
	add.s64 	%rd2721, %rd2657, %rd2718;
	add.s64 	%rd2722, %rd2721, %rd2644;
	xor.b64  	%rd2723, %rd2677, %rd2722;
	mov.b64 	{%r2126, %r2127}, %rd2723;
	mov.b64 	%rd2724, {%r2127, %r2126};
	add.s64 	%rd2725, %rd2724, %rd2696;
	xor.b64  	%rd2726, %rd2644, %rd2725;
	mov.b64 	{%r2128, %r2129}, %rd2726;
	shf.l.wrap.b32 	%r2130, %r2129, %r2128, 8;
	shf.l.wrap.b32 	%r2131, %r2128, %r2129, 8;
	mov.b64 	%rd2727, {%r2131, %r2130};
	add.s64 	%rd2728, %rd2722, %rd2720;
	add.s64 	%rd2729, %rd2728, %rd2727;
	xor.b64  	%rd2730, %rd2729, %rd2724;
	mov.b64 	{%r2132, %r2133}, %rd2730;
	shf.l.wrap.b32 	%r2134, %r2133, %r2132, 16;
	shf.l.wrap.b32 	%r2135, %r2132, %r2133, 16;
	mov.b64 	%rd2731, {%r2135, %r2134};
	add.s64 	%rd2732, %rd2731, %rd2725;
	xor.b64  	%rd2733, %rd2732, %rd2727;
	mov.b64 	{%r2136, %r2137}, %rd2733;
	shf.l.wrap.b32 	%r2138, %r2136, %r2137, 1;
	shf.l.wrap.b32 	%r2139, %r2137, %r2136, 1;
	mov.b64 	%rd2734, {%r2139, %r2138};
	add.s64 	%rd2735, %rd34, %rd881;
	ld.local.u64 	%rd2736, [%rd2735];
	add.s64 	%rd2737, %rd34, %rd884;
	ld.local.u64 	%rd2738, [%rd2737];
	add.s64 	%rd2739, %rd2675, %rd2736;
	add.s64 	%rd2740, %rd2739, %rd2662;
	xor.b64  	%rd2741, %rd2695, %rd2740;
	mov.b64 	{%r2140, %r2141}, %rd2741;
	mov.b64 	%rd2742, {%r2141, %r2140};
	add.s64 	%rd2743, %rd2742, %rd2642;
	xor.b64  	%rd2744, %rd2662, %rd2743;
	mov.b64 	{%r2142, %r2143}, %rd2744;
	shf.l.wrap.b32 	%r2144, %r2143, %r2142, 8;
	shf.l.wrap.b32 	%r2145, %r2142, %r2143, 8;
	mov.b64 	%rd2745, {%r2145, %r2144};
	add.s64 	%rd2746, %rd2740, %rd2738;
	add.s64 	%rd2747, %rd2746, %rd2745;
	xor.b64  	%rd2748, %rd2747, %rd2742;
	mov.b64 	{%r2146, %r2147}, %rd2748;
	shf.l.wrap.b32 	%r2148, %r2147, %r2146, 16;
	shf.l.wrap.b32 	%r2149, %r2146, %r2147, 16;
	mov.b64 	%rd2749, {%r2149, %r2148};
	add.s64 	%rd2750, %rd2749, %rd2743;
	xor.b64  	%rd2751, %rd2750, %rd2745;
	mov.b64 	{%r2150, %r2151}, %rd2751;
	shf.l.wrap.b32 	%r2152, %r2150, %r2151, 1;
	shf.l.wrap.b32 	%r2153, %r2151, %r2150, 1;
	mov.b64 	%rd2752, {%r2153, %r2152};
	add.s64 	%rd2753, %rd34, %rd901;
	ld.local.u64 	%rd2754, [%rd2753];
	add.s64 	%rd2755, %rd34, %rd904;
	ld.local.u64 	%rd2756, [%rd2755];
	add.s64 	%rd2757, %rd2693, %rd2754;
	add.s64 	%rd2758, %rd2757, %rd2680;
	xor.b64  	%rd2759, %rd2641, %rd2758;
	mov.b64 	{%r2154, %r2155}, %rd2759;
	mov.b64 	%rd2760, {%r2155, %r2154};
	add.s64 	%rd2761, %rd2760, %rd2660;
	xor.b64  	%rd2762, %rd2680, %rd2761;
	mov.b64 	{%r2156, %r2157}, %rd2762;
	shf.l.wrap.b32 	%r2158, %r2157, %r2156, 8;
	shf.l.wrap.b32 	%r2159, %r2156, %r2157, 8;
	mov.b64 	%rd2763, {%r2159, %r2158};
	add.s64 	%rd2764, %rd2758, %rd2756;
	add.s64 	%rd2765, %rd2764, %rd2763;
	xor.b64  	%rd2766, %rd2765, %rd2760;
	mov.b64 	{%r2160, %r2161}, %rd2766;
	shf.l.wrap.b32 	%r2162, %r2161, %r2160, 16;
	shf.l.wrap.b32 	%r2163, %r2160, %r2161, 16;
	mov.b64 	%rd2767, {%r2163, %r2162};
	add.s64 	%rd2768, %rd2767, %rd2761;
	xor.b64  	%rd2769, %rd2768, %rd2763;
	mov.b64 	{%r2164, %r2165}, %rd2769;
	shf.l.wrap.b32 	%r2166, %r2164, %r2165, 1;
	shf.l.wrap.b32 	%r2167, %r2165, %r2164, 1;
	mov.b64 	%rd2770, {%r2167, %r2166};
	add.s64 	%rd2771, %rd34, %rd921;
	ld.local.u64 	%rd2772, [%rd2771];
	add.s64 	%rd2773, %rd34, %rd924;
	ld.local.u64 	%rd2774, [%rd2773];
	add.s64 	%rd2775, %rd2711, %rd2772;
	add.s64 	%rd2776, %rd2775, %rd2734;
	xor.b64  	%rd2777, %rd2767, %rd2776;
	mov.b64 	{%r2168, %r2169}, %rd2777;
	mov.b64 	%rd2778, {%r2169, %r2168};
	add.s64 	%rd2779, %rd2778, %rd2750;
	xor.b64  	%rd2780, %rd2734, %rd2779;
	mov.b64 	{%r2170, %r2171}, %rd2780;
	shf.l.wrap.b32 	%r2172, %r2171, %r2170, 8;
	shf.l.wrap.b32 	%r2173, %r2170, %r2171, 8;
	mov.b64 	%rd2781, {%r2173, %r2172};
	add.s64 	%rd2782, %rd2776, %rd2774;
	add.s64 	%rd2783, %rd2782, %rd2781;
	xor.b64  	%rd2784, %rd2783, %rd2778;
	mov.b64 	{%r2174, %r2175}, %rd2784;
	shf.l.wrap.b32 	%r2176, %r2175, %r2174, 16;
	shf.l.wrap.b32 	%r2177, %r2174, %r2175, 16;
	mov.b64 	%rd2785, {%r2177, %r2176};
	add.s64 	%rd2786, %rd2785, %rd2779;
	xor.b64  	%rd2787, %rd2786, %rd2781;
	mov.b64 	{%r2178, %r2179}, %rd2787;
	shf.l.wrap.b32 	%r2180, %r2178, %r2179, 1;
	shf.l.wrap.b32 	%r2181, %r2179, %r2178, 1;
	mov.b64 	%rd2788, {%r2181, %r2180};
	add.s64 	%rd2789, %rd34, %rd941;
	ld.local.u64 	%rd2790, [%rd2789];
	add.s64 	%rd2791, %rd34, %rd944;
	ld.local.u64 	%rd2792, [%rd2791];
	add.s64 	%rd2793, %rd2729, %rd2790;
	add.s64 	%rd2794, %rd2793, %rd2752;
	xor.b64  	%rd2795, %rd2713, %rd2794;
	mov.b64 	{%r2182, %r2183}, %rd2795;
	mov.b64 	%rd2796, {%r2183, %r2182};
	add.s64 	%rd2797, %rd2796, %rd2768;
	xor.b64  	%rd2798, %rd2752, %rd2797;
	mov.b64 	{%r2184, %r2185}, %rd2798;
	shf.l.wrap.b32 	%r2186, %r2185, %r2184, 8;
	shf.l.wrap.b32 	%r2187, %r2184, %r2185, 8;
	mov.b64 	%rd2799, {%r2187, %r2186};
	add.s64 	%rd2800, %rd2794, %rd2792;
	add.s64 	%rd2801, %rd2800, %rd2799;
	xor.b64  	%rd2802, %rd2801, %rd2796;
	mov.b64 	{%r2188, %r2189}, %rd2802;
	shf.l.wrap.b32 	%r2190, %r2189, %r2188, 16;
	shf.l.wrap.b32 	%r2191, %r2188, %r2189, 16;
	mov.b64 	%rd2803, {%r2191, %r2190};
	add.s64 	%rd2804, %rd2803, %rd2797;
	xor.b64  	%rd2805, %rd2804, %rd2799;
	mov.b64 	{%r2192, %r2193}, %rd2805;
	shf.l.wrap.b32 	%r2194, %r2192, %r2193, 1;
	shf.l.wrap.b32 	%r2195, %r2193, %r2192, 1;
	mov.b64 	%rd2806, {%r2195, %r2194};
	add.s64 	%rd2807, %rd34, %rd961;
	ld.local.u64 	%rd2808, [%rd2807];
	add.s64 	%rd2809, %rd34, %rd964;
	ld.local.u64 	%rd2810, [%rd2809];
	add.s64 	%rd2811, %rd2747, %rd2808;
	add.s64 	%rd2812, %rd2811, %rd2770;
	xor.b64  	%rd2813, %rd2731, %rd2812;
	mov.b64 	{%r2196, %r2197}, %rd2813;
	mov.b64 	%rd2814, {%r2197, %r2196};
	add.s64 	%rd2815, %rd2814, %rd2714;
	xor.b64  	%rd2816, %rd2770, %rd2815;
	mov.b64 	{%r2198, %r2199}, %rd2816;
	shf.l.wrap.b32 	%r2200, %r2199, %r2198, 8;
	shf.l.wrap.b32 	%r2201, %r2198, %r2199, 8;
	mov.b64 	%rd2817, {%r2201, %r2200};
	add.s64 	%rd2818, %rd2812, %rd2810;
	add.s64 	%rd2819, %rd2818, %rd2817;
	xor.b64  	%rd2820, %rd2819, %rd2814;
	mov.b64 	{%r2202, %r2203}, %rd2820;
	shf.l.wrap.b32 	%r2204, %r2203, %r2202, 16;
	shf.l.wrap.b32 	%r2205, %r2202, %r2203, 16;
	mov.b64 	%rd2821, {%r2205, %r2204};
	add.s64 	%rd2822, %rd2821, %rd2815;
	xor.b64  	%rd2823, %rd2822, %rd2817;
	mov.b64 	{%r2206, %r2207}, %rd2823;
	shf.l.wrap.b32 	%r2208, %r2206, %r2207, 1;
	shf.l.wrap.b32 	%r2209, %r2207, %r2206, 1;
	mov.b64 	%rd2824, {%r2209, %r2208};
	add.s64 	%rd2825, %rd34, %rd981;
	ld.local.u64 	%rd2826, [%rd2825];
	add.s64 	%rd2827, %rd34, %rd984;
	ld.local.u64 	%rd2828, [%rd2827];
	add.s64 	%rd2829, %rd2765, %rd2826;
	add.s64 	%rd2830, %rd2829, %rd2716;
	xor.b64  	%rd2831, %rd2749, %rd2830;
	mov.b64 	{%r2210, %r2211}, %rd2831;
	mov.b64 	%rd2832, {%r2211, %r2210};
	add.s64 	%rd2833, %rd2832, %rd2732;
	xor.b64  	%rd2834, %rd2716, %rd2833;
	mov.b64 	{%r2212, %r2213}, %rd2834;
	shf.l.wrap.b32 	%r2214, %r2213, %r2212, 8;
	shf.l.wrap.b32 	%r2215, %r2212, %r2213, 8;
	mov.b64 	%rd2835, {%r2215, %r2214};
	add.s64 	%rd2836, %rd2830, %rd2828;
	add.s64 	%rd2837, %rd2836, %rd2835;
	xor.b64  	%rd2838, %rd2837, %rd2832;
	mov.b64 	{%r2216, %r2217}, %rd2838;
	shf.l.wrap.b32 	%r2218, %r2217, %r2216, 16;
	shf.l.wrap.b32 	%r2219, %r2216, %r2217, 16;
	mov.b64 	%rd2839, {%r2219, %r2218};
	add.s64 	%rd2840, %rd2839, %rd2833;
	xor.b64  	%rd2841, %rd2840, %rd2835;
	mov.b64 	{%r2220, %r2221}, %rd2841;
	shf.l.wrap.b32 	%r2222, %r2220, %r2221, 1;
	shf.l.wrap.b32 	%r2223, %r2221, %r2220, 1;
	mov.b64 	%rd2842, {%r2223, %r2222};
	add.s64 	%rd2843, %rd34, %rd1001;
	ld.local.u64 	%rd2844, [%rd2843];
	add.s64 	%rd2845, %rd34, %rd1004;
	ld.local.u64 	%rd2846, [%rd2845];
	add.s64 	%rd2847, %rd2783, %rd2844;
	add.s64 	%rd2848, %rd2847, %rd2842;
	xor.b64  	%rd2849, %rd2803, %rd2848;
	mov.b64 	{%r2224, %r2225}, %rd2849;
	mov.b64 	%rd2850, {%r2225, %r2224};
	add.s64 	%rd2851, %rd2850, %rd2822;
	xor.b64  	%rd2852, %rd2842, %rd2851;
	mov.b64 	{%r2226, %r2227}, %rd2852;
	shf.l.wrap.b32 	%r2228, %r2227, %r2226, 8;
	shf.l.wrap.b32 	%r2229, %r2226, %r2227, 8;
	mov.b64 	%rd2853, {%r2229, %r2228};
	add.s64 	%rd2854, %rd2848, %rd2846;
	add.s64 	%rd2855, %rd2854, %rd2853;
	xor.b64  	%rd2856, %rd2855, %rd2850;
	mov.b64 	{%r2230, %r2231}, %rd2856;
	shf.l.wrap.b32 	%r2232, %r2231, %r2230, 16;
	shf.l.wrap.b32 	%r2233, %r2230, %r2231, 16;
	mov.b64 	%rd2857, {%r2233, %r2232};
	add.s64 	%rd2858, %rd2857, %rd2851;
	xor.b64  	%rd2859, %rd2858, %rd2853;
	mov.b64 	{%r2234, %r2235}, %rd2859;
	shf.l.wrap.b32 	%r2236, %r2234, %r2235, 1;
	shf.l.wrap.b32 	%r2237, %r2235, %r2234, 1;
	mov.b64 	%rd2860, {%r2237, %r2236};
	add.s64 	%rd2861, %rd34, %rd1021;
	ld.local.u64 	%rd2862, [%rd2861];
	add.s64 	%rd2863, %rd34, %rd1024;
	ld.local.u64 	%rd2864, [%rd2863];
	add.s64 	%rd2865, %rd2801, %rd2862;
	add.s64 	%rd2866, %rd2865, %rd2788;
	xor.b64  	%rd2867, %rd2821, %rd2866;
	mov.b64 	{%r2238, %r2239}, %rd2867;
	mov.b64 	%rd2868, {%r2239, %r2238};
	add.s64 	%rd2869, %rd2868, %rd2840;
	xor.b64  	%rd2870, %rd2788, %rd2869;
	mov.b64 	{%r2240, %r2241}, %rd2870;
	shf.l.wrap.b32 	%r2242, %r2241, %r2240, 8;
	shf.l.wrap.b32 	%r2243, %r2240, %r2241, 8;
	mov.b64 	%rd2871, {%r2243, %r2242};
	add.s64 	%rd2872, %rd2866, %rd2864;
	add.s64 	%rd2873, %rd2872, %rd2871;
	xor.b64  	%rd2874, %rd2873, %rd2868;
	mov.b64 	{%r2244, %r2245}, %rd2874;
	shf.l.wrap.b32 	%r2246, %r2245, %r2244, 16;
	shf.l.wrap.b32 	%r2247, %r2244, %r2245, 16;
	mov.b64 	%rd2875, {%r2247, %r2246};
	add.s64 	%rd2876, %rd2875, %rd2869;
	xor.b64  	%rd2877, %rd2876, %rd2871;
	mov.b64 	{%r2248, %r2249}, %rd2877;
	shf.l.wrap.b32 	%r2250, %r2248, %r2249, 1;
	shf.l.wrap.b32 	%r2251, %r2249, %r2248, 1;
	mov.b64 	%rd2878, {%r2251, %r2250};
	add.s64 	%rd2879, %rd34, %rd1041;
	ld.local.u64 	%rd2880, [%rd2879];
	add.s64 	%rd2881, %rd34, %rd1044;
	ld.local.u64 	%rd2882, [%rd2881];
	add.s64 	%rd2883, %rd2819, %rd2880;
	add.s64 	%rd2884, %rd2883, %rd2806;
	xor.b64  	%rd2885, %rd2839, %rd2884;
	mov.b64 	{%r2252, %r2253}, %rd2885;
	mov.b64 	%rd2886, {%r2253, %r2252};
	add.s64 	%rd2887, %rd2886, %rd2786;
	xor.b64  	%rd2888, %rd2806, %rd2887;
	mov.b64 	{%r2254, %r2255}, %rd2888;
	shf.l.wrap.b32 	%r2256, %r2255, %r2254, 8;
	shf.l.wrap.b32 	%r2257, %r2254, %r2255, 8;
	mov.b64 	%rd2889, {%r2257, %r2256};
	add.s64 	%rd2890, %rd2884, %rd2882;
	add.s64 	%rd2891, %rd2890, %rd2889;
	xor.b64  	%rd2892, %rd2891, %rd2886;
	mov.b64 	{%r2258, %r2259}, %rd2892;
	shf.l.wrap.b32 	%r2260, %r2259, %r2258, 16;
	shf.l.wrap.b32 	%r2261, %r2258, %r2259, 16;
	mov.b64 	%rd2893, {%r2261, %r2260};
	add.s64 	%rd2894, %rd2893, %rd2887;
	xor.b64  	%rd2895, %rd2894, %rd2889;
	mov.b64 	{%r2262, %r2263}, %rd2895;
	shf.l.wrap.b32 	%r2264, %r2262, %r2263, 1;
	shf.l.wrap.b32 	%r2265, %r2263, %r2262, 1;
	mov.b64 	%rd2896, {%r2265, %r2264};
	add.s64 	%rd2897, %rd34, %rd1061;
	ld.local.u64 	%rd2898, [%rd2897];
	add.s64 	%rd2899, %rd34, %rd1064;
	ld.local.u64 	%rd2900, [%rd2899];
	add.s64 	%rd2901, %rd2837, %rd2898;
	add.s64 	%rd2902, %rd2901, %rd2824;
	xor.b64  	%rd2903, %rd2785, %rd2902;
	mov.b64 	{%r2266, %r2267}, %rd2903;
	mov.b64 	%rd2904, {%r2267, %r2266};
	add.s64 	%rd2905, %rd2904, %rd2804;
	xor.b64  	%rd2906, %rd2824, %rd2905;
	mov.b64 	{%r2268, %r2269}, %rd2906;
	shf.l.wrap.b32 	%r2270, %r2269, %r2268, 8;
	shf.l.wrap.b32 	%r2271, %r2268, %r2269, 8;
	mov.b64 	%rd2907, {%r2271, %r2270};
	add.s64 	%rd2908, %rd2902, %rd2900;
	add.s64 	%rd2909, %rd2908, %rd2907;
	xor.b64  	%rd2910, %rd2909, %rd2904;
	mov.b64 	{%r2272, %r2273}, %rd2910;
	shf.l.wrap.b32 	%r2274, %r2273, %r2272, 16;
	shf.l.wrap.b32 	%r2275, %r2272, %r2273, 16;
	mov.b64 	%rd2911, {%r2275, %r2274};
	add.s64 	%rd2912, %rd2911, %rd2905;
	xor.b64  	%rd2913, %rd2912, %rd2907;
	mov.b64 	{%r2276, %r2277}, %rd2913;
	shf.l.wrap.b32 	%r2278, %r2276, %r2277, 1;
	shf.l.wrap.b32 	%r2279, %r2277, %r2276, 1;
	mov.b64 	%rd2914, {%r2279, %r2278};
	add.s64 	%rd2915, %rd34, %rd1081;
	ld.local.u64 	%rd2916, [%rd2915];
	add.s64 	%rd2917, %rd34, %rd1084;
	ld.local.u64 	%rd2918, [%rd2917];
	add.s64 	%rd2919, %rd2855, %rd2916;
	add.s64 	%rd2920, %rd2919, %rd2878;
	xor.b64  	%rd2921, %rd2911, %rd2920;
	mov.b64 	{%r2280, %r2281}, %rd2921;
	mov.b64 	%rd2922, {%r2281, %r2280};
	add.s64 	%rd2923, %rd2922, %rd2894;
	xor.b64  	%rd2924, %rd2878, %rd2923;
	mov.b64 	{%r2282, %r2283}, %rd2924;
	shf.l.wrap.b32 	%r2284, %r2283, %r2282, 8;
	shf.l.wrap.b32 	%r2285, %r2282, %r2283, 8;
	mov.b64 	%rd2925, {%r2285, %r2284};
	add.s64 	%rd2926, %rd2920, %rd2918;
	add.s64 	%rd2927, %rd2926, %rd2925;
	xor.b64  	%rd2928, %rd2927, %rd2922;
	mov.b64 	{%r2286, %r2287}, %rd2928;
	shf.l.wrap.b32 	%r2288, %r2287, %r2286, 16;
	shf.l.wrap.b32 	%r2289, %r2286, %r2287, 16;
	mov.b64 	%rd2929, {%r2289, %r2288};
	add.s64 	%rd2930, %rd2929, %rd2923;
	xor.b64  	%rd2931, %rd2930, %rd2925;
	mov.b64 	{%r2290, %r2291}, %rd2931;
	shf.l.wrap.b32 	%r2292, %r2290, %r2291, 1;
	shf.l.wrap.b32 	%r2293, %r2291, %r2290, 1;
	mov.b64 	%rd2932, {%r2293, %r2292};
	add.s64 	%rd2933, %rd34, %rd1101;
	ld.local.u64 	%rd2934, [%rd2933];
	add.s64 	%rd2935, %rd34, %rd1104;
	ld.local.u64 	%rd2936, [%rd2935];
	add.s64 	%rd2937, %rd2873, %rd2934;
	add.s64 	%rd2938, %rd2937, %rd2896;
	xor.b64  	%rd2939, %rd2857, %rd2938;
	mov.b64 	{%r2294, %r2295}, %rd2939;
	mov.b64 	%rd2940, {%r2295, %r2294};
	add.s64 	%rd2941, %rd2940, %rd2912;
	xor.b64  	%rd2942, %rd2896, %rd2941;
	mov.b64 	{%r2296, %r2297}, %rd2942;
	shf.l.wrap.b32 	%r2298, %r2297, %r2296, 8;
	shf.l.wrap.b32 	%r2299, %r2296, %r2297, 8;
	mov.b64 	%rd2943, {%r2299, %r2298};
	add.s64 	%rd2944, %rd2938, %rd2936;
	add.s64 	%rd2945, %rd2944, %rd2943;
	xor.b64  	%rd2946, %rd2945, %rd2940;
	mov.b64 	{%r2300, %r2301}, %rd2946;
	shf.l.wrap.b32 	%r2302, %r2301, %r2300, 16;
	shf.l.wrap.b32 	%r2303, %r2300, %r2301, 16;
	mov.b64 	%rd2947, {%r2303, %r2302};
	add.s64 	%rd2948, %rd2947, %rd2941;
	xor.b64  	%rd2949, %rd2948, %rd2943;
	mov.b64 	{%r2304, %r2305}, %rd2949;
	shf.l.wrap.b32 	%r2306, %r2304, %r2305, 1;
	shf.l.wrap.b32 	%r2307, %r2305, %r2304, 1;
	mov.b64 	%rd2950, {%r2307, %r2306};
	add.s64 	%rd2951, %rd34, %rd1121;
	ld.local.u64 	%rd2952, [%rd2951];
	add.s64 	%rd2953, %rd34, %rd1124;
	ld.local.u64 	%rd2954, [%rd2953];
	add.s64 	%rd2955, %rd2891, %rd2952;
	add.s64 	%rd2956, %rd2955, %rd2914;
	xor.b64  	%rd2957, %rd2875, %rd2956;
	mov.b64 	{%r2308, %r2309}, %rd2957;
	mov.b64 	%rd2958, {%r2309, %r2308};
	add.s64 	%rd2959, %rd2958, %rd2858;
	xor.b64  	%rd2960, %rd2914, %rd2959;
	mov.b64 	{%r2310, %r2311}, %rd2960;
	shf.l.wrap.b32 	%r2312, %r2311, %r2310, 8;
	shf.l.wrap.b32 	%r2313, %r2310, %r2311, 8;
	mov.b64 	%rd2961, {%r2313, %r2312};
	add.s64 	%rd2962, %rd2956, %rd2954;
	add.s64 	%rd2963, %rd2962, %rd2961;
	xor.b64  	%rd2964, %rd2963, %rd2958;
	mov.b64 	{%r2314, %r2315}, %rd2964;
	shf.l.wrap.b32 	%r2316, %r2315, %r2314, 16;
	shf.l.wrap.b32 	%r2317, %r2314, %r2315, 16;
	mov.b64 	%rd2965, {%r2317, %r2316};
	add.s64 	%rd2966, %rd2965, %rd2959;
	xor.b64  	%rd2967, %rd2966, %rd2961;
	mov.b64 	{%r2318, %r2319}, %rd2967;
	shf.l.wrap.b32 	%r2320, %r2318, %r2319, 1;
	shf.l.wrap.b32 	%r2321, %r2319, %r2318, 1;
	mov.b64 	%rd2968, {%r2321, %r2320};
	add.s64 	%rd2969, %rd34, %rd1141;
	ld.local.u64 	%rd2970, [%rd2969];
	add.s64 	%rd2971, %rd34, %rd1144;
	ld.local.u64 	%rd2972, [%rd2971];
	add.s64 	%rd2973, %rd2909, %rd2970;
	add.s64 	%rd2974, %rd2973, %rd2860;
	xor.b64  	%rd2975, %rd2893, %rd2974;
	mov.b64 	{%r2322, %r2323}, %rd2975;
	mov.b64 	%rd2976, {%r2323, %r2322};
	add.s64 	%rd2977, %rd2976, %rd2876;
	xor.b64  	%rd2978, %rd2860, %rd2977;
	mov.b64 	{%r2324, %r2325}, %rd2978;
	shf.l.wrap.b32 	%r2326, %r2325, %r2324, 8;
	shf.l.wrap.b32 	%r2327, %r2324, %r2325, 8;
	mov.b64 	%rd2979, {%r2327, %r2326};
	add.s64 	%rd2980, %rd2974, %rd2972;
	add.s64 	%rd2981, %rd2980, %rd2979;
	xor.b64  	%rd2982, %rd2981, %rd2976;
	mov.b64 	{%r2328, %r2329}, %rd2982;
	shf.l.wrap.b32 	%r2330, %r2329, %r2328, 16;
	shf.l.wrap.b32 	%r2331, %r2328, %r2329, 16;
	mov.b64 	%rd2983, {%r2331, %r2330};
	add.s64 	%rd2984, %rd2983, %rd2977;
	xor.b64  	%rd2985, %rd2984, %rd2979;
	mov.b64 	{%r2332, %r2333}, %rd2985;
	shf.l.wrap.b32 	%r2334, %r2332, %r2333, 1;
	shf.l.wrap.b32 	%r2335, %r2333, %r2332, 1;
	mov.b64 	%rd2986, {%r2335, %r2334};
	add.s64 	%rd2987, %rd34, %rd1161;
	ld.local.u64 	%rd2988, [%rd2987];
	add.s64 	%rd2989, %rd34, %rd1164;
	ld.local.u64 	%rd2990, [%rd2989];
	add.s64 	%rd2991, %rd2927, %rd2988;
	add.s64 	%rd2992, %rd2991, %rd2986;
	xor.b64  	%rd2993, %rd2947, %rd2992;
	mov.b64 	{%r2336, %r2337}, %rd2993;
	mov.b64 	%rd2994, {%r2337, %r2336};
	add.s64 	%rd2995, %rd2994, %rd2966;
	xor.b64  	%rd2996, %rd2986, %rd2995;
	mov.b64 	{%r2338, %r2339}, %rd2996;
	shf.l.wrap.b32 	%r2340, %r2339, %r2338, 8;
	shf.l.wrap.b32 	%r2341, %r2338, %r2339, 8;
	mov.b64 	%rd2997, {%r2341, %r2340};
	add.s64 	%rd2998, %rd2992, %rd2990;
	add.s64 	%rd2999, %rd2998, %rd2997;
	xor.b64  	%rd3000, %rd2999, %rd2994;
	mov.b64 	{%r2342, %r2343}, %rd3000;
	shf.l.wrap.b32 	%r2344, %r2343, %r2342, 16;
	shf.l.wrap.b32 	%r2345, %r2342, %r2343, 16;
	mov.b64 	%rd3001, {%r2345, %r2344};
	add.s64 	%rd3002, %rd3001, %rd2995;
	xor.b64  	%rd3003, %rd3002, %rd2997;
	mov.b64 	{%r2346, %r2347}, %rd3003;
	shf.l.wrap.b32 	%r2348, %r2346, %r2347, 1;
	shf.l.wrap.b32 	%r2349, %r2347, %r2346, 1;
	mov.b64 	%rd3004, {%r2349, %r2348};
	add.s64 	%rd3005, %rd34, %rd1181;
	ld.local.u64 	%rd3006, [%rd3005];
	add.s64 	%rd3007, %rd34, %rd1184;
	ld.local.u64 	%rd3008, [%rd3007];
	add.s64 	%rd3009, %rd2945, %rd3006;
	add.s64 	%rd3010, %rd3009, %rd2932;
	xor.b64  	%rd3011, %rd2965, %rd3010;
	mov.b64 	{%r2350, %r2351}, %rd3011;
	mov.b64 	%rd3012, {%r2351, %r2350};
	add.s64 	%rd3013, %rd3012, %rd2984;
	xor.b64  	%rd3014, %rd2932, %rd3013;
	mov.b64 	{%r2352, %r2353}, %rd3014;
	shf.l.wrap.b32 	%r2354, %r2353, %r2352, 8;
	shf.l.wrap.b32 	%r2355, %r2352, %r2353, 8;
	mov.b64 	%rd3015, {%r2355, %r2354};
	add.s64 	%rd3016, %rd3010, %rd3008;
	add.s64 	%rd3017, %rd3016, %rd3015;
	xor.b64  	%rd3018, %rd3017, %rd3012;
	mov.b64 	{%r2356, %r2357}, %rd3018;
	shf.l.wrap.b32 	%r2358, %r2357, %r2356, 16;
	shf.l.wrap.b32 	%r2359, %r2356, %r2357, 16;
	mov.b64 	%rd3019, {%r2359, %r2358};
	add.s64 	%rd3020, %rd3019, %rd3013;
	xor.b64  	%rd3021, %rd3020, %rd3015;
	mov.b64 	{%r2360, %r2361}, %rd3021;
	shf.l.wrap.b32 	%r2362, %r2360, %r2361, 1;
	shf.l.wrap.b32 	%r2363, %r2361, %r2360, 1;
	mov.b64 	%rd3022, {%r2363, %r2362};
	add.s64 	%rd3023, %rd34, %rd1201;
	ld.local.u64 	%rd3024, [%rd3023];
	add.s64 	%rd3025, %rd34, %rd1204;
	ld.local.u64 	%rd3026, [%rd3025];
	add.s64 	%rd3027, %rd2963, %rd3024;
	add.s64 	%rd3028, %rd3027, %rd2950;
	xor.b64  	%rd3029, %rd2983, %rd3028;
	mov.b64 	{%r2364, %r2365}, %rd3029;
	mov.b64 	%rd3030, {%r2365, %r2364};
	add.s64 	%rd3031, %rd3030, %rd2930;
	xor.b64  	%rd3032, %rd2950, %rd3031;
	mov.b64 	{%r2366, %r2367}, %rd3032;
	shf.l.wrap.b32 	%r2368, %r2367, %r2366, 8;
	shf.l.wrap.b32 	%r2369, %r2366, %r2367, 8;
	mov.b64 	%rd3033, {%r2369, %r2368};
	add.s64 	%rd3034, %rd3028, %rd3026;
	add.s64 	%rd3035, %rd3034, %rd3033;
	xor.b64  	%rd3036, %rd3035, %rd3030;
	mov.b64 	{%r2370, %r2371}, %rd3036;
	shf.l.wrap.b32 	%r2372, %r2371, %r2370, 16;
	shf.l.wrap.b32 	%r2373, %r2370, %r2371, 16;
	mov.b64 	%rd3037, {%r2373, %r2372};
	add.s64 	%rd3038, %rd3037, %rd3031;
	xor.b64  	%rd3039, %rd3038, %rd3033;
	mov.b64 	{%r2374, %r2375}, %rd3039;
	shf.l.wrap.b32 	%r2376, %r2374, %r2375, 1;
	shf.l.wrap.b32 	%r2377, %r2375, %r2374, 1;
	mov.b64 	%rd3040, {%r2377, %r2376};
	add.s64 	%rd3041, %rd34, %rd1221;
	ld.local.u64 	%rd3042, [%rd3041];
	add.s64 	%rd3043, %rd34, %rd1224;
	ld.local.u64 	%rd3044, [%rd3043];
	add.s64 	%rd3045, %rd2981, %rd3042;
	add.s64 	%rd3046, %rd3045, %rd2968;
	xor.b64  	%rd3047, %rd2929, %rd3046;
	mov.b64 	{%r2378, %r2379}, %rd3047;
	mov.b64 	%rd3048, {%r2379, %r2378};
	add.s64 	%rd3049, %rd3048, %rd2948;
	xor.b64  	%rd3050, %rd2968, %rd3049;
	mov.b64 	{%r2380, %r2381}, %rd3050;
	shf.l.wrap.b32 	%r2382, %r2381, %r2380, 8;
	shf.l.wrap.b32 	%r2383, %r2380, %r2381, 8;
	mov.b64 	%rd3051, {%r2383, %r2382};
	add.s64 	%rd3052, %rd3046, %rd3044;
	add.s64 	%rd3053, %rd3052, %rd3051;
	xor.b64  	%rd3054, %rd3053, %rd3048;
	mov.b64 	{%r2384, %r2385}, %rd3054;
	shf.l.wrap.b32 	%r2386, %r2385, %r2384, 16;
	shf.l.wrap.b32 	%r2387, %r2384, %r2385, 16;
	mov.b64 	%rd3055, {%r2387, %r2386};
	add.s64 	%rd3056, %rd3055, %rd3049;
	xor.b64  	%rd3057, %rd3056, %rd3051;
	mov.b64 	{%r2388, %r2389}, %rd3057;
	shf.l.wrap.b32 	%r2390, %r2388, %r2389, 1;
	shf.l.wrap.b32 	%r2391, %r2389, %r2388, 1;
	mov.b64 	%rd3058, {%r2391, %r2390};
	add.s64 	%rd3059, %rd34, %rd1241;
	ld.local.u64 	%rd3060, [%rd3059];
	add.s64 	%rd3061, %rd34, %rd1244;
	ld.local.u64 	%rd3062, [%rd3061];
	add.s64 	%rd3063, %rd2999, %rd3060;
	add.s64 	%rd3064, %rd3063, %rd3022;
	xor.b64  	%rd3065, %rd3055, %rd3064;
	mov.b64 	{%r2392, %r2393}, %rd3065;
	mov.b64 	%rd3066, {%r2393, %r2392};
	add.s64 	%rd3067, %rd3066, %rd3038;
	xor.b64  	%rd3068, %rd3022, %rd3067;
	mov.b64 	{%r2394, %r2395}, %rd3068;
	shf.l.wrap.b32 	%r2396, %r2395, %r2394, 8;
	shf.l.wrap.b32 	%r2397, %r2394, %r2395, 8;
	mov.b64 	%rd3069, {%r2397, %r2396};
	add.s64 	%rd3070, %rd3064, %rd3062;
	add.s64 	%rd3071, %rd3070, %rd3069;
	xor.b64  	%rd3072, %rd3071, %rd3066;
	mov.b64 	{%r2398, %r2399}, %rd3072;
	shf.l.wrap.b32 	%r2400, %r2399, %r2398, 16;
	shf.l.wrap.b32 	%r2401, %r2398, %r2399, 16;
	mov.b64 	%rd3073, {%r2401, %r2400};
	add.s64 	%rd3074, %rd3073, %rd3067;
	xor.b64  	%rd3075, %rd3074, %rd3069;
	mov.b64 	{%r2402, %r2403}, %rd3075;
	shf.l.wrap.b32 	%r2404, %r2402, %r2403, 1;
	shf.l.wrap.b32 	%r2405, %r2403, %r2402, 1;
	mov.b64 	%rd3076, {%r2405, %r2404};
	add.s64 	%rd3077, %rd34, %rd1261;
	ld.local.u64 	%rd3078, [%rd3077];
	add.s64 	%rd3079, %rd34, %rd1264;
	ld.local.u64 	%rd3080, [%rd3079];
	add.s64 	%rd3081, %rd3017, %rd3078;
	add.s64 	%rd3082, %rd3081, %rd3040;
	xor.b64  	%rd3083, %rd3001, %rd3082;
	mov.b64 	{%r2406, %r2407}, %rd3083;
	mov.b64 	%rd3084, {%r2407, %r2406};
	add.s64 	%rd3085, %rd3084, %rd3056;
	xor.b64  	%rd3086, %rd3040, %rd3085;
	mov.b64 	{%r2408, %r2409}, %rd3086;
	shf.l.wrap.b32 	%r2410, %r2409, %r2408, 8;
	shf.l.wrap.b32 	%r2411, %r2408, %r2409, 8;
	mov.b64 	%rd3087, {%r2411, %r2410};
	add.s64 	%rd3088, %rd3082, %rd3080;
	add.s64 	%rd3089, %rd3088, %rd3087;
	xor.b64  	%rd3090, %rd3089, %rd3084;
	mov.b64 	{%r2412, %r2413}, %rd3090;
	shf.l.wrap.b32 	%r2414, %r2413, %r2412, 16;
	shf.l.wrap.b32 	%r2415, %r2412, %r2413, 16;
	mov.b64 	%rd3091, {%r2415, %r2414};
	add.s64 	%rd3092, %rd3091, %rd3085;
	xor.b64  	%rd3093, %rd3092, %rd3087;
	mov.b64 	{%r2416, %r2417}, %rd3093;
	shf.l.wrap.b32 	%r2418, %r2416, %r2417, 1;
	shf.l.wrap.b32 	%r2419, %r2417, %r2416, 1;
	mov.b64 	%rd3094, {%r2419, %r2418};
	add.s64 	%rd3095, %rd34, %rd1281;
	ld.local.u64 	%rd3096, [%rd3095];
	add.s64 	%rd3097, %rd34, %rd1284;
	ld.local.u64 	%rd3098, [%rd3097];
	add.s64 	%rd3099, %rd3035, %rd3096;
	add.s64 	%rd3100, %rd3099, %rd3058;
	xor.b64  	%rd3101, %rd3019, %rd3100;
	mov.b64 	{%r2420, %r2421}, %rd3101;
	mov.b64 	%rd3102, {%r2421, %r2420};
	add.s64 	%rd3103, %rd3102, %rd3002;
	xor.b64  	%rd3104, %rd3058, %rd3103;
	mov.b64 	{%r2422, %r2423}, %rd3104;
	shf.l.wrap.b32 	%r2424, %r2423, %r2422, 8;
	shf.l.wrap.b32 	%r2425, %r2422, %r2423, 8;
	mov.b64 	%rd3105, {%r2425, %r2424};
	add.s64 	%rd3106, %rd3100, %rd3098;
	add.s64 	%rd3107, %rd3106, %rd3105;
	xor.b64  	%rd3108, %rd3107, %rd3102;
	mov.b64 	{%r2426, %r2427}, %rd3108;
	shf.l.wrap.b32 	%r2428, %r2427, %r2426, 16;
	shf.l.wrap.b32 	%r2429, %r2426, %r2427, 16;
	mov.b64 	%rd3109, {%r2429, %r2428};
	add.s64 	%rd3110, %rd3109, %rd3103;
	xor.b64  	%rd3111, %rd3110, %rd3105;
	mov.b64 	{%r2430, %r2431}, %rd3111;
	shf.l.wrap.b32 	%r2432, %r2430, %r2431, 1;
	shf.l.wrap.b32 	%r2433, %r2431, %r2430, 1;
	mov.b64 	%rd3112, {%r2433, %r2432};
	add.s64 	%rd3113, %rd34, %rd1301;
	ld.local.u64 	%rd3114, [%rd3113];
	add.s64 	%rd3115, %rd34, %rd1304;
	ld.local.u64 	%rd3116, [%rd3115];
	add.s64 	%rd3117, %rd3053, %rd3114;
	add.s64 	%rd3118, %rd3117, %rd3004;
	xor.b64  	%rd3119, %rd3037, %rd3118;
	mov.b64 	{%r2434, %r2435}, %rd3119;
	mov.b64 	%rd3120, {%r2435, %r2434};
	add.s64 	%rd3121, %rd3120, %rd3020;
	xor.b64  	%rd3122, %rd3004, %rd3121;
	mov.b64 	{%r2436, %r2437}, %rd3122;
	shf.l.wrap.b32 	%r2438, %r2437, %r2436, 8;
	shf.l.wrap.b32 	%r2439, %r2436, %r2437, 8;
	mov.b64 	%rd3123, {%r2439, %r2438};
	add.s64 	%rd3124, %rd3118, %rd3116;
	add.s64 	%rd3125, %rd3124, %rd3123;
	xor.b64  	%rd3126, %rd3125, %rd3120;
	mov.b64 	{%r2440, %r2441}, %rd3126;
	shf.l.wrap.b32 	%r2442, %r2441, %r2440, 16;
	shf.l.wrap.b32 	%r2443, %r2440, %r2441, 16;
	mov.b64 	%rd3127, {%r2443, %r2442};
	add.s64 	%rd3128, %rd3127, %rd3121;
	xor.b64  	%rd3129, %rd3128, %rd3123;
	mov.b64 	{%r2444, %r2445}, %rd3129;
	shf.l.wrap.b32 	%r2446, %r2444, %r2445, 1;
	shf.l.wrap.b32 	%r2447, %r2445, %r2444, 1;
	mov.b64 	%rd3130, {%r2447, %r2446};
	add.s64 	%rd3131, %rd34, %rd1321;
	ld.local.u64 	%rd3132, [%rd3131];
	add.s64 	%rd3133, %rd34, %rd1324;
	ld.local.u64 	%rd3134, [%rd3133];
	add.s64 	%rd3135, %rd3071, %rd3132;
	add.s64 	%rd3136, %rd3135, %rd3130;
	xor.b64  	%rd3137, %rd3091, %rd3136;
	mov.b64 	{%r2448, %r2449}, %rd3137;
	mov.b64 	%rd3138, {%r2449, %r2448};
	add.s64 	%rd3139, %rd3138, %rd3110;
	xor.b64  	%rd3140, %rd3130, %rd3139;
	mov.b64 	{%r2450, %r2451}, %rd3140;
	shf.l.wrap.b32 	%r2452, %r2451, %r2450, 8;
	shf.l.wrap.b32 	%r2453, %r2450, %r2451, 8;
	mov.b64 	%rd3141, {%r2453, %r2452};
	add.s64 	%rd3142, %rd3136, %rd3134;
	add.s64 	%rd3143, %rd3142, %rd3141;
	xor.b64  	%rd3144, %rd3143, %rd3138;
	mov.b64 	{%r2454, %r2455}, %rd3144;
	shf.l.wrap.b32 	%r2456, %r2455, %r2454, 16;
	shf.l.wrap.b32 	%r2457, %r2454, %r2455, 16;
	mov.b64 	%rd3145, {%r2457, %r2456};
	add.s64 	%rd3146, %rd3145, %rd3139;
	xor.b64  	%rd3147, %rd3146, %rd3141;
	mov.b64 	{%r2458, %r2459}, %rd3147;
	shf.l.wrap.b32 	%r2460, %r2458, %r2459, 1;
	shf.l.wrap.b32 	%r2461, %r2459, %r2458, 1;
	mov.b64 	%rd3148, {%r2461, %r2460};
	add.s64 	%rd3149, %rd34, %rd1341;
	ld.local.u64 	%rd3150, [%rd3149];
	add.s64 	%rd3151, %rd34, %rd1344;
	ld.local.u64 	%rd3152, [%rd3151];
	add.s64 	%rd3153, %rd3089, %rd3150;
	add.s64 	%rd3154, %rd3153, %rd3076;
	xor.b64  	%rd3155, %rd3109, %rd3154;
	mov.b64 	{%r2462, %r2463}, %rd3155;
	mov.b64 	%rd3156, {%r2463, %r2462};
	add.s64 	%rd3157, %rd3156, %rd3128;
	xor.b64  	%rd3158, %rd3076, %rd3157;
	mov.b64 	{%r2464, %r2465}, %rd3158;
	shf.l.wrap.b32 	%r2466, %r2465, %r2464, 8;
	shf.l.wrap.b32 	%r2467, %r2464, %r2465, 8;
	mov.b64 	%rd3159, {%r2467, %r2466};
	add.s64 	%rd3160, %rd3154, %rd3152;
	add.s64 	%rd3161, %rd3160, %rd3159;
	xor.b64  	%rd3162, %rd3161, %rd3156;
	mov.b64 	{%r2468, %r2469}, %rd3162;
	shf.l.wrap.b32 	%r2470, %r2469, %r2468, 16;
	shf.l.wrap.b32 	%r2471, %r2468, %r2469, 16;
	mov.b64 	%rd3163, {%r2471, %r2470};
	add.s64 	%rd3164, %rd3163, %rd3157;
	xor.b64  	%rd3165, %rd3164, %rd3159;
	mov.b64 	{%r2472, %r2473}, %rd3165;
	shf.l.wrap.b32 	%r2474, %r2472, %r2473, 1;
	shf.l.wrap.b32 	%r2475, %r2473, %r2472, 1;
	mov.b64 	%rd3166, {%r2475, %r2474};
	add.s64 	%rd3167, %rd34, %rd1361;
	ld.local.u64 	%rd3168, [%rd3167];
	add.s64 	%rd3169, %rd34, %rd1364;
	ld.local.u64 	%rd3170, [%rd3169];
	add.s64 	%rd3171, %rd3107, %rd3168;
	add.s64 	%rd3172, %rd3171, %rd3094;
	xor.b64  	%rd3173, %rd3127, %rd3172;
	mov.b64 	{%r2476, %r2477}, %rd3173;
	mov.b64 	%rd3174, {%r2477, %r2476};
	add.s64 	%rd3175, %rd3174, %rd3074;
	xor.b64  	%rd3176, %rd3094, %rd3175;
	mov.b64 	{%r2478, %r2479}, %rd3176;
	shf.l.wrap.b32 	%r2480, %r2479, %r2478, 8;
	shf.l.wrap.b32 	%r2481, %r2478, %r2479, 8;
	mov.b64 	%rd3177, {%r2481, %r2480};
	add.s64 	%rd3178, %rd3172, %rd3170;
	add.s64 	%rd3179, %rd3178, %rd3177;
	xor.b64  	%rd3180, %rd3179, %rd3174;
	mov.b64 	{%r2482, %r2483}, %rd3180;
	shf.l.wrap.b32 	%r2484, %r2483, %r2482, 16;
	shf.l.wrap.b32 	%r2485, %r2482, %r2483, 16;
	mov.b64 	%rd3181, {%r2485, %r2484};
	add.s64 	%rd3182, %rd3181, %rd3175;
	xor.b64  	%rd3183, %rd3182, %rd3177;
	mov.b64 	{%r2486, %r2487}, %rd3183;
	shf.l.wrap.b32 	%r2488, %r2486, %r2487, 1;
	shf.l.wrap.b32 	%r2489, %r2487, %r2486, 1;
	mov.b64 	%rd3184, {%r2489, %r2488};
	add.s64 	%rd3185, %rd34, %rd1381;
	ld.local.u64 	%rd3186, [%rd3185];
	add.s64 	%rd3187, %rd34, %rd1384;
	ld.local.u64 	%rd3188, [%rd3187];
	add.s64 	%rd3189, %rd3125, %rd3186;
	add.s64 	%rd3190, %rd3189, %rd3112;
	xor.b64  	%rd3191, %rd3073, %rd3190;
	mov.b64 	{%r2490, %r2491}, %rd3191;
	mov.b64 	%rd3192, {%r2491, %r2490};
	add.s64 	%rd3193, %rd3192, %rd3092;
	xor.b64  	%rd3194, %rd3112, %rd3193;
	mov.b64 	{%r2492, %r2493}, %rd3194;
	shf.l.wrap.b32 	%r2494, %r2493, %r2492, 8;
	shf.l.wrap.b32 	%r2495, %r2492, %r2493, 8;
	mov.b64 	%rd3195, {%r2495, %r2494};
	add.s64 	%rd3196, %rd3190, %rd3188;
	add.s64 	%rd3197, %rd3196, %rd3195;
	xor.b64  	%rd3198, %rd3197, %rd3192;
	mov.b64 	{%r2496, %r2497}, %rd3198;
	shf.l.wrap.b32 	%r2498, %r2497, %r2496, 16;
	shf.l.wrap.b32 	%r2499, %r2496, %r2497, 16;
	mov.b64 	%rd3199, {%r2499, %r2498};
	add.s64 	%rd3200, %rd3199, %rd3193;
	xor.b64  	%rd3201, %rd3200, %rd3195;
	mov.b64 	{%r2500, %r2501}, %rd3201;
	shf.l.wrap.b32 	%r2502, %r2500, %r2501, 1;
	shf.l.wrap.b32 	%r2503, %r2501, %r2500, 1;
	mov.b64 	%rd3202, {%r2503, %r2502};
	add.s64 	%rd3203, %rd34, %rd1401;
	ld.local.u64 	%rd3204, [%rd3203];
	add.s64 	%rd3205, %rd34, %rd1404;
	ld.local.u64 	%rd3206, [%rd3205];
	add.s64 	%rd3207, %rd3143, %rd3204;
	add.s64 	%rd3208, %rd3207, %rd3166;
	xor.b64  	%rd3209, %rd3199, %rd3208;
	mov.b64 	{%r2504, %r2505}, %rd3209;
	mov.b64 	%rd3210, {%r2505, %r2504};
	add.s64 	%rd3211, %rd3210, %rd3182;
	xor.b64  	%rd3212, %rd3166, %rd3211;
	mov.b64 	{%r2506, %r2507}, %rd3212;
	shf.l.wrap.b32 	%r2508, %r2507, %r2506, 8;
	shf.l.wrap.b32 	%r2509, %r2506, %r2507, 8;
	mov.b64 	%rd3213, {%r2509, %r2508};
	add.s64 	%rd3214, %rd3208, %rd3206;
	add.s64 	%rd3215, %rd3214, %rd3213;
	xor.b64  	%rd3216, %rd3215, %rd3210;
	mov.b64 	{%r2510, %r2511}, %rd3216;
	shf.l.wrap.b32 	%r2512, %r2511, %r2510, 16;
	shf.l.wrap.b32 	%r2513, %r2510, %r2511, 16;
	mov.b64 	%rd3217, {%r2513, %r2512};
	add.s64 	%rd3218, %rd3217, %rd3211;
	xor.b64  	%rd3219, %rd3218, %rd3213;
	mov.b64 	{%r2514, %r2515}, %rd3219;
	shf.l.wrap.b32 	%r2516, %r2514, %r2515, 1;
	shf.l.wrap.b32 	%r2517, %r2515, %r2514, 1;
	mov.b64 	%rd3220, {%r2517, %r2516};
	add.s64 	%rd3221, %rd34, %rd1421;
	ld.local.u64 	%rd3222, [%rd3221];
	add.s64 	%rd3223, %rd34, %rd1424;
	ld.local.u64 	%rd3224, [%rd3223];
	add.s64 	%rd3225, %rd3161, %rd3222;
	add.s64 	%rd3226, %rd3225, %rd3184;
	xor.b64  	%rd3227, %rd3145, %rd3226;
	mov.b64 	{%r2518, %r2519}, %rd3227;
	mov.b64 	%rd3228, {%r2519, %r2518};
	add.s64 	%rd3229, %rd3228, %rd3200;
	xor.b64  	%rd3230, %rd3184, %rd3229;
	mov.b64 	{%r2520, %r2521}, %rd3230;
	shf.l.wrap.b32 	%r2522, %r2521, %r2520, 8;
	shf.l.wrap.b32 	%r2523, %r2520, %r2521, 8;
	mov.b64 	%rd3231, {%r2523, %r2522};
	add.s64 	%rd3232, %rd3226, %rd3224;
	add.s64 	%rd3233, %rd3232, %rd3231;
	xor.b64  	%rd3234, %rd3233, %rd3228;
	mov.b64 	{%r2524, %r2525}, %rd3234;
	shf.l.wrap.b32 	%r2526, %r2525, %r2524, 16;
	shf.l.wrap.b32 	%r2527, %r2524, %r2525, 16;
	mov.b64 	%rd3235, {%r2527, %r2526};
	add.s64 	%rd3236, %rd3235, %rd3229;
	xor.b64  	%rd3237, %rd3236, %rd3231;
	mov.b64 	{%r2528, %r2529}, %rd3237;
	shf.l.wrap.b32 	%r2530, %r2528, %r2529, 1;
	shf.l.wrap.b32 	%r2531, %r2529, %r2528, 1;
	mov.b64 	%rd3238, {%r2531, %r2530};
	add.s64 	%rd3239, %rd34, %rd1441;
	ld.local.u64 	%rd3240, [%rd3239];
	add.s64 	%rd3241, %rd34, %rd1444;
	ld.local.u64 	%rd3242, [%rd3241];
	add.s64 	%rd3243, %rd3179, %rd3240;
	add.s64 	%rd3244, %rd3243, %rd3202;
	xor.b64  	%rd3245, %rd3163, %rd3244;
	mov.b64 	{%r2532, %r2533}, %rd3245;
	mov.b64 	%rd3246, {%r2533, %r2532};
	add.s64 	%rd3247, %rd3246, %rd3146;
	xor.b64  	%rd3248, %rd3202, %rd3247;
	mov.b64 	{%r2534, %r2535}, %rd3248;
	shf.l.wrap.b32 	%r2536, %r2535, %r2534, 8;
	shf.l.wrap.b32 	%r2537, %r2534, %r2535, 8;
	mov.b64 	%rd3249, {%r2537, %r2536};
	add.s64 	%rd3250, %rd3244, %rd3242;
	add.s64 	%rd3251, %rd3250, %rd3249;
	xor.b64  	%rd3252, %rd3251, %rd3246;
	mov.b64 	{%r2538, %r2539}, %rd3252;
	shf.l.wrap.b32 	%r2540, %r2539, %r2538, 16;
	shf.l.wrap.b32 	%r2541, %r2538, %r2539, 16;
	mov.b64 	%rd3253, {%r2541, %r2540};
	add.s64 	%rd3254, %rd3253, %rd3247;
	xor.b64  	%rd3255, %rd3254, %rd3249;
	mov.b64 	{%r2542, %r2543}, %rd3255;
	shf.l.wrap.b32 	%r2544, %r2542, %r2543, 1;
	shf.l.wrap.b32 	%r2545, %r2543, %r2542, 1;
	mov.b64 	%rd3256, {%r2545, %r2544};
	add.s64 	%rd3257, %rd34, %rd1461;
	ld.local.u64 	%rd3258, [%rd3257];
	add.s64 	%rd3259, %rd34, %rd1464;
	ld.local.u64 	%rd3260, [%rd3259];
	add.s64 	%rd3261, %rd3197, %rd3258;
	add.s64 	%rd3262, %rd3261, %rd3148;
	xor.b64  	%rd3263, %rd3181, %rd3262;
	mov.b64 	{%r2546, %r2547}, %rd3263;
	mov.b64 	%rd3264, {%r2547, %r2546};
	add.s64 	%rd3265, %rd3264, %rd3164;
	xor.b64  	%rd3266, %rd3148, %rd3265;
	mov.b64 	{%r2548, %r2549}, %rd3266;
	shf.l.wrap.b32 	%r2550, %r2549, %r2548, 8;
	shf.l.wrap.b32 	%r2551, %r2548, %r2549, 8;
	mov.b64 	%rd3267, {%r2551, %r2550};
	add.s64 	%rd3268, %rd3262, %rd3260;
	add.s64 	%rd3269, %rd3268, %rd3267;
	xor.b64  	%rd3270, %rd3269, %rd3264;
	mov.b64 	{%r2552, %r2553}, %rd3270;
	shf.l.wrap.b32 	%r2554, %r2553, %r2552, 16;
	shf.l.wrap.b32 	%r2555, %r2552, %r2553, 16;
	mov.b64 	%rd3271, {%r2555, %r2554};
	add.s64 	%rd3272, %rd3271, %rd3265;
	xor.b64  	%rd3273, %rd3272, %rd3267;
	mov.b64 	{%r2556, %r2557}, %rd3273;
	shf.l.wrap.b32 	%r2558, %r2556, %r2557, 1;
	shf.l.wrap.b32 	%r2559, %r2557, %r2556, 1;
	mov.b64 	%rd3274, {%r2559, %r2558};
	add.s64 	%rd3275, %rd34, %rd1481;
	ld.local.u64 	%rd3276, [%rd3275];
	add.s64 	%rd3277, %rd34, %rd1484;
	ld.local.u64 	%rd3278, [%rd3277];
	add.s64 	%rd3279, %rd3215, %rd3276;
	add.s64 	%rd3280, %rd3279, %rd3274;
	xor.b64  	%rd3281, %rd3235, %rd3280;
	mov.b64 	{%r2560, %r2561}, %rd3281;
	mov.b64 	%rd3282, {%r2561, %r2560};
	add.s64 	%rd3283, %rd3282, %rd3254;
	xor.b64  	%rd3284, %rd3274, %rd3283;
	mov.b64 	{%r2562, %r2563}, %rd3284;
	shf.l.wrap.b32 	%r2564, %r2563, %r2562, 8;
	shf.l.wrap.b32 	%r2565, %r2562, %r2563, 8;
	mov.b64 	%rd3285, {%r2565, %r2564};
	add.s64 	%rd3286, %rd3280, %rd3278;
	add.s64 	%rd3287, %rd3286, %rd3285;
	xor.b64  	%rd3288, %rd3287, %rd3282;
	mov.b64 	{%r2566, %r2567}, %rd3288;
	shf.l.wrap.b32 	%r2568, %r2567, %r2566, 16;
	shf.l.wrap.b32 	%r2569, %r2566, %r2567, 16;
	mov.b64 	%rd3289, {%r2569, %r2568};
	add.s64 	%rd3290, %rd3289, %rd3283;
	xor.b64  	%rd3291, %rd3290, %rd3285;
	mov.b64 	{%r2570, %r2571}, %rd3291;
	shf.l.wrap.b32 	%r2572, %r2570, %r2571, 1;
	shf.l.wrap.b32 	%r2573, %r2571, %r2570, 1;
	mov.b64 	%rd3292, {%r2573, %r2572};
	add.s64 	%rd3293, %rd34, %rd1501;
	ld.local.u64 	%rd3294, [%rd3293];
	add.s64 	%rd3295, %rd34, %rd1504;
	ld.local.u64 	%rd3296, [%rd3295];
	add.s64 	%rd3297, %rd3233, %rd3294;
	add.s64 	%rd3298, %rd3297, %rd3220;
	xor.b64  	%rd3299, %rd3253, %rd3298;
	mov.b64 	{%r2574, %r2575}, %rd3299;
	mov.b64 	%rd3300, {%r2575, %r2574};
	add.s64 	%rd3301, %rd3300, %rd3272;
	xor.b64  	%rd3302, %rd3220, %rd3301;
	mov.b64 	{%r2576, %r2577}, %rd3302;
	shf.l.wrap.b32 	%r2578, %r2577, %r2576, 8;
	shf.l.wrap.b32 	%r2579, %r2576, %r2577, 8;
	mov.b64 	%rd3303, {%r2579, %r2578};
	add.s64 	%rd3304, %rd3298, %rd3296;
	add.s64 	%rd3305, %rd3304, %rd3303;
	xor.b64  	%rd3306, %rd3305, %rd3300;
	mov.b64 	{%r2580, %r2581}, %rd3306;
	shf.l.wrap.b32 	%r2582, %r2581, %r2580, 16;
	shf.l.wrap.b32 	%r2583, %r2580, %r2581, 16;
	mov.b64 	%rd3307, {%r2583, %r2582};
	add.s64 	%rd3308, %rd3307, %rd3301;
	xor.b64  	%rd3309, %rd3308, %rd3303;
	mov.b64 	{%r2584, %r2585}, %rd3309;
	shf.l.wrap.b32 	%r2586, %r2584, %r2585, 1;
	shf.l.wrap.b32 	%r2587, %r2585, %r2584, 1;
	mov.b64 	%rd3310, {%r2587, %r2586};
	add.s64 	%rd3311, %rd34, %rd1521;
	ld.local.u64 	%rd3312, [%rd3311];
	add.s64 	%rd3313, %rd34, %rd1524;
	ld.local.u64 	%rd3314, [%rd3313];
	add.s64 	%rd3315, %rd3251, %rd3312;
	add.s64 	%rd3316, %rd3315, %rd3238;
	xor.b64  	%rd3317, %rd3271, %rd3316;
	mov.b64 	{%r2588, %r2589}, %rd3317;
	mov.b64 	%rd3318, {%r2589, %r2588};
	add.s64 	%rd3319, %rd3318, %rd3218;
	xor.b64  	%rd3320, %rd3238, %rd3319;
	mov.b64 	{%r2590, %r2591}, %rd3320;
	shf.l.wrap.b32 	%r2592, %r2591, %r2590, 8;
	shf.l.wrap.b32 	%r2593, %r2590, %r2591, 8;
	mov.b64 	%rd3321, {%r2593, %r2592};
	add.s64 	%rd3322, %rd3316, %rd3314;
	add.s64 	%rd3323, %rd3322, %rd3321;
	xor.b64  	%rd3324, %rd3323, %rd3318;
	mov.b64 	{%r2594, %r2595}, %rd3324;
	shf.l.wrap.b32 	%r2596, %r2595, %r2594, 16;
	shf.l.wrap.b32 	%r2597, %r2594, %r2595, 16;
	mov.b64 	%rd3325, {%r2597, %r2596};
	add.s64 	%rd3326, %rd3325, %rd3319;
	xor.b64  	%rd3327, %rd3326, %rd3321;
	mov.b64 	{%r2598, %r2599}, %rd3327;
	shf.l.wrap.b32 	%r2600, %r2598, %r2599, 1;
	shf.l.wrap.b32 	%r2601, %r2599, %r2598, 1;
	mov.b64 	%rd3328, {%r2601, %r2600};
	add.s64 	%rd3329, %rd34, %rd1541;
	ld.local.u64 	%rd3330, [%rd3329];
	add.s64 	%rd3331, %rd34, %rd1544;
	ld.local.u64 	%rd3332, [%rd3331];
	add.s64 	%rd3333, %rd3269, %rd3330;
	add.s64 	%rd3334, %rd3333, %rd3256;
	xor.b64  	%rd3335, %rd3217, %rd3334;
	mov.b64 	{%r2602, %r2603}, %rd3335;
	mov.b64 	%rd3336, {%r2603, %r2602};
	add.s64 	%rd3337, %rd3336, %rd3236;
	xor.b64  	%rd3338, %rd3256, %rd3337;
	mov.b64 	{%r2604, %r2605}, %rd3338;
	shf.l.wrap.b32 	%r2606, %r2605, %r2604, 8;
	shf.l.wrap.b32 	%r2607, %r2604, %r2605, 8;
	mov.b64 	%rd3339, {%r2607, %r2606};
	add.s64 	%rd3340, %rd3334, %rd3332;
	add.s64 	%rd3341, %rd3340, %rd3339;
	xor.b64  	%rd3342, %rd3341, %rd3336;
	mov.b64 	{%r2608, %r2609}, %rd3342;
	shf.l.wrap.b32 	%r2610, %r2609, %r2608, 16;
	shf.l.wrap.b32 	%r2611, %r2608, %r2609, 16;
	mov.b64 	%rd3343, {%r2611, %r2610};
	add.s64 	%rd3344, %rd3343, %rd3337;
	xor.b64  	%rd3345, %rd3344, %rd3339;
	mov.b64 	{%r2612, %r2613}, %rd3345;
	shf.l.wrap.b32 	%r2614, %r2612, %r2613, 1;
	shf.l.wrap.b32 	%r2615, %r2613, %r2612, 1;
	mov.b64 	%rd3346, {%r2615, %r2614};
	add.s64 	%rd3347, %rd34, %rd1561;
	ld.local.u64 	%rd3348, [%rd3347];
	add.s64 	%rd3349, %rd34, %rd1564;
	ld.local.u64 	%rd3350, [%rd3349];
	add.s64 	%rd3351, %rd3287, %rd3348;
	add.s64 	%rd3352, %rd3351, %rd3310;
	xor.b64  	%rd3353, %rd3343, %rd3352;
	mov.b64 	{%r2616, %r2617}, %rd3353;
	mov.b64 	%rd3354, {%r2617, %r2616};
	add.s64 	%rd3355, %rd3354, %rd3326;
	xor.b64  	%rd3356, %rd3310, %rd3355;
	mov.b64 	{%r2618, %r2619}, %rd3356;
	shf.l.wrap.b32 	%r2620, %r2619, %r2618, 8;
	shf.l.wrap.b32 	%r2621, %r2618, %r2619, 8;
	mov.b64 	%rd3357, {%r2621, %r2620};
	add.s64 	%rd3358, %rd3352, %rd3350;
	add.s64 	%rd3359, %rd3358, %rd3357;
	xor.b64  	%rd3360, %rd3359, %rd3354;
	mov.b64 	{%r2622, %r2623}, %rd3360;
	shf.l.wrap.b32 	%r2624, %r2623, %r2622, 16;
	shf.l.wrap.b32 	%r2625, %r2622, %r2623, 16;
	mov.b64 	%rd3361, {%r2625, %r2624};
	add.s64 	%rd3362, %rd3361, %rd3355;
	xor.b64  	%rd3363, %rd3362, %rd3357;
	mov.b64 	{%r2626, %r2627}, %rd3363;
	shf.l.wrap.b32 	%r2628, %r2626, %r2627, 1;
	shf.l.wrap.b32 	%r2629, %r2627, %r2626, 1;
	mov.b64 	%rd3364, {%r2629, %r2628};
	add.s64 	%rd3365, %rd34, %rd1581;
	ld.local.u64 	%rd3366, [%rd3365];
	add.s64 	%rd3367, %rd34, %rd1584;
	ld.local.u64 	%rd3368, [%rd3367];
	add.s64 	%rd3369, %rd3305, %rd3366;
	add.s64 	%rd3370, %rd3369, %rd3328;
	xor.b64  	%rd3371, %rd3289, %rd3370;
	mov.b64 	{%r2630, %r2631}, %rd3371;
	mov.b64 	%rd3372, {%r2631, %r2630};
	add.s64 	%rd3373, %rd3372, %rd3344;
	xor.b64  	%rd3374, %rd3328, %rd3373;
	mov.b64 	{%r2632, %r2633}, %rd3374;
	shf.l.wrap.b32 	%r2634, %r2633, %r2632, 8;
	shf.l.wrap.b32 	%r2635, %r2632, %r2633, 8;
	mov.b64 	%rd3375, {%r2635, %r2634};
	add.s64 	%rd3376, %rd3370, %rd3368;
	add.s64 	%rd3377, %rd3376, %rd3375;
	xor.b64  	%rd3378, %rd3377, %rd3372;
	mov.b64 	{%r2636, %r2637}, %rd3378;
	shf.l.wrap.b32 	%r2638, %r2637, %r2636, 16;
	shf.l.wrap.b32 	%r2639, %r2636, %r2637, 16;
	mov.b64 	%rd3379, {%r2639, %r2638};
	add.s64 	%rd3380, %rd3379, %rd3373;
	xor.b64  	%rd3381, %rd3380, %rd3375;
	mov.b64 	{%r2640, %r2641}, %rd3381;
	shf.l.wrap.b32 	%r2642, %r2640, %r2641, 1;
	shf.l.wrap.b32 	%r2643, %r2641, %r2640, 1;
	mov.b64 	%rd3382, {%r2643, %r2642};
	add.s64 	%rd3383, %rd34, %rd1601;
	ld.local.u64 	%rd3384, [%rd3383];
	add.s64 	%rd3385, %rd34, %rd1604;
	ld.local.u64 	%rd3386, [%rd3385];
	add.s64 	%rd3387, %rd3323, %rd3384;
	add.s64 	%rd3388, %rd3387, %rd3346;
	xor.b64  	%rd3389, %rd3307, %rd3388;
	mov.b64 	{%r2644, %r2645}, %rd3389;
	mov.b64 	%rd3390, {%r2645, %r2644};
	add.s64 	%rd3391, %rd3390, %rd3290;
	xor.b64  	%rd3392, %rd3346, %rd3391;
	mov.b64 	{%r2646, %r2647}, %rd3392;
	shf.l.wrap.b32 	%r2648, %r2647, %r2646, 8;
	shf.l.wrap.b32 	%r2649, %r2646, %r2647, 8;
	mov.b64 	%rd3393, {%r2649, %r2648};
	add.s64 	%rd3394, %rd3388, %rd3386;
	add.s64 	%rd3395, %rd3394, %rd3393;
	xor.b64  	%rd3396, %rd3395, %rd3390;
	mov.b64 	{%r2650, %r2651}, %rd3396;
	shf.l.wrap.b32 	%r2652, %r2651, %r2650, 16;
	shf.l.wrap.b32 	%r2653, %r2650, %r2651, 16;
	mov.b64 	%rd3397, {%r2653, %r2652};
	add.s64 	%rd3398, %rd3397, %rd3391;
	xor.b64  	%rd3399, %rd3398, %rd3393;
	mov.b64 	{%r2654, %r2655}, %rd3399;
	shf.l.wrap.b32 	%r2656, %r2654, %r2655, 1;
	shf.l.wrap.b32 	%r2657, %r2655, %r2654, 1;
	mov.b64 	%rd3400, {%r2657, %r2656};
	add.s64 	%rd3401, %rd34, %rd1621;
	ld.local.u64 	%rd3402, [%rd3401];
	add.s64 	%rd3403, %rd34, %rd1624;
	ld.local.u64 	%rd3404, [%rd3403];
	add.s64 	%rd3405, %rd3341, %rd3402;
	add.s64 	%rd3406, %rd3405, %rd3292;
	xor.b64  	%rd3407, %rd3325, %rd3406;
	mov.b64 	{%r2658, %r2659}, %rd3407;
	mov.b64 	%rd3408, {%r2659, %r2658};
	add.s64 	%rd3409, %rd3408, %rd3308;
	xor.b64  	%rd3410, %rd3292, %rd3409;
	mov.b64 	{%r2660, %r2661}, %rd3410;
	shf.l.wrap.b32 	%r2662, %r2661, %r2660, 8;
	shf.l.wrap.b32 	%r2663, %r2660, %r2661, 8;
	mov.b64 	%rd3411, {%r2663, %r2662};
	add.s64 	%rd3412, %rd3406, %rd3404;
	add.s64 	%rd3413, %rd3412, %rd3411;
	xor.b64  	%rd3414, %rd3413, %rd3408;
	mov.b64 	{%r2664, %r2665}, %rd3414;
	shf.l.wrap.b32 	%r2666, %r2665, %r2664, 16;
	shf.l.wrap.b32 	%r2667, %r2664, %r2665, 16;
	mov.b64 	%rd3415, {%r2667, %r2666};
	add.s64 	%rd3416, %rd3415, %rd3409;
	xor.b64  	%rd3417, %rd3416, %rd3411;
	mov.b64 	{%r2668, %r2669}, %rd3417;
	shf.l.wrap.b32 	%r2670, %r2668, %r2669, 1;
	shf.l.wrap.b32 	%r2671, %r2669, %r2668, 1;
	mov.b64 	%rd3418, {%r2671, %r2670};
	add.s64 	%rd3419, %rd34, %rd1641;
	ld.local.u64 	%rd3420, [%rd3419];
	add.s64 	%rd3421, %rd34, %rd1644;
	ld.local.u64 	%rd3422, [%rd3421];
	add.s64 	%rd3423, %rd3359, %rd3420;
	add.s64 	%rd3424, %rd3423, %rd3418;
	xor.b64  	%rd3425, %rd3379, %rd3424;
	mov.b64 	{%r2672, %r2673}, %rd3425;
	mov.b64 	%rd3426, {%r2673, %r2672};
	add.s64 	%rd3427, %rd3426, %rd3398;
	xor.b64  	%rd3428, %rd3418, %rd3427;
	mov.b64 	{%r2674, %r2675}, %rd3428;
	shf.l.wrap.b32 	%r2676, %r2675, %r2674, 8;
	shf.l.wrap.b32 	%r2677, %r2674, %r2675, 8;
	mov.b64 	%rd3429, {%r2677, %r2676};
	add.s64 	%rd3430, %rd3424, %rd3422;
	add.s64 	%rd3431, %rd3430, %rd3429;
	xor.b64  	%rd3432, %rd3431, %rd3426;
	mov.b64 	{%r2678, %r2679}, %rd3432;
	shf.l.wrap.b32 	%r2680, %r2679, %r2678, 16;
	shf.l.wrap.b32 	%r2681, %r2678, %r2679, 16;
	mov.b64 	%rd3433, {%r2681, %r2680};
	add.s64 	%rd3434, %rd3433, %rd3427;
	xor.b64  	%rd3435, %rd3434, %rd3429;
	mov.b64 	{%r2682, %r2683}, %rd3435;
	shf.l.wrap.b32 	%r2684, %r2682, %r2683, 1;
	shf.l.wrap.b32 	%r2685, %r2683, %r2682, 1;
	mov.b64 	%rd3436, {%r2685, %r2684};
	add.s64 	%rd3437, %rd34, %rd1661;
	ld.local.u64 	%rd3438, [%rd3437];
	add.s64 	%rd3439, %rd34, %rd1664;
	ld.local.u64 	%rd3440, [%rd3439];
	add.s64 	%rd3441, %rd3377, %rd3438;
	add.s64 	%rd3442, %rd3441, %rd3364;
	xor.b64  	%rd3443, %rd3397, %rd3442;
	mov.b64 	{%r2686, %r2687}, %rd3443;
	mov.b64 	%rd3444, {%r2687, %r2686};
	add.s64 	%rd3445, %rd3444, %rd3416;
	xor.b64  	%rd3446, %rd3364, %rd3445;
	mov.b64 	{%r2688, %r2689}, %rd3446;
	shf.l.wrap.b32 	%r2690, %r2689, %r2688, 8;
	shf.l.wrap.b32 	%r2691, %r2688, %r2689, 8;
	mov.b64 	%rd3447, {%r2691, %r2690};
	add.s64 	%rd3448, %rd3442, %rd3440;
	add.s64 	%rd3449, %rd3448, %rd3447;
	xor.b64  	%rd3450, %rd3449, %rd3444;
	mov.b64 	{%r2692, %r2693}, %rd3450;
	shf.l.wrap.b32 	%r2694, %r2693, %r2692, 16;
	shf.l.wrap.b32 	%r2695, %r2692, %r2693, 16;
	mov.b64 	%rd3451, {%r2695, %r2694};
	add.s64 	%rd3452, %rd3451, %rd3445;
	xor.b64  	%rd3453, %rd3452, %rd3447;
	mov.b64 	{%r2696, %r2697}, %rd3453;
	shf.l.wrap.b32 	%r2698, %r2696, %r2697, 1;
	shf.l.wrap.b32 	%r2699, %r2697, %r2696, 1;
	mov.b64 	%rd3454, {%r2699, %r2698};
	add.s64 	%rd3455, %rd34, %rd1681;
	ld.local.u64 	%rd3456, [%rd3455];
	add.s64 	%rd3457, %rd34, %rd1684;
	ld.local.u64 	%rd3458, [%rd3457];
	add.s64 	%rd3459, %rd3395, %rd3456;
	add.s64 	%rd3460, %rd3459, %rd3382;
	xor.b64  	%rd3461, %rd3415, %rd3460;
	mov.b64 	{%r2700, %r2701}, %rd3461;
	mov.b64 	%rd3462, {%r2701, %r2700};
	add.s64 	%rd3463, %rd3462, %rd3362;
	xor.b64  	%rd3464, %rd3382, %rd3463;
	mov.b64 	{%r2702, %r2703}, %rd3464;
	shf.l.wrap.b32 	%r2704, %r2703, %r2702, 8;
	shf.l.wrap.b32 	%r2705, %r2702, %r2703, 8;
	mov.b64 	%rd3465, {%r2705, %r2704};
	add.s64 	%rd3466, %rd3460, %rd3458;
	add.s64 	%rd3467, %rd3466, %rd3465;
	xor.b64  	%rd3468, %rd3467, %rd3462;
	mov.b64 	{%r2706, %r2707}, %rd3468;
	shf.l.wrap.b32 	%r2708, %r2707, %r2706, 16;
	shf.l.wrap.b32 	%r2709, %r2706, %r2707, 16;
	mov.b64 	%rd3469, {%r2709, %r2708};
	add.s64 	%rd3470, %rd3469, %rd3463;
	xor.b64  	%rd3471, %rd3470, %rd3465;
	mov.b64 	{%r2710, %r2711}, %rd3471;
	shf.l.wrap.b32 	%r2712, %r2710, %r2711, 1;
	shf.l.wrap.b32 	%r2713, %r2711, %r2710, 1;
	mov.b64 	%rd3472, {%r2713, %r2712};
	add.s64 	%rd3473, %rd34, %rd1701;
	ld.local.u64 	%rd3474, [%rd3473];
	add.s64 	%rd3475, %rd34, %rd1704;
	ld.local.u64 	%rd3476, [%rd3475];
	add.s64 	%rd3477, %rd3413, %rd3474;
	add.s64 	%rd3478, %rd3477, %rd3400;
	xor.b64  	%rd3479, %rd3361, %rd3478;
	mov.b64 	{%r2714, %r2715}, %rd3479;
	mov.b64 	%rd3480, {%r2715, %r2714};
	add.s64 	%rd3481, %rd3480, %rd3380;
	xor.b64  	%rd3482, %rd3400, %rd3481;
	mov.b64 	{%r2716, %r2717}, %rd3482;
	shf.l.wrap.b32 	%r2718, %r2717, %r2716, 8;
	shf.l.wrap.b32 	%r2719, %r2716, %r2717, 8;
	mov.b64 	%rd3483, {%r2719, %r2718};
	add.s64 	%rd3484, %rd3478, %rd3476;
	add.s64 	%rd3485, %rd3484, %rd3483;
	xor.b64  	%rd3486, %rd3485, %rd3480;
	mov.b64 	{%r2720, %r2721}, %rd3486;
	shf.l.wrap.b32 	%r2722, %r2721, %r2720, 16;
	shf.l.wrap.b32 	%r2723, %r2720, %r2721, 16;
	mov.b64 	%rd3487, {%r2723, %r2722};
	add.s64 	%rd3488, %rd3487, %rd3481;
	xor.b64  	%rd3489, %rd3488, %rd3483;
	mov.b64 	{%r2724, %r2725}, %rd3489;
	shf.l.wrap.b32 	%r2726, %r2724, %r2725, 1;
	shf.l.wrap.b32 	%r2727, %r2725, %r2724, 1;
	mov.b64 	%rd3490, {%r2727, %r2726};
	add.s64 	%rd3491, %rd34, %rd1721;
	ld.local.u64 	%rd3492, [%rd3491];
	add.s64 	%rd3493, %rd34, %rd1724;
	ld.local.u64 	%rd3494, [%rd3493];
	add.s64 	%rd3495, %rd3431, %rd3492;
	add.s64 	%rd3496, %rd3495, %rd3454;
	xor.b64  	%rd3497, %rd3487, %rd3496;
	mov.b64 	{%r2728, %r2729}, %rd3497;
	mov.b64 	%rd3498, {%r2729, %r2728};
	add.s64 	%rd3499, %rd3498, %rd3470;
	xor.b64  	%rd3500, %rd3454, %rd3499;
	mov.b64 	{%r2730, %r2731}, %rd3500;
	shf.l.wrap.b32 	%r2732, %r2731, %r2730, 8;
	shf.l.wrap.b32 	%r2733, %r2730, %r2731, 8;
	mov.b64 	%rd3501, {%r2733, %r2732};
	add.s64 	%rd3502, %rd3496, %rd3494;
	add.s64 	%rd3503, %rd3502, %rd3501;
	xor.b64  	%rd3504, %rd3503, %rd3498;
	mov.b64 	{%r2734, %r2735}, %rd3504;
	shf.l.wrap.b32 	%r2736, %r2735, %r2734, 16;
	shf.l.wrap.b32 	%r2737, %r2734, %r2735, 16;
	mov.b64 	%rd3505, {%r2737, %r2736};
	add.s64 	%rd3506, %rd3505, %rd3499;
	xor.b64  	%rd3507, %rd3506, %rd3501;
	mov.b64 	{%r2738, %r2739}, %rd3507;
	shf.l.wrap.b32 	%r2740, %r2738, %r2739, 1;
	shf.l.wrap.b32 	%r2741, %r2739, %r2738, 1;
	mov.b64 	%rd3508, {%r2741, %r2740};
	add.s64 	%rd3509, %rd34, %rd1741;
	ld.local.u64 	%rd3510, [%rd3509];
	add.s64 	%rd3511, %rd34, %rd1744;
	ld.local.u64 	%rd3512, [%rd3511];
	add.s64 	%rd3513, %rd3449, %rd3510;
	add.s64 	%rd3514, %rd3513, %rd3472;
	xor.b64  	%rd3515, %rd3433, %rd3514;
	mov.b64 	{%r2742, %r2743}, %rd3515;
	mov.b64 	%rd3516, {%r2743, %r2742};
	add.s64 	%rd3517, %rd3516, %rd3488;
	xor.b64  	%rd3518, %rd3472, %rd3517;
	mov.b64 	{%r2744, %r2745}, %rd3518;
	shf.l.wrap.b32 	%r2746, %r2745, %r2744, 8;
	shf.l.wrap.b32 	%r2747, %r2744, %r2745, 8;
	mov.b64 	%rd3519, {%r2747, %r2746};
	add.s64 	%rd3520, %rd3514, %rd3512;
	add.s64 	%rd3521, %rd3520, %rd3519;
	xor.b64  	%rd3522, %rd3521, %rd3516;
	mov.b64 	{%r2748, %r2749}, %rd3522;
	shf.l.wrap.b32 	%r2750, %r2749, %r2748, 16;
	shf.l.wrap.b32 	%r2751, %r2748, %r2749, 16;
	mov.b64 	%rd3523, {%r2751, %r2750};
	add.s64 	%rd3524, %rd3523, %rd3517;
	xor.b64  	%rd3525, %rd3524, %rd3519;
	mov.b64 	{%r2752, %r2753}, %rd3525;
	shf.l.wrap.b32 	%r2754, %r2752, %r2753, 1;
	shf.l.wrap.b32 	%r2755, %r2753, %r2752, 1;
	mov.b64 	%rd3526, {%r2755, %r2754};
	add.s64 	%rd3527, %rd34, %rd1761;
	ld.local.u64 	%rd3528, [%rd3527];
	add.s64 	%rd3529, %rd34, %rd1764;
	ld.local.u64 	%rd3530, [%rd3529];
	add.s64 	%rd3531, %rd3467, %rd3528;
	add.s64 	%rd3532, %rd3531, %rd3490;
	xor.b64  	%rd3533, %rd3451, %rd3532;
	mov.b64 	{%r2756, %r2757}, %rd3533;
	mov.b64 	%rd3534, {%r2757, %r2756};
	add.s64 	%rd3535, %rd3534, %rd3434;
	xor.b64  	%rd3536, %rd3490, %rd3535;
	mov.b64 	{%r2758, %r2759}, %rd3536;
	shf.l.wrap.b32 	%r2760, %r2759, %r2758, 8;
	shf.l.wrap.b32 	%r2761, %r2758, %r2759, 8;
	mov.b64 	%rd3537, {%r2761, %r2760};
	add.s64 	%rd3538, %rd3532, %rd3530;
	add.s64 	%rd3539, %rd3538, %rd3537;
	xor.b64  	%rd3540, %rd3539, %rd3534;
	mov.b64 	{%r2762, %r2763}, %rd3540;
	shf.l.wrap.b32 	%r2764, %r2763, %r2762, 16;
	shf.l.wrap.b32 	%r2765, %r2762, %r2763, 16;
	mov.b64 	%rd3541, {%r2765, %r2764};
	add.s64 	%rd3542, %rd3541, %rd3535;
	xor.b64  	%rd3543, %rd3542, %rd3537;
	mov.b64 	{%r2766, %r2767}, %rd3543;
	shf.l.wrap.b32 	%r2768, %r2766, %r2767, 1;
	shf.l.wrap.b32 	%r2769, %r2767, %r2766, 1;
	mov.b64 	%rd3544, {%r2769, %r2768};
	add.s64 	%rd3545, %rd34, %rd1781;
	ld.local.u64 	%rd3546, [%rd3545];
	add.s64 	%rd3547, %rd34, %rd1784;
	ld.local.u64 	%rd3548, [%rd3547];
	add.s64 	%rd3549, %rd3485, %rd3546;
	add.s64 	%rd3550, %rd3549, %rd3436;
	xor.b64  	%rd3551, %rd3469, %rd3550;
	mov.b64 	{%r2770, %r2771}, %rd3551;
	mov.b64 	%rd3552, {%r2771, %r2770};
	add.s64 	%rd3553, %rd3552, %rd3452;
	xor.b64  	%rd3554, %rd3436, %rd3553;
	mov.b64 	{%r2772, %r2773}, %rd3554;
	shf.l.wrap.b32 	%r2774, %r2773, %r2772, 8;
	shf.l.wrap.b32 	%r2775, %r2772, %r2773, 8;
	mov.b64 	%rd3555, {%r2775, %r2774};
	add.s64 	%rd3556, %rd3550, %rd3548;
	add.s64 	%rd3557, %rd3556, %rd3555;
	xor.b64  	%rd3558, %rd3557, %rd3552;
	mov.b64 	{%r2776, %r2777}, %rd3558;
	shf.l.wrap.b32 	%r2778, %r2777, %r2776, 16;
	shf.l.wrap.b32 	%r2779, %r2776, %r2777, 16;
	mov.b64 	%rd3559, {%r2779, %r2778};
	add.s64 	%rd3560, %rd3559, %rd3553;
	xor.b64  	%rd3561, %rd3560, %rd3555;
	mov.b64 	{%r2780, %r2781}, %rd3561;
	shf.l.wrap.b32 	%r2782, %r2780, %r2781, 1;
	shf.l.wrap.b32 	%r2783, %r2781, %r2780, 1;
	mov.b64 	%rd3562, {%r2783, %r2782};
	add.s64 	%rd3563, %rd34, %rd1801;
	ld.local.u64 	%rd3564, [%rd3563];
	add.s64 	%rd3565, %rd34, %rd1804;
	ld.local.u64 	%rd3566, [%rd3565];
	add.s64 	%rd3567, %rd3503, %rd3564;
	add.s64 	%rd3568, %rd3567, %rd3562;
	xor.b64  	%rd3569, %rd3523, %rd3568;
	mov.b64 	{%r2784, %r2785}, %rd3569;
	mov.b64 	%rd3570, {%r2785, %r2784};
	add.s64 	%rd3571, %rd3570, %rd3542;
	xor.b64  	%rd3572, %rd3562, %rd3571;
	mov.b64 	{%r2786, %r2787}, %rd3572;
	shf.l.wrap.b32 	%r2788, %r2787, %r2786, 8;
	shf.l.wrap.b32 	%r2789, %r2786, %r2787, 8;
	mov.b64 	%rd3573, {%r2789, %r2788};
	add.s64 	%rd3574, %rd3568, %rd3566;
	add.s64 	%rd3575, %rd3574, %rd3573;
	xor.b64  	%rd3576, %rd3575, %rd3570;
	mov.b64 	{%r2790, %r2791}, %rd3576;
	shf.l.wrap.b32 	%r2792, %r2791, %r2790, 16;
	shf.l.wrap.b32 	%r2793, %r2790, %r2791, 16;
	mov.b64 	%rd3577, {%r2793, %r2792};
	add.s64 	%rd3578, %rd3577, %rd3571;
	add.s64 	%rd3579, %rd34, %rd1821;
	ld.local.u64 	%rd3580, [%rd3579];
	add.s64 	%rd3581, %rd34, %rd1824;
	ld.local.u64 	%rd3582, [%rd3581];
	add.s64 	%rd3583, %rd3521, %rd3580;
	add.s64 	%rd3584, %rd3583, %rd3508;
	xor.b64  	%rd3585, %rd3541, %rd3584;
	mov.b64 	{%r2794, %r2795}, %rd3585;
	mov.b64 	%rd3586, {%r2795, %r2794};
	add.s64 	%rd3587, %rd3586, %rd3560;
	xor.b64  	%rd3588, %rd3508, %rd3587;
	mov.b64 	{%r2796, %r2797}, %rd3588;
	shf.l.wrap.b32 	%r2798, %r2797, %r2796, 8;
	shf.l.wrap.b32 	%r2799, %r2796, %r2797, 8;
	mov.b64 	%rd3589, {%r2799, %r2798};
	add.s64 	%rd3590, %rd3584, %rd3582;
	add.s64 	%rd3591, %rd3590, %rd3589;
	xor.b64  	%rd3592, %rd3591, %rd3586;
	mov.b64 	{%r2800, %r2801}, %rd3592;
	shf.l.wrap.b32 	%r2802, %r2801, %r2800, 16;
	shf.l.wrap.b32 	%r2803, %r2800, %r2801, 16;
	mov.b64 	%rd3593, {%r2803, %r2802};
	add.s64 	%rd3594, %rd3593, %rd3587;
	xor.b64  	%rd3595, %rd3594, %rd3589;
	mov.b64 	{%r2804, %r2805}, %rd3595;
	shf.l.wrap.b32 	%r2806, %r2804, %r2805, 1;
	shf.l.wrap.b32 	%r2807, %r2805, %r2804, 1;
	mov.b64 	%rd3596, {%r2807, %r2806};
	add.s64 	%rd3597, %rd34, %rd1841;
	ld.local.u64 	%rd3598, [%rd3597];
	add.s64 	%rd3599, %rd34, %rd1844;
	ld.local.u64 	%rd3600, [%rd3599];
	add.s64 	%rd3601, %rd3539, %rd3598;
	add.s64 	%rd3602, %rd3601, %rd3526;
	xor.b64  	%rd3603, %rd3559, %rd3602;
	mov.b64 	{%r2808, %r2809}, %rd3603;
	mov.b64 	%rd3604, {%r2809, %r2808};
	add.s64 	%rd3605, %rd3604, %rd3506;
	xor.b64  	%rd3606, %rd3526, %rd3605;
	mov.b64 	{%r2810, %r2811}, %rd3606;
	shf.l.wrap.b32 	%r2812, %r2811, %r2810, 8;
	shf.l.wrap.b32 	%r2813, %r2810, %r2811, 8;
	mov.b64 	%rd3607, {%r2813, %r2812};
	add.s64 	%rd3608, %rd3602, %rd3600;
	add.s64 	%rd3609, %rd3608, %rd3607;
	xor.b64  	%rd3610, %rd3609, %rd3604;
	mov.b64 	{%r2814, %r2815}, %rd3610;
	shf.l.wrap.b32 	%r2816, %r2815, %r2814, 16;
	shf.l.wrap.b32 	%r2817, %r2814, %r2815, 16;
	mov.b64 	%rd3611, {%r2817, %r2816};
	add.s64 	%rd3612, %rd3611, %rd3605;
	add.s64 	%rd3613, %rd34, %rd1861;
	ld.local.u64 	%rd3614, [%rd3613];
	add.s64 	%rd3615, %rd34, %rd1864;
	ld.local.u64 	%rd3616, [%rd3615];
	add.s64 	%rd3617, %rd3557, %rd3614;
	add.s64 	%rd3618, %rd3617, %rd3544;
	xor.b64  	%rd3619, %rd3505, %rd3618;
	mov.b64 	{%r2818, %r2819}, %rd3619;
	mov.b64 	%rd3620, {%r2819, %r2818};
	add.s64 	%rd3621, %rd3620, %rd3524;
	xor.b64  	%rd3622, %rd3544, %rd3621;
	mov.b64 	{%r2820, %r2821}, %rd3622;
	shf.l.wrap.b32 	%r2822, %r2821, %r2820, 8;
	shf.l.wrap.b32 	%r2823, %r2820, %r2821, 8;
	mov.b64 	%rd3623, {%r2823, %r2822};
	add.s64 	%rd3624, %rd3618, %rd3616;
	add.s64 	%rd3625, %rd3624, %rd3623;
	xor.b64  	%rd3626, %rd3625, %rd3620;
	mov.b64 	{%r2824, %r2825}, %rd3626;
	shf.l.wrap.b32 	%r2826, %r2825, %r2824, 16;
	shf.l.wrap.b32 	%r2827, %r2824, %r2825, 16;
	mov.b64 	%rd3627, {%r2827, %r2826};
	add.s64 	%rd3628, %rd3627, %rd3621;
	xor.b64  	%rd3629, %rd3628, %rd3623;
	mov.b64 	{%r2828, %r2829}, %rd3629;
	shf.l.wrap.b32 	%r2830, %r2828, %r2829, 1;
	shf.l.wrap.b32 	%r2831, %r2829, %r2828, 1;
	mov.b64 	%rd3630, {%r2831, %r2830};
	add.s64 	%rd3631, %rd34, %rd1881;
	ld.local.u64 	%rd3632, [%rd3631];
	add.s64 	%rd3633, %rd34, %rd1884;
	ld.local.u64 	%rd3634, [%rd3633];
	add.s64 	%rd3635, %rd3575, %rd3632;
	add.s64 	%rd3636, %rd3635, %rd3596;
	xor.b64  	%rd3637, %rd3627, %rd3636;
	mov.b64 	{%r2832, %r2833}, %rd3637;
	mov.b64 	%rd3638, {%r2833, %r2832};
	add.s64 	%rd3639, %rd3638, %rd3612;
	xor.b64  	%rd3640, %rd3596, %rd3639;
	mov.b64 	{%r2834, %r2835}, %rd3640;
	shf.l.wrap.b32 	%r2836, %r2835, %r2834, 8;
	shf.l.wrap.b32 	%r2837, %r2834, %r2835, 8;
	mov.b64 	%rd3641, {%r2837, %r2836};
	add.s64 	%rd3642, %rd3636, %rd3634;
	add.s64 	%rd3643, %rd3642, %rd3641;
	add.s64 	%rd3644, %rd34, %rd1921;
	ld.local.u64 	%rd3645, [%rd3644];
	add.s64 	%rd3646, %rd34, %rd1924;
	ld.local.u64 	%rd3647, [%rd3646];
	add.s64 	%rd3648, %rd3609, %rd3645;
	add.s64 	%rd3649, %rd3648, %rd3630;
	xor.b64  	%rd3650, %rd3593, %rd3649;
	mov.b64 	{%r2838, %r2839}, %rd3650;
	mov.b64 	%rd3651, {%r2839, %r2838};
	add.s64 	%rd3652, %rd3651, %rd3578;
	xor.b64  	%rd3653, %rd3630, %rd3652;
	mov.b64 	{%r2840, %r2841}, %rd3653;
	shf.l.wrap.b32 	%r2842, %r2841, %r2840, 8;
	shf.l.wrap.b32 	%r2843, %r2840, %r2841, 8;
	mov.b64 	%rd3654, {%r2843, %r2842};
	add.s64 	%rd3655, %rd3649, %rd3647;
	add.s64 	%rd3656, %rd3655, %rd3654;
	xor.b64  	%rd3657, %rd3656, %rd3651;
	mov.b64 	{%r2844, %r2845}, %rd3657;
	shf.l.wrap.b32 	%r2846, %r2845, %r2844, 16;
	shf.l.wrap.b32 	%r2847, %r2844, %r2845, 16;
	mov.b64 	%rd3658, {%r2847, %r2846};
	add.s64 	%rd3659, %rd3658, %rd3652;
	xor.b64  	%rd3660, %rd3659, %rd3643;
	xor.b64  	%rd3661, %rd3660, %rd1962;
	cvt.u32.u64 	%r2, %rd3661;
	and.b64  	%rd3662, %rd3661, 61680;
	setp.ne.s64 	%p4, %rd3662, 0;
	@%p4 bra 	$L__BB0_9;
	ld.param.u64 	%rd3668, [_Z15equihash_kernelPKhjPjS1__param_3];
	cvta.to.global.u64 	%rd3663, %rd3668;
	atom.global.add.u32 	%r3, [%rd3663], 1;
	setp.gt.u32 	%p5, %r3, 9;
	@%p5 bra 	$L__BB0_9;
	ld.param.u64 	%rd3667, [_Z15equihash_kernelPKhjPjS1__param_2];
	ld.param.u32 	%r2851, [_Z15equihash_kernelPKhjPjS1__param_1];
	mul.lo.s32 	%r2848, %r3, 100;
	cvta.to.global.u64 	%rd3664, %rd3667;
	mul.wide.u32 	%rd3665, %r2848, 4;
	add.s64 	%rd3666, %rd3664, %rd3665;
	st.global.u32 	[%rd3666], %r2851;
	st.global.u32 	[%rd3666+4], %r1;
	and.b32  	%r2849, %r2, 255;
	st.global.u32 	[%rd3666+8], %r2849;
$L__BB0_9:
	ret;

}
	// .globl	_Z15equihash_wagnerPKhjPjS1_S1_j
.visible .entry _Z15equihash_wagnerPKhjPjS1_S1_j(
	.param .u64 .ptr .align 1 _Z15equihash_wagnerPKhjPjS1_S1_j_param_0,
	.param .u32 _Z15equihash_wagnerPKhjPjS1_S1_j_param_1,
	.param .u64 .ptr .align 1 _Z15equihash_wagnerPKhjPjS1_S1_j_param_2,
	.param .u64 .ptr .align 1 _Z15equihash_wagnerPKhjPjS1_S1_j_param_3,
	.param .u64 .ptr .align 1 _Z15equihash_wagnerPKhjPjS1_S1_j_param_4,
	.param .u32 _Z15equihash_wagnerPKhjPjS1_S1_j_param_5
)
{
	.local .align 16 .b8 	__local_depot1[400];
	.reg .b64 	%SP;
	.reg .b64 	%SPL;
	.reg .pred 	%p<4>;
	.reg .b16 	%rs<4>;
	.reg .b32 	%r<2861>;
	.reg .b64 	%rd<3667>;

	mov.u64 	%SPL, __local_depot1;
	ld.param.u64 	%rd14, [_Z15equihash_wagnerPKhjPjS1_S1_j_param_0];
	cvta.to.global.u64 	%rd1, %rd14;
	add.u64 	%rd2, %SPL, 128;
	add.u64 	%rd3, %SPL, 256;
	mov.b64 	%rd3664, 0;
$L__BB1_1:
	add.s64 	%rd17, %rd1, %rd3664;
	ld.global.u8 	%rs1, [%rd17];
	add.s64 	%rd18, %rd3, %rd3664;
	st.local.u8 	[%rd18], %rs1;
	add.s64 	%rd5, %rd3664, 1;
	setp.lt.u64 	%p1, %rd3664, 107;
	mov.u64 	%rd3664, %rd5;
	@%p1 bra 	$L__BB1_1;
	add.u64 	%rd6, %SPL, 364;
	add.s64 	%rd7, %rd1, 112;
	mov.b64 	%rd3665, 0;
$L__BB1_3:
	add.s64 	%rd21, %rd7, %rd3665;
	ld.global.u8 	%rs2, [%rd21];
	add.s64 	%rd22, %rd6, %rd3665;
	st.local.u8 	[%rd22], %rs2;
	add.s64 	%rd9, %rd3665, 1;
	setp.lt.u64 	%p2, %rd3665, 27;
	mov.u64 	%rd3665, %rd9;
	@%p2 bra 	$L__BB1_3;
	mov.b64 	%rd3666, 0;
$L__BB1_5:
	add.s64 	%rd24, %rd3, %rd3666;
	ld.local.u8 	%rs3, [%rd24];
	add.s64 	%rd25, %rd2, %rd3666;
	st.local.u8 	[%rd25], %rs3;
	add.s64 	%rd11, %rd3666, 1;
	setp.lt.u64 	%p3, %rd3666, 107;
	mov.u64 	%rd3666, %rd11;
	@%p3 bra 	$L__BB1_5;
	ld.param.u64 	%rd3663, [_Z15equihash_wagnerPKhjPjS1_S1_j_param_4];
	ld.param.u32 	%r2860, [_Z15equihash_wagnerPKhjPjS1_S1_j_param_1];
	add.u64 	%rd27, %SPL, 0;
	mov.u32 	%r2, %tid.x;
	mov.u32 	%r3, %ntid.x;
	mov.u32 	%r4, %ctaid.x;
	mad.lo.s32 	%r5, %r4, %r3, %r2;
	shr.u32 	%r6, %r5, 9;
	add.s32 	%r7, %r2860, %r6;
	ld.const.u64 	%rd28, [blake2b_IV+56];
	xor.b64  	%rd29, %rd28, 360287972605558784;
	ld.const.u64 	%rd30, [blake2b_IV+48];
	xor.b64  	%rd31, %rd30, 6300342813257196378;
	ld.const.u64 	%rd32, [blake2b_IV];
	xor.b64  	%rd33, %rd32, 16842802;
	and.b32  	%r8, %r5, 511;
	cvta.to.global.u64 	%rd34, %rd3663;
	st.local.u32 	[%rd2+108], %r7;
	ld.local.u32 	%r9, [%rd6];
	ld.local.u32 	%r10, [%rd6+4];
	ld.local.u32 	%r11, [%rd6+8];
	ld.local.u32 	%r12, [%rd6+12];
	st.local.v4.b32 	[%rd2+112], {%r9, %r10, %r11, %r12};
	ld.const.u8 	%r13, [blake2b_sigma];
	mul.wide.u32 	%rd35, %r13, 8;
	add.s64 	%rd36, %rd2, %rd35;
	ld.local.u64 	%rd37, [%rd36];
	ld.const.u8 	%r14, [blake2b_sigma+1];
	mul.wide.u32 	%rd38, %r14, 8;
	add.s64 	%rd39, %rd2, %rd38;
	ld.local.u64 	%rd40, [%rd39];
	add.s64 	%rd41, %rd33, %rd37;
	ld.const.u64 	%rd42, [blake2b_IV+32];
	add.s64 	%rd43, %rd41, %rd42;
	xor.b64  	%rd44, %rd42, %rd43;
	mov.b64 	{%r15, %r16}, %rd44;
	mov.b64 	%rd45, {%r16, %r15};
	xor.b64  	%rd46, %rd45, 549755813888;
	add.s64 	%rd47, %rd46, %rd32;
	xor.b64  	%rd48, %rd42, %rd47;
	mov.b64 	{%r17, %r18}, %rd48;
	shf.l.wrap.b32 	%r19, %r18, %r17, 8;
	shf.l.wrap.b32 	%r20, %r17, %r18, 8;
	mov.b64 	%rd49, {%r20, %r19};
	add.s64 	%rd50, %rd43, %rd40;
	add.s64 	%rd51, %rd50, %rd49;
	xor.b64  	%rd52, %rd51, %rd46;
	mov.b64 	{%r21, %r22}, %rd52;
	shf.l.wrap.b32 	%r23, %r22, %r21, 16;
	shf.l.wrap.b32 	%r24, %r21, %r22, 16;
	mov.b64 	%rd53, {%r24, %r23};
	add.s64 	%rd54, %rd53, %rd47;
	xor.b64  	%rd55, %rd54, %rd49;
	mov.b64 	{%r25, %r26}, %rd55;
	shf.l.wrap.b32 	%r27, %r25, %r26, 1;
	shf.l.wrap.b32 	%r28, %r26, %r25, 1;
	mov.b64 	%rd56, {%r28, %r27};
	ld.const.u8 	%r29, [blake2b_sigma+2];
	mul.wide.u32 	%rd57, %r29, 8;
	add.s64 	%rd58, %rd2, %rd57;
	ld.local.u64 	%rd59, [%rd58];
	ld.const.u8 	%r30, [blake2b_sigma+3];
	mul.wide.u32 	%rd60, %r30, 8;
	add.s64 	%rd61, %rd2, %rd60;
	ld.local.u64 	%rd62, [%rd61];
	ld.const.u64 	%rd63, [blake2b_IV+8];
	add.s64 	%rd64, %rd63, %rd59;
	ld.const.u64 	%rd65, [blake2b_IV+40];
	add.s64 	%rd66, %rd64, %rd65;
	xor.b64  	%rd67, %rd65, %rd66;
	mov.b64 	{%r31, %r32}, %rd67;
	mov.b64 	%rd68, {%r32, %r31};
	add.s64 	%rd69, %rd68, %rd63;
	xor.b64  	%rd70, %rd65, %rd69;
	mov.b64 	{%r33, %r34}, %rd70;
	shf.l.wrap.b32 	%r35, %r34, %r33, 8;
	shf.l.wrap.b32 	%r36, %r33, %r34, 8;
	mov.b64 	%rd71, {%r36, %r35};
	add.s64 	%rd72, %rd66, %rd62;
	add.s64 	%rd73, %rd72, %rd71;
	xor.b64  	%rd74, %rd73, %rd68;
	mov.b64 	{%r37, %r38}, %rd74;
	shf.l.wrap.b32 	%r39, %r38, %r37, 16;
	shf.l.wrap.b32 	%r40, %r37, %r38, 16;
	mov.b64 	%rd75, {%r40, %r39};
	add.s64 	%rd76, %rd75, %rd69;
	xor.b64  	%rd77, %rd76, %rd71;
	mov.b64 	{%r41, %r42}, %rd77;
	shf.l.wrap.b32 	%r43, %r41, %r42, 1;
	shf.l.wrap.b32 	%r44, %r42, %r41, 1;
	mov.b64 	%rd78, {%r44, %r43};
	ld.const.u8 	%r45, [blake2b_sigma+4];
	mul.wide.u32 	%rd79, %r45, 8;
	add.s64 	%rd80, %rd2, %rd79;
	ld.local.u64 	%rd81, [%rd80];
	ld.const.u8 	%r46, [blake2b_sigma+5];
	mul.wide.u32 	%rd82, %r46, 8;
	add.s64 	%rd83, %rd2, %rd82;
	ld.local.u64 	%rd84, [%rd83];
	ld.const.u64 	%rd85, [blake2b_IV+16];
	add.s64 	%rd86, %rd85, %rd81;
	add.s64 	%rd87, %rd86, %rd31;
	xor.b64  	%rd88, %rd30, %rd87;
	mov.b64 	{%r47, %r48}, %rd88;
	mov.b64 	%rd89, {%r48, %r47};
	add.s64 	%rd90, %rd89, %rd85;
	xor.b64  	%rd91, %rd31, %rd90;
	mov.b64 	{%r49, %r50}, %rd91;
	shf.l.wrap.b32 	%r51, %r50, %r49, 8;
	shf.l.wrap.b32 	%r52, %r49, %r50, 8;
	mov.b64 	%rd92, {%r52, %r51};
	add.s64 	%rd93, %rd87, %rd84;
	add.s64 	%rd94, %rd93, %rd92;
	xor.b64  	%rd95, %rd94, %rd89;
	mov.b64 	{%r53, %r54}, %rd95;
	shf.l.wrap.b32 	%r55, %r54, %r53, 16;
	shf.l.wrap.b32 	%r56, %r53, %r54, 16;
	mov.b64 	%rd96, {%r56, %r55};
	add.s64 	%rd97, %rd96, %rd90;
	xor.b64  	%rd98, %rd97, %rd92;
	mov.b64 	{%r57, %r58}, %rd98;
	shf.l.wrap.b32 	%r59, %r57, %r58, 1;
	shf.l.wrap.b32 	%r60, %r58, %r57, 1;
	mov.b64 	%rd99, {%r60, %r59};
	ld.const.u8 	%r61, [blake2b_sigma+6];
	mul.wide.u32 	%rd100, %r61, 8;
	add.s64 	%rd101, %rd2, %rd100;
	ld.local.u64 	%rd102, [%rd101];
	ld.const.u8 	%r62, [blake2b_sigma+7];
	mul.wide.u32 	%rd103, %r62, 8;
	add.s64 	%rd104, %rd2, %rd103;
	ld.local.u64 	%rd105, [%rd104];
	ld.const.u64 	%rd106, [blake2b_IV+24];
	add.s64 	%rd107, %rd106, %rd102;
	add.s64 	%rd108, %rd107, %rd29;
	xor.b64  	%rd109, %rd28, %rd108;
	mov.b64 	{%r63, %r64}, %rd109;
	mov.b64 	%rd110, {%r64, %r63};
	add.s64 	%rd111, %rd110, %rd106;
	xor.b64  	%rd112, %rd29, %rd111;
	mov.b64 	{%r65, %r66}, %rd112;
	shf.l.wrap.b32 	%r67, %r66, %r65, 8;
	shf.l.wrap.b32 	%r68, %r65, %r66, 8;
	mov.b64 	%rd113, {%r68, %r67};
	add.s64 	%rd114, %rd108, %rd105;
	add.s64 	%rd115, %rd114, %rd113;
	xor.b64  	%rd116, %rd115, %rd110;
	mov.b64 	{%r69, %r70}, %rd116;
	shf.l.wrap.b32 	%r71, %r70, %r69, 16;
	shf.l.wrap.b32 	%r72, %r69, %r70, 16;
	mov.b64 	%rd117, {%r72, %r71};
	add.s64 	%rd118, %rd117, %rd111;
	xor.b64  	%rd119, %rd118, %rd113;
	mov.b64 	{%r73, %r74}, %rd119;
	shf.l.wrap.b32 	%r75, %r73, %r74, 1;
	shf.l.wrap.b32 	%r76, %r74, %r73, 1;
	mov.b64 	%rd120, {%r76, %r75};
	ld.const.u8 	%r77, [blake2b_sigma+8];
	mul.wide.u32 	%rd121, %r77, 8;
	add.s64 	%rd122, %rd2, %rd121;
	ld.local.u64 	%rd123, [%rd122];
	ld.const.u8 	%r78, [blake2b_sigma+9];
	mul.wide.u32 	%rd124, %r78, 8;
	add.s64 	%rd125, %rd2, %rd124;
	ld.local.u64 	%rd126, [%rd125];
	add.s64 	%rd127, %rd51, %rd123;
	add.s64 	%rd128, %rd127, %rd78;
	xor.b64  	%rd129, %rd117, %rd128;
	mov.b64 	{%r79, %r80}, %rd129;
	mov.b64 	%rd130, {%r80, %r79};
	add.s64 	%rd131, %rd130, %rd97;
	xor.b64  	%rd132, %rd78, %rd131;
	mov.b64 	{%r81, %r82}, %rd132;
	shf.l.wrap.b32 	%r83, %r82, %r81, 8;
	shf.l.wrap.b32 	%r84, %r81, %r82, 8;
	mov.b64 	%rd133, {%r84, %r83};
	add.s64 	%rd134, %rd128, %rd126;
	add.s64 	%rd135, %rd134, %rd133;
	xor.b64  	%rd136, %rd135, %rd130;
	mov.b64 	{%r85, %r86}, %rd136;
	shf.l.wrap.b32 	%r87, %r86, %r85, 16;
	shf.l.wrap.b32 	%r88, %r85, %r86, 16;
	mov.b64 	%rd137, {%r88, %r87};
	add.s64 	%rd138, %rd137, %rd131;
	xor.b64  	%rd139, %rd138, %rd133;
	mov.b64 	{%r89, %r90}, %rd139;
	shf.l.wrap.b32 	%r91, %r89, %r90, 1;
	shf.l.wrap.b32 	%r92, %r90, %r89, 1;
	mov.b64 	%rd140, {%r92, %r91};
	ld.const.u8 	%r93, [blake2b_sigma+10];
	mul.wide.u32 	%rd141, %r93, 8;
	add.s64 	%rd142, %rd2, %rd141;
	ld.local.u64 	%rd143, [%rd142];
	ld.const.u8 	%r94, [blake2b_sigma+11];
	mul.wide.u32 	%rd144, %r94, 8;
	add.s64 	%rd145, %rd2, %rd144;
	ld.local.u64 	%rd146, [%rd145];
	add.s64 	%rd147, %rd73, %rd143;
	add.s64 	%rd148, %rd147, %rd99;
	xor.b64  	%rd149, %rd53, %rd148;
	mov.b64 	{%r95, %r96}, %rd149;
	mov.b64 	%rd150, {%r96, %r95};
	add.s64 	%rd151, %rd150, %rd118;
	xor.b64  	%rd152, %rd99, %rd151;
	mov.b64 	{%r97, %r98}, %rd152;
	shf.l.wrap.b32 	%r99, %r98, %r97, 8;
	shf.l.wrap.b32 	%r100, %r97, %r98, 8;
	mov.b64 	%rd153, {%r100, %r99};
	add.s64 	%rd154, %rd148, %rd146;
	add.s64 	%rd155, %rd154, %rd153;
	xor.b64  	%rd156, %rd155, %rd150;
	mov.b64 	{%r101, %r102}, %rd156;
	shf.l.wrap.b32 	%r103, %r102, %r101, 16;
	shf.l.wrap.b32 	%r104, %r101, %r102, 16;
	mov.b64 	%rd157, {%r104, %r103};
	add.s64 	%rd158, %rd157, %rd151;
	xor.b64  	%rd159, %rd158, %rd153;
	mov.b64 	{%r105, %r106}, %rd159;
	shf.l.wrap.b32 	%r107, %r105, %r106, 1;
	shf.l.wrap.b32 	%r108, %r106, %r105, 1;
	mov.b64 	%rd160, {%r108, %r107};
	ld.const.u8 	%r109, [blake2b_sigma+12];
	mul.wide.u32 	%rd161, %r109, 8;
	add.s64 	%rd162, %rd2, %rd161;
	ld.local.u64 	%rd163, [%rd162];
	ld.const.u8 	%r110, [blake2b_sigma+13];
	mul.wide.u32 	%rd164, %r110, 8;
	add.s64 	%rd165, %rd2, %rd164;
	ld.local.u64 	%rd166, [%rd165];
	add.s64 	%rd167, %rd94, %rd163;
	add.s64 	%rd168, %rd167, %rd120;
	xor.b64  	%rd169, %rd75, %rd168;
	mov.b64 	{%r111, %r112}, %rd169;
	mov.b64 	%rd170, {%r112, %r111};
	add.s64 	%rd171, %rd170, %rd54;
	xor.b64  	%rd172, %rd120, %rd171;
	mov.b64 	{%r113, %r114}, %rd172;
	shf.l.wrap.b32 	%r115, %r114, %r113, 8;
	shf.l.wrap.b32 	%r116, %r113, %r114, 8;
	mov.b64 	%rd173, {%r116, %r115};
	add.s64 	%rd174, %rd168, %rd166;
	add.s64 	%rd175, %rd174, %rd173;
	xor.b64  	%rd176, %rd175, %rd170;
	mov.b64 	{%r117, %r118}, %rd176;
	shf.l.wrap.b32 	%r119, %r118, %r117, 16;
	shf.l.wrap.b32 	%r120, %r117, %r118, 16;
	mov.b64 	%rd177, {%r120, %r119};
	add.s64 	%rd178, %rd177, %rd171;
	xor.b64  	%rd179, %rd178, %rd173;
	mov.b64 	{%r121, %r122}, %rd179;
	shf.l.wrap.b32 	%r123, %r121, %r122, 1;
	shf.l.wrap.b32 	%r124, %r122, %r121, 1;
	mov.b64 	%rd180, {%r124, %r123};
	ld.const.u8 	%r125, [blake2b_sigma+14];
	mul.wide.u32 	%rd181, %r125, 8;
	add.s64 	%rd182, %rd2, %rd181;
	ld.local.u64 	%rd183, [%rd182];
	ld.const.u8 	%r126, [blake2b_sigma+15];
	mul.wide.u32 	%rd184, %r126, 8;
	add.s64 	%rd185, %rd2, %rd184;
	ld.local.u64 	%rd186, [%rd185];
	add.s64 	%rd187, %rd115, %rd183;
	add.s64 	%rd188, %rd187, %rd56;
	xor.b64  	%rd189, %rd96, %rd188;
	mov.b64 	{%r127, %r128}, %rd189;
	mov.b64 	%rd190, {%r128, %r127};
	add.s64 	%rd191, %rd190, %rd76;
	xor.b64  	%rd192, %rd56, %rd191;
	mov.b64 	{%r129, %r130}, %rd192;
	shf.l.wrap.b32 	%r131, %r130, %r129, 8;
	shf.l.wrap.b32 	%r132, %r129, %r130, 8;
	mov.b64 	%rd193, {%r132, %r131};
	add.s64 	%rd194, %rd188, %rd186;
	add.s64 	%rd195, %rd194, %rd193;
	xor.b64  	%rd196, %rd195, %rd190;
	mov.b64 	{%r133, %r134}, %rd196;
	shf.l.wrap.b32 	%r135, %r134, %r133, 16;
	shf.l.wrap.b32 	%r136, %r133, %r134, 16;
	mov.b64 	%rd197, {%r136, %r135};
	add.s64 	%rd198, %rd197, %rd191;
	xor.b64  	%rd199, %rd198, %rd193;
	mov.b64 	{%r137, %r138}, %rd199;
	shf.l.wrap.b32 	%r139, %r137, %r138, 1;
	shf.l.wrap.b32 	%r140, %r138, %r137, 1;
	mov.b64 	%rd200, {%r140, %r139};
	ld.const.u8 	%r141, [blake2b_sigma+16];
	mul.wide.u32 	%rd201, %r141, 8;
	add.s64 	%rd202, %rd2, %rd201;
	ld.local.u64 	%rd203, [%rd202];
	ld.const.u8 	%r142, [blake2b_sigma+17];
	mul.wide.u32 	%rd204, %r142, 8;
	add.s64 	%rd205, %rd2, %rd204;
	ld.local.u64 	%rd206, [%rd205];
	add.s64 	%rd207, %rd135, %rd203;
	add.s64 	%rd208, %rd207, %rd200;
	xor.b64  	%rd209, %rd157, %rd208;
	mov.b64 	{%r143, %r144}, %rd209;
	mov.b64 	%rd210, {%r144, %r143};
	add.s64 	%rd211, %rd210, %rd178;
	xor.b64  	%rd212, %rd200, %rd211;
	mov.b64 	{%r145, %r146}, %rd212;
	shf.l.wrap.b32 	%r147, %r146, %r145, 8;
	shf.l.wrap.b32 	%r148, %r145, %r146, 8;
	mov.b64 	%rd213, {%r148, %r147};
	add.s64 	%rd214, %rd208, %rd206;
	add.s64 	%rd215, %rd214, %rd213;
	xor.b64  	%rd216, %rd215, %rd210;
	mov.b64 	{%r149, %r150}, %rd216;
	shf.l.wrap.b32 	%r151, %r150, %r149, 16;
	shf.l.wrap.b32 	%r152, %r149, %r150, 16;
	mov.b64 	%rd217, {%r152, %r151};
	add.s64 	%rd218, %rd217, %rd211;
	xor.b64  	%rd219, %rd218, %rd213;
	mov.b64 	{%r153, %r154}, %rd219;
	shf.l.wrap.b32 	%r155, %r153, %r154, 1;
	shf.l.wrap.b32 	%r156, %r154, %r153, 1;
	mov.b64 	%rd220, {%r156, %r155};
	ld.const.u8 	%r157, [blake2b_sigma+18];
	mul.wide.u32 	%rd221, %r157, 8;
	add.s64 	%rd222, %rd2, %rd221;
	ld.local.u64 	%rd223, [%rd222];
	ld.const.u8 	%r158, [blake2b_sigma+19];
	mul.wide.u32 	%rd224, %r158, 8;
	add.s64 	%rd225, %rd2, %rd224;
	ld.local.u64 	%rd226, [%rd225];
	add.s64 	%rd227, %rd155, %rd223;
	add.s64 	%rd228, %rd227, %rd140;
	xor.b64  	%rd229, %rd177, %rd228;
	mov.b64 	{%r159, %r160}, %rd229;
	mov.b64 	%rd230, {%r160, %r159};
	add.s64 	%rd231, %rd230, %rd198;
	xor.b64  	%rd232, %rd140, %rd231;
	mov.b64 	{%r161, %r162}, %rd232;
	shf.l.wrap.b32 	%r163, %r162, %r161, 8;
	shf.l.wrap.b32 	%r164, %r161, %r162, 8;
	mov.b64 	%rd233, {%r164, %r163};
	add.s64 	%rd234, %rd228, %rd226;
	add.s64 	%rd235, %rd234, %rd233;
	xor.b64  	%rd236, %rd235, %rd230;
	mov.b64 	{%r165, %r166}, %rd236;
	shf.l.wrap.b32 	%r167, %r166, %r165, 16;
	shf.l.wrap.b32 	%r168, %r165, %r166, 16;
	mov.b64 	%rd237, {%r168, %r167};
	add.s64 	%rd238, %rd237, %rd231;
	xor.b64  	%rd239, %rd238, %rd233;
	mov.b64 	{%r169, %r170}, %rd239;
	shf.l.wrap.b32 	%r171, %r169, %r170, 1;
	shf.l.wrap.b32 	%r172, %r170, %r169, 1;
	mov.b64 	%rd240, {%r172, %r171};
	ld.const.u8 	%r173, [blake2b_sigma+20];
	mul.wide.u32 	%rd241, %r173, 8;
	add.s64 	%rd242, %rd2, %rd241;
	ld.local.u64 	%rd243, [%rd242];
	ld.const.u8 	%r174, [blake2b_sigma+21];
	mul.wide.u32 	%rd244, %r174, 8;
	add.s64 	%rd245, %rd2, %rd244;
	ld.local.u64 	%rd246, [%rd245];
	add.s64 	%rd247, %rd175, %rd243;
	add.s64 	%rd248, %rd247, %rd160;
	xor.b64  	%rd249, %rd197, %rd248;
	mov.b64 	{%r175, %r176}, %rd249;
	mov.b64 	%rd250, {%r176, %r175};
	add.s64 	%rd251, %rd250, %rd138;
	xor.b64  	%rd252, %rd160, %rd251;
	mov.b64 	{%r177, %r178}, %rd252;
	shf.l.wrap.b32 	%r179, %r178, %r177, 8;
	shf.l.wrap.b32 	%r180, %r177, %r178, 8;
	mov.b64 	%rd253, {%r180, %r179};
	add.s64 	%rd254, %rd248, %rd246;
	add.s64 	%rd255, %rd254, %rd253;
	xor.b64  	%rd256, %rd255, %rd250;
	mov.b64 	{%r181, %r182}, %rd256;
	shf.l.wrap.b32 	%r183, %r182, %r181, 16;
	shf.l.wrap.b32 	%r184, %r181, %r182, 16;
	mov.b64 	%rd257, {%r184, %r183};
	add.s64 	%rd258, %rd257, %rd251;
	xor.b64  	%rd259, %rd258, %rd253;
	mov.b64 	{%r185, %r186}, %rd259;
	shf.l.wrap.b32 	%r187, %r185, %r186, 1;
	shf.l.wrap.b32 	%r188, %r186, %r185, 1;
	mov.b64 	%rd260, {%r188, %r187};
	ld.const.u8 	%r189, [blake2b_sigma+22];
	mul.wide.u32 	%rd261, %r189, 8;
	add.s64 	%rd262, %rd2, %rd261;
	ld.local.u64 	%rd263, [%rd262];
	ld.const.u8 	%r190, [blake2b_sigma+23];
	mul.wide.u32 	%rd264, %r190, 8;
	add.s64 	%rd265, %rd2, %rd264;
	ld.local.u64 	%rd266, [%rd265];
	add.s64 	%rd267, %rd195, %rd263;
	add.s64 	%rd268, %rd267, %rd180;
	xor.b64  	%rd269, %rd137, %rd268;
	mov.b64 	{%r191, %r192}, %rd269;
	mov.b64 	%rd270, {%r192, %r191};
	add.s64 	%rd271, %rd270, %rd158;
	xor.b64  	%rd272, %rd180, %rd271;
	mov.b64 	{%r193, %r194}, %rd272;
	shf.l.wrap.b32 	%r195, %r194, %r193, 8;
	shf.l.wrap.b32 	%r196, %r193, %r194, 8;
	mov.b64 	%rd273, {%r196, %r195};
	add.s64 	%rd274, %rd268, %rd266;
	add.s64 	%rd275, %rd274, %rd273;
	xor.b64  	%rd276, %rd275, %rd270;
	mov.b64 	{%r197, %r198}, %rd276;
	shf.l.wrap.b32 	%r199, %r198, %r197, 16;
	shf.l.wrap.b32 	%r200, %r197, %r198, 16;
	mov.b64 	%rd277, {%r200, %r199};
	add.s64 	%rd278, %rd277, %rd271;
	xor.b64  	%rd279, %rd278, %rd273;
	mov.b64 	{%r201, %r202}, %rd279;
	shf.l.wrap.b32 	%r203, %r201, %r202, 1;
	shf.l.wrap.b32 	%r204, %r202, %r201, 1;
	mov.b64 	%rd280, {%r204, %r203};
	ld.const.u8 	%r205, [blake2b_sigma+24];
	mul.wide.u32 	%rd281, %r205, 8;
	add.s64 	%rd282, %rd2, %rd281;
	ld.local.u64 	%rd283, [%rd282];
	ld.const.u8 	%r206, [blake2b_sigma+25];
	mul.wide.u32 	%rd284, %r206, 8;
	add.s64 	%rd285, %rd2, %rd284;
	ld.local.u64 	%rd286, [%rd285];
	add.s64 	%rd287, %rd215, %rd283;
	add.s64 	%rd288, %rd287, %rd240;
	xor.b64  	%rd289, %rd277, %rd288;
	mov.b64 	{%r207, %r208}, %rd289;
	mov.b64 	%rd290, {%r208, %r207};
	add.s64 	%rd291, %rd290, %rd258;
	xor.b64  	%rd292, %rd240, %rd291;
	mov.b64 	{%r209, %r210}, %rd292;
	shf.l.wrap.b32 	%r211, %r210, %r209, 8;
	shf.l.wrap.b32 	%r212, %r209, %r210, 8;
	mov.b64 	%rd293, {%r212, %r211};
	add.s64 	%rd294, %rd288, %rd286;
	add.s64 	%rd295, %rd294, %rd293;
	xor.b64  	%rd296, %rd295, %rd290;
	mov.b64 	{%r213, %r214}, %rd296;
	shf.l.wrap.b32 	%r215, %r214, %r213, 16;
	shf.l.wrap.b32 	%r216, %r213, %r214, 16;
	mov.b64 	%rd297, {%r216, %r215};
	add.s64 	%rd298, %rd297, %rd291;
	xor.b64  	%rd299, %rd298, %rd293;
	mov.b64 	{%r217, %r218}, %rd299;
	shf.l.wrap.b32 	%r219, %r217, %r218, 1;
	shf.l.wrap.b32 	%r220, %r218, %r217, 1;
	mov.b64 	%rd300, {%r220, %r219};
	ld.const.u8 	%r221, [blake2b_sigma+26];
	mul.wide.u32 	%rd301, %r221, 8;
	add.s64 	%rd302, %rd2, %rd301;
	ld.local.u64 	%rd303, [%rd302];
	ld.const.u8 	%r222, [blake2b_sigma+27];
	mul.wide.u32 	%rd304, %r222, 8;
	add.s64 	%rd305, %rd2, %rd304;
	ld.local.u64 	%rd306, [%rd305];
	add.s64 	%rd307, %rd235, %rd303;
	add.s64 	%rd308, %rd307, %rd260;
	xor.b64  	%rd309, %rd217, %rd308;
	mov.b64 	{%r223, %r224}, %rd309;
	mov.b64 	%rd310, {%r224, %r223};
	add.s64 	%rd311, %rd310, %rd278;
	xor.b64  	%rd312, %rd260, %rd311;
	mov.b64 	{%r225, %r226}, %rd312;
	shf.l.wrap.b32 	%r227, %r226, %r225, 8;
	shf.l.wrap.b32 	%r228, %r225, %r226, 8;
	mov.b64 	%rd313, {%r228, %r227};
	add.s64 	%rd314, %rd308, %rd306;
	add.s64 	%rd315, %rd314, %rd313;
	xor.b64  	%rd316, %rd315, %rd310;
	mov.b64 	{%r229, %r230}, %rd316;
	shf.l.wrap.b32 	%r231, %r230, %r229, 16;
	shf.l.wrap.b32 	%r232, %r229, %r230, 16;
	mov.b64 	%rd317, {%r232, %r231};
	add.s64 	%rd318, %rd317, %rd311;
	xor.b64  	%rd319, %rd318, %rd313;
	mov.b64 	{%r233, %r234}, %rd319;
	shf.l.wrap.b32 	%r235, %r233, %r234, 1;
	shf.l.wrap.b32 	%r236, %r234, %r233, 1;
	mov.b64 	%rd320, {%r236, %r235};
	ld.const.u8 	%r237, [blake2b_sigma+28];
	mul.wide.u32 	%rd321, %r237, 8;
	add.s64 	%rd322, %rd2, %rd321;
	ld.local.u64 	%rd323, [%rd322];
	ld.const.u8 	%r238, [blake2b_sigma+29];
	mul.wide.u32 	%rd324, %r238, 8;
	add.s64 	%rd325, %rd2, %rd324;
	ld.local.u64 	%rd326, [%rd325];
	add.s64 	%rd327, %rd255, %rd323;
	add.s64 	%rd328, %rd327, %rd280;
	xor.b64  	%rd329, %rd237, %rd328;
	mov.b64 	{%r239, %r240}, %rd329;
	mov.b64 	%rd330, {%r240, %r239};
	add.s64 	%rd331, %rd330, %rd218;
	xor.b64  	%rd332, %rd280, %rd331;
	mov.b64 	{%r241, %r242}, %rd332;
	shf.l.wrap.b32 	%r243, %r242, %r241, 8;
	shf.l.wrap.b32 	%r244, %r241, %r242, 8;
	mov.b64 	%rd333, {%r244, %r243};
	add.s64 	%rd334, %rd328, %rd326;
	add.s64 	%rd335, %rd334, %rd333;
	xor.b64  	%rd336, %rd335, %rd330;
	mov.b64 	{%r245, %r246}, %rd336;
	shf.l.wrap.b32 	%r247, %r246, %r245, 16;
	shf.l.wrap.b32 	%r248, %r245, %r246, 16;
	mov.b64 	%rd337, {%r248, %r247};
	add.s64 	%rd338, %rd337, %rd331;
	xor.b64  	%rd339, %rd338, %rd333;
	mov.b64 	{%r249, %r250}, %rd339;
	shf.l.wrap.b32 	%r251, %r249, %r250, 1;
	shf.l.wrap.b32 	%r252, %r250, %r249, 1;
	mov.b64 	%rd340, {%r252, %r251};
	ld.const.u8 	%r253, [blake2b_sigma+30];
	mul.wide.u32 	%rd341, %r253, 8;
	add.s64 	%rd342, %rd2, %rd341;
	ld.local.u64 	%rd343, [%rd342];
	ld.const.u8 	%r254, [blake2b_sigma+31];
	mul.wide.u32 	%rd344, %r254, 8;
	add.s64 	%rd345, %rd2, %rd344;
	ld.local.u64 	%rd346, [%rd345];
	add.s64 	%rd347, %rd275, %rd343;
	add.s64 	%rd348, %rd347, %rd220;
	xor.b64  	%rd349, %rd257, %rd348;
	mov.b64 	{%r255, %r256}, %rd349;
	mov.b64 	%rd350, {%r256, %r255};
	add.s64 	%rd351, %rd350, %rd238;
	xor.b64  	%rd352, %rd220, %rd351;
	mov.b64 	{%r257, %r258}, %rd352;
	shf.l.wrap.b32 	%r259, %r258, %r257, 8;
	shf.l.wrap.b32 	%r260, %r257, %r258, 8;
	mov.b64 	%rd353, {%r260, %r259};
	add.s64 	%rd354, %rd348, %rd346;
	add.s64 	%rd355, %rd354, %rd353;
	xor.b64  	%rd356, %rd355, %rd350;
	mov.b64 	{%r261, %r262}, %rd356;
	shf.l.wrap.b32 	%r263, %r262, %r261, 16;
	shf.l.wrap.b32 	%r264, %r261, %r262, 16;
	mov.b64 	%rd357, {%r264, %r263};
	add.s64 	%rd358, %rd357, %rd351;
	xor.b64  	%rd359, %rd358, %rd353;
	mov.b64 	{%r265, %r266}, %rd359;
	shf.l.wrap.b32 	%r267, %r265, %r266, 1;
	shf.l.wrap.b32 	%r268, %r266, %r265, 1;
	mov.b64 	%rd360, {%r268, %r267};
	ld.const.u8 	%r269, [blake2b_sigma+32];
	mul.wide.u32 	%rd361, %r269, 8;
	add.s64 	%rd362, %rd2, %rd361;
	ld.local.u64 	%rd363, [%rd362];
	ld.const.u8 	%r270, [blake2b_sigma+33];
	mul.wide.u32 	%rd364, %r270, 8;
	add.s64 	%rd365, %rd2, %rd364;
	ld.local.u64 	%rd366, [%rd365];
	add.s64 	%rd367, %rd295, %rd363;
	add.s64 	%rd368, %rd367, %rd360;
	xor.b64  	%rd369, %rd317, %rd368;
	mov.b64 	{%r271, %r272}, %rd369;
	mov.b64 	%rd370, {%r272, %r271};
	add.s64 	%rd371, %rd370, %rd338;
	xor.b64  	%rd372, %rd360, %rd371;
	mov.b64 	{%r273, %r274}, %rd372;
	shf.l.wrap.b32 	%r275, %r274, %r273, 8;
	shf.l.wrap.b32 	%r276, %r273, %r274, 8;
	mov.b64 	%rd373, {%r276, %r275};
	add.s64 	%rd374, %rd368, %rd366;
	add.s64 	%rd375, %rd374, %rd373;
	xor.b64  	%rd376, %rd375, %rd370;
	mov.b64 	{%r277, %r278}, %rd376;
	shf.l.wrap.b32 	%r279, %r278, %r277, 16;
	shf.l.wrap.b32 	%r280, %r277, %r278, 16;
	mov.b64 	%rd377, {%r280, %r279};
	add.s64 	%rd378, %rd377, %rd371;
	xor.b64  	%rd379, %rd378, %rd373;
	mov.b64 	{%r281, %r282}, %rd379;
	shf.l.wrap.b32 	%r283, %r281, %r282, 1;
	shf.l.wrap.b32 	%r284, %r282, %r281, 1;
	mov.b64 	%rd380, {%r284, %r283};
	ld.const.u8 	%r285, [blake2b_sigma+34];
	mul.wide.u32 	%rd381, %r285, 8;
	add.s64 	%rd382, %rd2, %rd381;
	ld.local.u64 	%rd383, [%rd382];
	ld.const.u8 	%r286, [blake2b_sigma+35];
	mul.wide.u32 	%rd384, %r286, 8;
	add.s64 	%rd385, %rd2, %rd384;
	ld.local.u64 	%rd386, [%rd385];
	add.s64 	%rd387, %rd315, %rd383;
	add.s64 	%rd388, %rd387, %rd300;
	xor.b64  	%rd389, %rd337, %rd388;
	mov.b64 	{%r287, %r288}, %rd389;
	mov.b64 	%rd390, {%r288, %r287};
	add.s64 	%rd391, %rd390, %rd358;
	xor.b64  	%rd392, %rd300, %rd391;
	mov.b64 	{%r289, %r290}, %rd392;
	shf.l.wrap.b32 	%r291, %r290, %r289, 8;
	shf.l.wrap.b32 	%r292, %r289, %r290, 8;
	mov.b64 	%rd393, {%r292, %r291};
	add.s64 	%rd394, %rd388, %rd386;
	add.s64 	%rd395, %rd394, %rd393;
	xor.b64  	%rd396, %rd395, %rd390;
	mov.b64 	{%r293, %r294}, %rd396;
	shf.l.wrap.b32 	%r295, %r294, %r293, 16;
	shf.l.wrap.b32 	%r296, %r293, %r294, 16;
	mov.b64 	%rd397, {%r296, %r295};
	add.s64 	%rd398, %rd397, %rd391;
	xor.b64  	%rd399, %rd398, %rd393;
	mov.b64 	{%r297, %r298}, %rd399;
	shf.l.wrap.b32 	%r299, %r297, %r298, 1;
	shf.l.wrap.b32 	%r300, %r298, %r297, 1;
	mov.b64 	%rd400, {%r300, %r299};
	ld.const.u8 	%r301, [blake2b_sigma+36];
	mul.wide.u32 	%rd401, %r301, 8;
	add.s64 	%rd402, %rd2, %rd401;
	ld.local.u64 	%rd403, [%rd402];
	ld.const.u8 	%r302, [blake2b_sigma+37];
	mul.wide.u32 	%rd404, %r302, 8;
	add.s64 	%rd405, %rd2, %rd404;
	ld.local.u64 	%rd406, [%rd405];
	add.s64 	%rd407, %rd335, %rd403;
	add.s64 	%rd408, %rd407, %rd320;
	xor.b64  	%rd409, %rd357, %rd408;
	mov.b64 	{%r303, %r304}, %rd409;
	mov.b64 	%rd410, {%r304, %r303};
	add.s64 	%rd411, %rd410, %rd298;
	xor.b64  	%rd412, %rd320, %rd411;
	mov.b64 	{%r305, %r306}, %rd412;
	shf.l.wrap.b32 	%r307, %r306, %r305, 8;
	shf.l.wrap.b32 	%r308, %r305, %r306, 8;
	mov.b64 	%rd413, {%r308, %r307};
	add.s64 	%rd414, %rd408, %rd406;
	add.s64 	%rd415, %rd414, %rd413;
	xor.b64  	%rd416, %rd415, %rd410;
	mov.b64 	{%r309, %r310}, %rd416;
	shf.l.wrap.b32 	%r311, %r310, %r309, 16;
	shf.l.wrap.b32 	%r312, %r309, %r310, 16;
	mov.b64 	%rd417, {%r312, %r311};
	add.s64 	%rd418, %rd417, %rd411;
	xor.b64  	%rd419, %rd418, %rd413;
	mov.b64 	{%r313, %r314}, %rd419;
	shf.l.wrap.b32 	%r315, %r313, %r314, 1;
	shf.l.wrap.b32 	%r316, %r314, %r313, 1;
	mov.b64 	%rd420, {%r316, %r315};
	ld.const.u8 	%r317, [blake2b_sigma+38];
	mul.wide.u32 	%rd421, %r317, 8;
	add.s64 	%rd422, %rd2, %rd421;
	ld.local.u64 	%rd423, [%rd422];
	ld.const.u8 	%r318, [blake2b_sigma+39];
	mul.wide.u32 	%rd424, %r318, 8;
	add.s64 	%rd425, %rd2, %rd424;
	ld.local.u64 	%rd426, [%rd425];
	add.s64 	%rd427, %rd355, %rd423;
	add.s64 	%rd428, %rd427, %rd340;
	xor.b64  	%rd429, %rd297, %rd428;
	mov.b64 	{%r319, %r320}, %rd429;
	mov.b64 	%rd430, {%r320, %r319};
	add.s64 	%rd431, %rd430, %rd318;
	xor.b64  	%rd432, %rd340, %rd431;
	mov.b64 	{%r321, %r322}, %rd432;
	shf.l.wrap.b32 	%r323, %r322, %r321, 8;
	shf.l.wrap.b32 	%r324, %r321, %r322, 8;
	mov.b64 	%rd433, {%r324, %r323};
	add.s64 	%rd434, %rd428, %rd426;
	add.s64 	%rd435, %rd434, %rd433;
	xor.b64  	%rd436, %rd435, %rd430;
	mov.b64 	{%r325, %r326}, %rd436;
	shf.l.wrap.b32 	%r327, %r326, %r325, 16;
	shf.l.wrap.b32 	%r328, %r325, %r326, 16;
	mov.b64 	%rd437, {%r328, %r327};
	add.s64 	%rd438, %rd437, %rd431;
	xor.b64  	%rd439, %rd438, %rd433;
	mov.b64 	{%r329, %r330}, %rd439;
	shf.l.wrap.b32 	%r331, %r329, %r330, 1;
	shf.l.wrap.b32 	%r332, %r330, %r329, 1;
	mov.b64 	%rd440, {%r332, %r331};
	ld.const.u8 	%r333, [blake2b_sigma+40];
	mul.wide.u32 	%rd441, %r333, 8;
	add.s64 	%rd442, %rd2, %rd441;
	ld.local.u64 	%rd443, [%rd442];
	ld.const.u8 	%r334, [blake2b_sigma+41];
	mul.wide.u32 	%rd444, %r334, 8;
	add.s64 	%rd445, %rd2, %rd444;
	ld.local.u64 	%rd446, [%rd445];
	add.s64 	%rd447, %rd375, %rd443;
	add.s64 	%rd448, %rd447, %rd400;
	xor.b64  	%rd449, %rd437, %rd448;
	mov.b64 	{%r335, %r336}, %rd449;
	mov.b64 	%rd450, {%r336, %r335};
	add.s64 	%rd451, %rd450, %rd418;
	xor.b64  	%rd452, %rd400, %rd451;
	mov.b64 	{%r337, %r338}, %rd452;
	shf.l.wrap.b32 	%r339, %r338, %r337, 8;
	shf.l.wrap.b32 	%r340, %r337, %r338, 8;
	mov.b64 	%rd453, {%r340, %r339};
	add.s64 	%rd454, %rd448, %rd446;
	add.s64 	%rd455, %rd454, %rd453;
	xor.b64  	%rd456, %rd455, %rd450;
	mov.b64 	{%r341, %r342}, %rd456;
	shf.l.wrap.b32 	%r343, %r342, %r341, 16;
	shf.l.wrap.b32 	%r344, %r341, %r342, 16;
	mov.b64 	%rd457, {%r344, %r343};
	add.s64 	%rd458, %rd457, %rd451;
	xor.b64  	%rd459, %rd458, %rd453;
	mov.b64 	{%r345, %r346}, %rd459;
	shf.l.wrap.b32 	%r347, %r345, %r346, 1;
	shf.l.wrap.b32 	%r348, %r346, %r345, 1;
	mov.b64 	%rd460, {%r348, %r347};
	ld.const.u8 	%r349, [blake2b_sigma+42];
	mul.wide.u32 	%rd461, %r349, 8;
	add.s64 	%rd462, %rd2, %rd461;
	ld.local.u64 	%rd463, [%rd462];
	ld.const.u8 	%r350, [blake2b_sigma+43];
	mul.wide.u32 	%rd464, %r350, 8;
	add.s64 	%rd465, %rd2, %rd464;
	ld.local.u64 	%rd466, [%rd465];
	add.s64 	%rd467, %rd395, %rd463;
	add.s64 	%rd468, %rd467, %rd420;
	xor.b64  	%rd469, %rd377, %rd468;
	mov.b64 	{%r351, %r352}, %rd469;
	mov.b64 	%rd470, {%r352, %r351};
	add.s64 	%rd471, %rd470, %rd438;
	xor.b64  	%rd472, %rd420, %rd471;
	mov.b64 	{%r353, %r354}, %rd472;
	shf.l.wrap.b32 	%r355, %r354, %r353, 8;
	shf.l.wrap.b32 	%r356, %r353, %r354, 8;
	mov.b64 	%rd473, {%r356, %r355};
	add.s64 	%rd474, %rd468, %rd466;
	add.s64 	%rd475, %rd474, %rd473;
	xor.b64  	%rd476, %rd475, %rd470;
	mov.b64 	{%r357, %r358}, %rd476;
	shf.l.wrap.b32 	%r359, %r358, %r357, 16;
	shf.l.wrap.b32 	%r360, %r357, %r358, 16;
	mov.b64 	%rd477, {%r360, %r359};
	add.s64 	%rd478, %rd477, %rd471;
	xor.b64  	%rd479, %rd478, %rd473;
	mov.b64 	{%r361, %r362}, %rd479;
	shf.l.wrap.b32 	%r363, %r361, %r362, 1;
	shf.l.wrap.b32 	%r364, %r362, %r361, 1;
	mov.b64 	%rd480, {%r364, %r363};
	ld.const.u8 	%r365, [blake2b_sigma+44];
	mul.wide.u32 	%rd481, %r365, 8;
	add.s64 	%rd482, %rd2, %rd481;
	ld.local.u64 	%rd483, [%rd482];
	ld.const.u8 	%r366, [blake2b_sigma+45];
	mul.wide.u32 	%rd484, %r366, 8;
	add.s64 	%rd485, %rd2, %rd484;
	ld.local.u64 	%rd486, [%rd485];
	add.s64 	%rd487, %rd415, %rd483;
	add.s64 	%rd488, %rd487, %rd440;
	xor.b64  	%rd489, %rd397, %rd488;
	mov.b64 	{%r367, %r368}, %rd489;
	mov.b64 	%rd490, {%r368, %r367};
	add.s64 	%rd491, %rd490, %rd378;
	xor.b64  	%rd492, %rd440, %rd491;
	mov.b64 	{%r369, %r370}, %rd492;
	shf.l.wrap.b32 	%r371, %r370, %r369, 8;
	shf.l.wrap.b32 	%r372, %r369, %r370, 8;
	mov.b64 	%rd493, {%r372, %r371};
	add.s64 	%rd494, %rd488, %rd486;
	add.s64 	%rd495, %rd494, %rd493;
	xor.b64  	%rd496, %rd495, %rd490;
	mov.b64 	{%r373, %r374}, %rd496;
	shf.l.wrap.b32 	%r375, %r374, %r373, 16;
	shf.l.wrap.b32 	%r376, %r373, %r374, 16;
	mov.b64 	%rd497, {%r376, %r375};
	add.s64 	%rd498, %rd497, %rd491;
	xor.b64  	%rd499, %rd498, %rd493;
	mov.b64 	{%r377, %r378}, %rd499;
	shf.l.wrap.b32 	%r379, %r377, %r378, 1;
	shf.l.wrap.b32 	%r380, %r378, %r377, 1;
	mov.b64 	%rd500, {%r380, %r379};
	ld.const.u8 	%r381, [blake2b_sigma+46];
	mul.wide.u32 	%rd501, %r381, 8;
	add.s64 	%rd502, %rd2, %rd501;
	ld.local.u64 	%rd503, [%rd502];
	ld.const.u8 	%r382, [blake2b_sigma+47];
	mul.wide.u32 	%rd504, %r382, 8;
	add.s64 	%rd505, %rd2, %rd504;
	ld.local.u64 	%rd506, [%rd505];
	add.s64 	%rd507, %rd435, %rd503;
	add.s64 	%rd508, %rd507, %rd380;
	xor.b64  	%rd509, %rd417, %rd508;
	mov.b64 	{%r383, %r384}, %rd509;
	mov.b64 	%rd510, {%r384, %r383};
	add.s64 	%rd511, %rd510, %rd398;
	xor.b64  	%rd512, %rd380, %rd511;
	mov.b64 	{%r385, %r386}, %rd512;
	shf.l.wrap.b32 	%r387, %r386, %r385, 8;
	shf.l.wrap.b32 	%r388, %r385, %r386, 8;
	mov.b64 	%rd513, {%r388, %r387};
	add.s64 	%rd514, %rd508, %rd506;
	add.s64 	%rd515, %rd514, %rd513;
	xor.b64  	%rd516, %rd515, %rd510;
	mov.b64 	{%r389, %r390}, %rd516;
	shf.l.wrap.b32 	%r391, %r390, %r389, 16;
	shf.l.wrap.b32 	%r392, %r389, %r390, 16;
	mov.b64 	%rd517, {%r392, %r391};
	add.s64 	%rd518, %rd517, %rd511;
	xor.b64  	%rd519, %rd518, %rd513;
	mov.b64 	{%r393, %r394}, %rd519;
	shf.l.wrap.b32 	%r395, %r393, %r394, 1;
	shf.l.wrap.b32 	%r396, %r394, %r393, 1;
	mov.b64 	%rd520, {%r396, %r395};
	ld.const.u8 	%r397, [blake2b_sigma+48];
	mul.wide.u32 	%rd521, %r397, 8;
	add.s64 	%rd522, %rd2, %rd521;
	ld.local.u64 	%rd523, [%rd522];
	ld.const.u8 	%r398, [blake2b_sigma+49];
	mul.wide.u32 	%rd524, %r398, 8;
	add.s64 	%rd525, %rd2, %rd524;
	ld.local.u64 	%rd526, [%rd525];
	add.s64 	%rd527, %rd455, %rd523;
	add.s64 	%rd528, %rd527, %rd520;
	xor.b64  	%rd529, %rd477, %rd528;
	mov.b64 	{%r399, %r400}, %rd529;
	mov.b64 	%rd530, {%r400, %r399};
	add.s64 	%rd531, %rd530, %rd498;
	xor.b64  	%rd532, %rd520, %rd531;
	mov.b64 	{%r401, %r402}, %rd532;
	shf.l.wrap.b32 	%r403, %r402, %r401, 8;
	shf.l.wrap.b32 	%r404, %r401, %r402, 8;
	mov.b64 	%rd533, {%r404, %r403};
	add.s64 	%rd534, %rd528, %rd526;
	add.s64 	%rd535, %rd534, %rd533;
	xor.b64  	%rd536, %rd535, %rd530;
	mov.b64 	{%r405, %r406}, %rd536;
	shf.l.wrap.b32 	%r407, %r406, %r405, 16;
	shf.l.wrap.b32 	%r408, %r405, %r406, 16;
	mov.b64 	%rd537, {%r408, %r407};
	add.s64 	%rd538, %rd537, %rd531;
	xor.b64  	%rd539, %rd538, %rd533;
	mov.b64 	{%r409, %r410}, %rd539;
	shf.l.wrap.b32 	%r411, %r409, %r410, 1;
	shf.l.wrap.b32 	%r412, %r410, %r409, 1;
	mov.b64 	%rd540, {%r412, %r411};
	ld.const.u8 	%r413, [blake2b_sigma+50];
	mul.wide.u32 	%rd541, %r413, 8;
	add.s64 	%rd542, %rd2, %rd541;
	ld.local.u64 	%rd543, [%rd542];
	ld.const.u8 	%r414, [blake2b_sigma+51];
	mul.wide.u32 	%rd544, %r414, 8;
	add.s64 	%rd545, %rd2, %rd544;
	ld.local.u64 	%rd546, [%rd545];
	add.s64 	%rd547, %rd475, %rd543;
	add.s64 	%rd548, %rd547, %rd460;
	xor.b64  	%rd549, %rd497, %rd548;
	mov.b64 	{%r415, %r416}, %rd549;
	mov.b64 	%rd550, {%r416, %r415};
	add.s64 	%rd551, %rd550, %rd518;
	xor.b64  	%rd552, %rd460, %rd551;
	mov.b64 	{%r417, %r418}, %rd552;
	shf.l.wrap.b32 	%r419, %r418, %r417, 8;
	shf.l.wrap.b32 	%r420, %r417, %r418, 8;
	mov.b64 	%rd553, {%r420, %r419};
	add.s64 	%rd554, %rd548, %rd546;
	add.s64 	%rd555, %rd554, %rd553;
	xor.b64  	%rd556, %rd555, %rd550;
	mov.b64 	{%r421, %r422}, %rd556;
	shf.l.wrap.b32 	%r423, %r422, %r421, 16;
	shf.l.wrap.b32 	%r424, %r421, %r422, 16;
	mov.b64 	%rd557, {%r424, %r423};
	add.s64 	%rd558, %rd557, %rd551;
	xor.b64  	%rd559, %rd558, %rd553;
	mov.b64 	{%r425, %r426}, %rd559;
	shf.l.wrap.b32 	%r427, %r425, %r426, 1;
	shf.l.wrap.b32 	%r428, %r426, %r425, 1;
	mov.b64 	%rd560, {%r428, %r427};
	ld.const.u8 	%r429, [blake2b_sigma+52];
	mul.wide.u32 	%rd561, %r429, 8;
	add.s64 	%rd562, %rd2, %rd561;
	ld.local.u64 	%rd563, [%rd562];
	ld.const.u8 	%r430, [blake2b_sigma+53];
	mul.wide.u32 	%rd564, %r430, 8;
	add.s64 	%rd565, %rd2, %rd564;
	ld.local.u64 	%rd566, [%rd565];
	add.s64 	%rd567, %rd495, %rd563;
	add.s64 	%rd568, %rd567, %rd480;
	xor.b64  	%rd569, %rd517, %rd568;
	mov.b64 	{%r431, %r432}, %rd569;
	mov.b64 	%rd570, {%r432, %r431};
	add.s64 	%rd571, %rd570, %rd458;
	xor.b64  	%rd572, %rd480, %rd571;
	mov.b64 	{%r433, %r434}, %rd572;
	shf.l.wrap.b32 	%r435, %r434, %r433, 8;
	shf.l.wrap.b32 	%r436, %r433, %r434, 8;
	mov.b64 	%rd573, {%r436, %r435};
	add.s64 	%rd574, %rd568, %rd566;
	add.s64 	%rd575, %rd574, %rd573;
	xor.b64  	%rd576, %rd575, %rd570;
	mov.b64 	{%r437, %r438}, %rd576;
	shf.l.wrap.b32 	%r439, %r438, %r437, 16;
	shf.l.wrap.b32 	%r440, %r437, %r438, 16;
	mov.b64 	%rd577, {%r440, %r439};
	add.s64 	%rd578, %rd577, %rd571;
	xor.b64  	%rd579, %rd578, %rd573;
	mov.b64 	{%r441, %r442}, %rd579;
	shf.l.wrap.b32 	%r443, %r441, %r442, 1;
	shf.l.wrap.b32 	%r444, %r442, %r441, 1;
	mov.b64 	%rd580, {%r444, %r443};
	ld.const.u8 	%r445, [blake2b_sigma+54];
	mul.wide.u32 	%rd581, %r445, 8;
	add.s64 	%rd582, %rd2, %rd581;
	ld.local.u64 	%rd583, [%rd582];
	ld.const.u8 	%r446, [blake2b_sigma+55];
	mul.wide.u32 	%rd584, %r446, 8;
	add.s64 	%rd585, %rd2, %rd584;
	ld.local.u64 	%rd586, [%rd585];
	add.s64 	%rd587, %rd515, %rd583;
	add.s64 	%rd588, %rd587, %rd500;
	xor.b64  	%rd589, %rd457, %rd588;
	mov.b64 	{%r447, %r448}, %rd589;
	mov.b64 	%rd590, {%r448, %r447};
	add.s64 	%rd591, %rd590, %rd478;
	xor.b64  	%rd592, %rd500, %rd591;
	mov.b64 	{%r449, %r450}, %rd592;
	shf.l.wrap.b32 	%r451, %r450, %r449, 8;
	shf.l.wrap.b32 	%r452, %r449, %r450, 8;
	mov.b64 	%rd593, {%r452, %r451};
	add.s64 	%rd594, %rd588, %rd586;
	add.s64 	%rd595, %rd594, %rd593;
	xor.b64  	%rd596, %rd595, %rd590;
	mov.b64 	{%r453, %r454}, %rd596;
	shf.l.wrap.b32 	%r455, %r454, %r453, 16;
	shf.l.wrap.b32 	%r456, %r453, %r454, 16;
	mov.b64 	%rd597, {%r456, %r455};
	add.s64 	%rd598, %rd597, %rd591;
	xor.b64  	%rd599, %rd598, %rd593;
	mov.b64 	{%r457, %r458}, %rd599;
	shf.l.wrap.b32 	%r459, %r457, %r458, 1;
	shf.l.wrap.b32 	%r460, %r458, %r457, 1;
	mov.b64 	%rd600, {%r460, %r459};
	ld.const.u8 	%r461, [blake2b_sigma+56];
	mul.wide.u32 	%rd601, %r461, 8;
	add.s64 	%rd602, %rd2, %rd601;
	ld.local.u64 	%rd603, [%rd602];
	ld.const.u8 	%r462, [blake2b_sigma+57];
	mul.wide.u32 	%rd604, %r462, 8;
	add.s64 	%rd605, %rd2, %rd604;
	ld.local.u64 	%rd606, [%rd605];
	add.s64 	%rd607, %rd535, %rd603;
	add.s64 	%rd608, %rd607, %rd560;
	xor.b64  	%rd609, %rd597, %rd608;
	mov.b64 	{%r463, %r464}, %rd609;
	mov.b64 	%rd610, {%r464, %r463};
	add.s64 	%rd611, %rd610, %rd578;
	xor.b64  	%rd612, %rd560, %rd611;
	mov.b64 	{%r465, %r466}, %rd612;
	shf.l.wrap.b32 	%r467, %r466, %r465, 8;
	shf.l.wrap.b32 	%r468, %r465, %r466, 8;
	mov.b64 	%rd613, {%r468, %r467};
	add.s64 	%rd614, %rd608, %rd606;
	add.s64 	%rd615, %rd614, %rd613;
	xor.b64  	%rd616, %rd615, %rd610;
	mov.b64 	{%r469, %r470}, %rd616;
	shf.l.wrap.b32 	%r471, %r470, %r469, 16;
	shf.l.wrap.b32 	%r472, %r469, %r470, 16;
	mov.b64 	%rd617, {%r472, %r471};
	add.s64 	%rd618, %rd617, %rd611;
	xor.b64  	%rd619, %rd618, %rd613;
	mov.b64 	{%r473, %r474}, %rd619;
	shf.l.wrap.b32 	%r475, %r473, %r474, 1;
	shf.l.wrap.b32 	%r476, %r474, %r473, 1;
	mov.b64 	%rd620, {%r476, %r475};
	ld.const.u8 	%r477, [blake2b_sigma+58];
	mul.wide.u32 	%rd621, %r477, 8;
	add.s64 	%rd622, %rd2, %rd621;
	ld.local.u64 	%rd623, [%rd622];
	ld.const.u8 	%r478, [blake2b_sigma+59];
	mul.wide.u32 	%rd624, %r478, 8;
	add.s64 	%rd625, %rd2, %rd624;
	ld.local.u64 	%rd626, [%rd625];
	add.s64 	%rd627, %rd555, %rd623;
	add.s64 	%rd628, %rd627, %rd580;
	xor.b64  	%rd629, %rd537, %rd628;
	mov.b64 	{%r479, %r480}, %rd629;
	mov.b64 	%rd630, {%r480, %r479};
	add.s64 	%rd631, %rd630, %rd598;
	xor.b64  	%rd632, %rd580, %rd631;
	mov.b64 	{%r481, %r482}, %rd632;
	shf.l.wrap.b32 	%r483, %r482, %r481, 8;
	shf.l.wrap.b32 	%r484, %r481, %r482, 8;
	mov.b64 	%rd633, {%r484, %r483};
	add.s64 	%rd634, %rd628, %rd626;
	add.s64 	%rd635, %rd634, %rd633;
	xor.b64  	%rd636, %rd635, %rd630;
	mov.b64 	{%r485, %r486}, %rd636;
	shf.l.wrap.b32 	%r487, %r486, %r485, 16;
	shf.l.wrap.b32 	%r488, %r485, %r486, 16;
	mov.b64 	%rd637, {%r488, %r487};
	add.s64 	%rd638, %rd637, %rd631;
	xor.b64  	%rd639, %rd638, %rd633;
	mov.b64 	{%r489, %r490}, %rd639;
	shf.l.wrap.b32 	%r491, %r489, %r490, 1;
	shf.l.wrap.b32 	%r492, %r490, %r489, 1;
	mov.b64 	%rd640, {%r492, %r491};
	ld.const.u8 	%r493, [blake2b_sigma+60];
	mul.wide.u32 	%rd641, %r493, 8;
	add.s64 	%rd642, %rd2, %rd641;
	ld.local.u64 	%rd643, [%rd642];
	ld.const.u8 	%r494, [blake2b_sigma+61];
	mul.wide.u32 	%rd644, %r494, 8;
	add.s64 	%rd645, %rd2, %rd644;
	ld.local.u64 	%rd646, [%rd645];
	add.s64 	%rd647, %rd575, %rd643;
	add.s64 	%rd648, %rd647, %rd600;
	xor.b64  	%rd649, %rd557, %rd648;
	mov.b64 	{%r495, %r496}, %rd649;
	mov.b64 	%rd650, {%r496, %r495};
	add.s64 	%rd651, %rd650, %rd538;
	xor.b64  	%rd652, %rd600, %rd651;
	mov.b64 	{%r497, %r498}, %rd652;
	shf.l.wrap.b32 	%r499, %r498, %r497, 8;
	shf.l.wrap.b32 	%r500, %r497, %r498, 8;
	mov.b64 	%rd653, {%r500, %r499};
	add.s64 	%rd654, %rd648, %rd646;
	add.s64 	%rd655, %rd654, %rd653;
	xor.b64  	%rd656, %rd655, %rd650;
	mov.b64 	{%r501, %r502}, %rd656;
	shf.l.wrap.b32 	%r503, %r502, %r501, 16;
	shf.l.wrap.b32 	%r504, %r501, %r502, 16;
	mov.b64 	%rd657, {%r504, %r503};
	add.s64 	%rd658, %rd657, %rd651;
	xor.b64  	%rd659, %rd658, %rd653;
	mov.b64 	{%r505, %r506}, %rd659;
	shf.l.wrap.b32 	%r507, %r505, %r506, 1;
	shf.l.wrap.b32 	%r508, %r506, %r505, 1;
	mov.b64 	%rd660, {%r508, %r507};
	ld.const.u8 	%r509, [blake2b_sigma+62];
	mul.wide.u32 	%rd661, %r509, 8;
	add.s64 	%rd662, %rd2, %rd661;
	ld.local.u64 	%rd663, [%rd662];
	ld.const.u8 	%r510, [blake2b_sigma+63];
	mul.wide.u32 	%rd664, %r510, 8;
	add.s64 	%rd665, %rd2, %rd664;
	ld.local.u64 	%rd666, [%rd665];
	add.s64 	%rd667, %rd595, %rd663;
	add.s64 	%rd668, %rd667, %rd540;
	xor.b64  	%rd669, %rd577, %rd668;
	mov.b64 	{%r511, %r512}, %rd669;
	mov.b64 	%rd670, {%r512, %r511};
	add.s64 	%rd671, %rd670, %rd558;
	xor.b64  	%rd672, %rd540, %rd671;
	mov.b64 	{%r513, %r514}, %rd672;
	shf.l.wrap.b32 	%r515, %r514, %r513, 8;
	shf.l.wrap.b32 	%r516, %r513, %r514, 8;
	mov.b64 	%rd673, {%r516, %r515};
	add.s64 	%rd674, %rd668, %rd666;
	add.s64 	%rd675, %rd674, %rd673;
	xor.b64  	%rd676, %rd675, %rd670;
	mov.b64 	{%r517, %r518}, %rd676;
	shf.l.wrap.b32 	%r519, %r518, %r517, 16;
	shf.l.wrap.b32 	%r520, %r517, %r518, 16;
	mov.b64 	%rd677, {%r520, %r519};
	add.s64 	%rd678, %rd677, %rd671;
	xor.b64  	%rd679, %rd678, %rd673;
	mov.b64 	{%r521, %r522}, %rd679;
	shf.l.wrap.b32 	%r523, %r521, %r522, 1;
	shf.l.wrap.b32 	%r524, %r522, %r521, 1;
	mov.b64 	%rd680, {%r524, %r523};
	ld.const.u8 	%r525, [blake2b_sigma+64];
	mul.wide.u32 	%rd681, %r525, 8;
	add.s64 	%rd682, %rd2, %rd681;
	ld.local.u64 	%rd683, [%rd682];
	ld.const.u8 	%r526, [blake2b_sigma+65];
	mul.wide.u32 	%rd684, %r526, 8;
	add.s64 	%rd685, %rd2, %rd684;
	ld.local.u64 	%rd686, [%rd685];
	add.s64 	%rd687, %rd615, %rd683;
	add.s64 	%rd688, %rd687, %rd680;
	xor.b64  	%rd689, %rd637, %rd688;
	mov.b64 	{%r527, %r528}, %rd689;
	mov.b64 	%rd690, {%r528, %r527};
	add.s64 	%rd691, %rd690, %rd658;
	xor.b64  	%rd692, %rd680, %rd691;
	mov.b64 	{%r529, %r530}, %rd692;
	shf.l.wrap.b32 	%r531, %r530, %r529, 8;
	shf.l.wrap.b32 	%r532, %r529, %r530, 8;
	mov.b64 	%rd693, {%r532, %r531};
	add.s64 	%rd694, %rd688, %rd686;
	add.s64 	%rd695, %rd694, %rd693;
	xor.b64  	%rd696, %rd695, %rd690;
	mov.b64 	{%r533, %r534}, %rd696;
	shf.l.wrap.b32 	%r535, %r534, %r533, 16;
	shf.l.wrap.b32 	%r536, %r533, %r534, 16;
	mov.b64 	%rd697, {%r536, %r535};
	add.s64 	%rd698, %rd697, %rd691;
	xor.b64  	%rd699, %rd698, %rd693;
	mov.b64 	{%r537, %r538}, %rd699;
	shf.l.wrap.b32 	%r539, %r537, %r538, 1;
	shf.l.wrap.b32 	%r540, %r538, %r537, 1;
	mov.b64 	%rd700, {%r540, %r539};
	ld.const.u8 	%r541, [blake2b_sigma+66];
	mul.wide.u32 	%rd701, %r541, 8;
	add.s64 	%rd702, %rd2, %rd701;
	ld.local.u64 	%rd703, [%rd702];
	ld.const.u8 	%r542, [blake2b_sigma+67];
	mul.wide.u32 	%rd704, %r542, 8;
	add.s64 	%rd705, %rd2, %rd704;
	ld.local.u64 	%rd706, [%rd705];
	add.s64 	%rd707, %rd635, %rd703;
	add.s64 	%rd708, %rd707, %rd620;
	xor.b64  	%rd709, %rd657, %rd708;
	mov.b64 	{%r543, %r544}, %rd709;
	mov.b64 	%rd710, {%r544, %r543};
	add.s64 	%rd711, %rd710, %rd678;
	xor.b64  	%rd712, %rd620, %rd711;
	mov.b64 	{%r545, %r546}, %rd712;
	shf.l.wrap.b32 	%r547, %r546, %r545, 8;
	shf.l.wrap.b32 	%r548, %r545, %r546, 8;
	mov.b64 	%rd713, {%r548, %r547};
	add.s64 	%rd714, %rd708, %rd706;
	add.s64 	%rd715, %rd714, %rd713;
	xor.b64  	%rd716, %rd715, %rd710;
	mov.b64 	{%r549, %r550}, %rd716;
	shf.l.wrap.b32 	%r551, %r550, %r549, 16;
	shf.l.wrap.b32 	%r552, %r549, %r550, 16;
	mov.b64 	%rd717, {%r552, %r551};
	add.s64 	%rd718, %rd717, %rd711;
	xor.b64  	%rd719, %rd718, %rd713;
	mov.b64 	{%r553, %r554}, %rd719;
	shf.l.wrap.b32 	%r555, %r553, %r554, 1;
	shf.l.wrap.b32 	%r556, %r554, %r553, 1;
	mov.b64 	%rd720, {%r556, %r555};
	ld.const.u8 	%r557, [blake2b_sigma+68];
	mul.wide.u32 	%rd721, %r557, 8;
	add.s64 	%rd722, %rd2, %rd721;
	ld.local.u64 	%rd723, [%rd722];
	ld.const.u8 	%r558, [blake2b_sigma+69];
	mul.wide.u32 	%rd724, %r558, 8;
	add.s64 	%rd725, %rd2, %rd724;
	ld.local.u64 	%rd726, [%rd725];
	add.s64 	%rd727, %rd655, %rd723;
	add.s64 	%rd728, %rd727, %rd640;
	xor.b64  	%rd729, %rd677, %rd728;
	mov.b64 	{%r559, %r560}, %rd729;
	mov.b64 	%rd730, {%r560, %r559};
	add.s64 	%rd731, %rd730, %rd618;
	xor.b64  	%rd732, %rd640, %rd731;
	mov.b64 	{%r561, %r562}, %rd732;
	shf.l.wrap.b32 	%r563, %r562, %r561, 8;
	shf.l.wrap.b32 	%r564, %r561, %r562, 8;
	mov.b64 	%rd733, {%r564, %r563};
	add.s64 	%rd734, %rd728, %rd726;
	add.s64 	%rd735, %rd734, %rd733;
	xor.b64  	%rd736, %rd735, %rd730;
	mov.b64 	{%r565, %r566}, %rd736;
	shf.l.wrap.b32 	%r567, %r566, %r565, 16;
	shf.l.wrap.b32 	%r568, %r565, %r566, 16;
	mov.b64 	%rd737, {%r568, %r567};
	add.s64 	%rd738, %rd737, %rd731;
	xor.b64  	%rd739, %rd738, %rd733;
	mov.b64 	{%r569, %r570}, %rd739;
	shf.l.wrap.b32 	%r571, %r569, %r570, 1;
	shf.l.wrap.b32 	%r572, %r570, %r569, 1;
	mov.b64 	%rd740, {%r572, %r571};
	ld.const.u8 	%r573, [blake2b_sigma+70];
	mul.wide.u32 	%rd741, %r573, 8;
	add.s64 	%rd742, %rd2, %rd741;
	ld.local.u64 	%rd743, [%rd742];
	ld.const.u8 	%r574, [blake2b_sigma+71];
	mul.wide.u32 	%rd744, %r574, 8;
	add.s64 	%rd745, %rd2, %rd744;
	ld.local.u64 	%rd746, [%rd745];
	add.s64 	%rd747, %rd675, %rd743;
	add.s64 	%rd748, %rd747, %rd660;
	xor.b64  	%rd749, %rd617, %rd748;
	mov.b64 	{%r575, %r576}, %rd749;
	mov.b64 	%rd750, {%r576, %r575};
	add.s64 	%rd751, %rd750, %rd638;
	xor.b64  	%rd752, %rd660, %rd751;
	mov.b64 	{%r577, %r578}, %rd752;
	shf.l.wrap.b32 	%r579, %r578, %r577, 8;
	shf.l.wrap.b32 	%r580, %r577, %r578, 8;
	mov.b64 	%rd753, {%r580, %r579};
	add.s64 	%rd754, %rd748, %rd746;
	add.s64 	%rd755, %rd754, %rd753;
	xor.b64  	%rd756, %rd755, %rd750;
	mov.b64 	{%r581, %r582}, %rd756;
	shf.l.wrap.b32 	%r583, %r582, %r581, 16;
	shf.l.wrap.b32 	%r584, %r581, %r582, 16;
	mov.b64 	%rd757, {%r584, %r583};
	add.s64 	%rd758, %rd757, %rd751;
	xor.b64  	%rd759, %rd758, %rd753;
	mov.b64 	{%r585, %r586}, %rd759;
	shf.l.wrap.b32 	%r587, %r585, %r586, 1;
	shf.l.wrap.b32 	%r588, %r586, %r585, 1;
	mov.b64 	%rd760, {%r588, %r587};
	ld.const.u8 	%r589, [blake2b_sigma+72];
	mul.wide.u32 	%rd761, %r589, 8;
	add.s64 	%rd762, %rd2, %rd761;
	ld.local.u64 	%rd763, [%rd762];
	ld.const.u8 	%r590, [blake2b_sigma+73];
	mul.wide.u32 	%rd764, %r590, 8;
	add.s64 	%rd765, %rd2, %rd764;
	ld.local.u64 	%rd766, [%rd765];
	add.s64 	%rd767, %rd695, %rd763;
	add.s64 	%rd768, %rd767, %rd720;
	xor.b64  	%rd769, %rd757, %rd768;
	mov.b64 	{%r591, %r592}, %rd769;
	mov.b64 	%rd770, {%r592, %r591};
	add.s64 	%rd771, %rd770, %rd738;
	xor.b64  	%rd772, %rd720, %rd771;
	mov.b64 	{%r593, %r594}, %rd772;
	shf.l.wrap.b32 	%r595, %r594, %r593, 8;
	shf.l.wrap.b32 	%r596, %r593, %r594, 8;
	mov.b64 	%rd773, {%r596, %r595};
	add.s64 	%rd774, %rd768, %rd766;
	add.s64 	%rd775, %rd774, %rd773;
	xor.b64  	%rd776, %rd775, %rd770;
	mov.b64 	{%r597, %r598}, %rd776;
	shf.l.wrap.b32 	%r599, %r598, %r597, 16;
	shf.l.wrap.b32 	%r600, %r597, %r598, 16;
	mov.b64 	%rd777, {%r600, %r599};
	add.s64 	%rd778, %rd777, %rd771;
	xor.b64  	%rd779, %rd778, %rd773;
	mov.b64 	{%r601, %r602}, %rd779;
	shf.l.wrap.b32 	%r603, %r601, %r602, 1;
	shf.l.wrap.b32 	%r604, %r602, %r601, 1;
	mov.b64 	%rd780, {%r604, %r603};
	ld.const.u8 	%r605, [blake2b_sigma+74];
	mul.wide.u32 	%rd781, %r605, 8;
	add.s64 	%rd782, %rd2, %rd781;
	ld.local.u64 	%rd783, [%rd782];
	ld.const.u8 	%r606, [blake2b_sigma+75];
	mul.wide.u32 	%rd784, %r606, 8;
	add.s64 	%rd785, %rd2, %rd784;
	ld.local.u64 	%rd786, [%rd785];
	add.s64 	%rd787, %rd715, %rd783;
	add.s64 	%rd788, %rd787, %rd740;
	xor.b64  	%rd789, %rd697, %rd788;
	mov.b64 	{%r607, %r608}, %rd789;
	mov.b64 	%rd790, {%r608, %r607};
	add.s64 	%rd791, %rd790, %rd758;
	xor.b64  	%rd792, %rd740, %rd791;
	mov.b64 	{%r609, %r610}, %rd792;
	shf.l.wrap.b32 	%r611, %r610, %r609, 8;
	shf.l.wrap.b32 	%r612, %r609, %r610, 8;
	mov.b64 	%rd793, {%r612, %r611};
	add.s64 	%rd794, %rd788, %rd786;
	add.s64 	%rd795, %rd794, %rd793;
	xor.b64  	%rd796, %rd795, %rd790;
	mov.b64 	{%r613, %r614}, %rd796;
	shf.l.wrap.b32 	%r615, %r614, %r613, 16;
	shf.l.wrap.b32 	%r616, %r613, %r614, 16;
	mov.b64 	%rd797, {%r616, %r615};
	add.s64 	%rd798, %rd797, %rd791;
	xor.b64  	%rd799, %rd798, %rd793;
	mov.b64 	{%r617, %r618}, %rd799;
	shf.l.wrap.b32 	%r619, %r617, %r618, 1;
	shf.l.wrap.b32 	%r620, %r618, %r617, 1;
	mov.b64 	%rd800, {%r620, %r619};
	ld.const.u8 	%r621, [blake2b_sigma+76];
	mul.wide.u32 	%rd801, %r621, 8;
	add.s64 	%rd802, %rd2, %rd801;
	ld.local.u64 	%rd803, [%rd802];
	ld.const.u8 	%r622, [blake2b_sigma+77];
	mul.wide.u32 	%rd804, %r622, 8;
	add.s64 	%rd805, %rd2, %rd804;
	ld.local.u64 	%rd806, [%rd805];
	add.s64 	%rd807, %rd735, %rd803;
	add.s64 	%rd808, %rd807, %rd760;
	xor.b64  	%rd809, %rd717, %rd808;
	mov.b64 	{%r623, %r624}, %rd809;
	mov.b64 	%rd810, {%r624, %r623};
	add.s64 	%rd811, %rd810, %rd698;
	xor.b64  	%rd812, %rd760, %rd811;
	mov.b64 	{%r625, %r626}, %rd812;
	shf.l.wrap.b32 	%r627, %r626, %r625, 8;
	shf.l.wrap.b32 	%r628, %r625, %r626, 8;
	mov.b64 	%rd813, {%r628, %r627};
	add.s64 	%rd814, %rd808, %rd806;
	add.s64 	%rd815, %rd814, %rd813;
	xor.b64  	%rd816, %rd815, %rd810;
	mov.b64 	{%r629, %r630}, %rd816;
	shf.l.wrap.b32 	%r631, %r630, %r629, 16;
	shf.l.wrap.b32 	%r632, %r629, %r630, 16;
	mov.b64 	%rd817, {%r632, %r631};
	add.s64 	%rd818, %rd817, %rd811;
	xor.b64  	%rd819, %rd818, %rd813;
	mov.b64 	{%r633, %r634}, %rd819;
	shf.l.wrap.b32 	%r635, %r633, %r634, 1;
	shf.l.wrap.b32 	%r636, %r634, %r633, 1;
	mov.b64 	%rd820, {%r636, %r635};
	ld.const.u8 	%r637, [blake2b_sigma+78];
	mul.wide.u32 	%rd821, %r637, 8;
	add.s64 	%rd822, %rd2, %rd821;
	ld.local.u64 	%rd823, [%rd822];
	ld.const.u8 	%r638, [blake2b_sigma+79];
	mul.wide.u32 	%rd824, %r638, 8;
	add.s64 	%rd825, %rd2, %rd824;
	ld.local.u64 	%rd826, [%rd825];
	add.s64 	%rd827, %rd755, %rd823;
	add.s64 	%rd828, %rd827, %rd700;
	xor.b64  	%rd829, %rd737, %rd828;
	mov.b64 	{%r639, %r640}, %rd829;
	mov.b64 	%rd830, {%r640, %r639};
	add.s64 	%rd831, %rd830, %rd718;
	xor.b64  	%rd832, %rd700, %rd831;
	mov.b64 	{%r641, %r642}, %rd832;
	shf.l.wrap.b32 	%r643, %r642, %r641, 8;
	shf.l.wrap.b32 	%r644, %r641, %r642, 8;
	mov.b64 	%rd833, {%r644, %r643};
	add.s64 	%rd834, %rd828, %rd826;
	add.s64 	%rd835, %rd834, %rd833;
	xor.b64  	%rd836, %rd835, %rd830;
	mov.b64 	{%r645, %r646}, %rd836;
	shf.l.wrap.b32 	%r647, %r646, %r645, 16;
	shf.l.wrap.b32 	%r648, %r645, %r646, 16;
	mov.b64 	%rd837, {%r648, %r647};
	add.s64 	%rd838, %rd837, %rd831;
	xor.b64  	%rd839, %rd838, %rd833;
	mov.b64 	{%r649, %r650}, %rd839;
	shf.l.wrap.b32 	%r651, %r649, %r650, 1;
	shf.l.wrap.b32 	%r652, %r650, %r649, 1;
	mov.b64 	%rd840, {%r652, %r651};
	ld.const.u8 	%r653, [blake2b_sigma+80];
	mul.wide.u32 	%rd841, %r653, 8;
	add.s64 	%rd842, %rd2, %rd841;
	ld.local.u64 	%rd843, [%rd842];
	ld.const.u8 	%r654, [blake2b_sigma+81];
	mul.wide.u32 	%rd844, %r654, 8;
	add.s64 	%rd845, %rd2, %rd844;
	ld.local.u64 	%rd846, [%rd845];
	add.s64 	%rd847, %rd775, %rd843;
	add.s64 	%rd848, %rd847, %rd840;
	xor.b64  	%rd849, %rd797, %rd848;
	mov.b64 	{%r655, %r656}, %rd849;
	mov.b64 	%rd850, {%r656, %r655};
	add.s64 	%rd851, %rd850, %rd818;
	xor.b64  	%rd852, %rd840, %rd851;
	mov.b64 	{%r657, %r658}, %rd852;
	shf.l.wrap.b32 	%r659, %r658, %r657, 8;
	shf.l.wrap.b32 	%r660, %r657, %r658, 8;
	mov.b64 	%rd853, {%r660, %r659};
	add.s64 	%rd854, %rd848, %rd846;
	add.s64 	%rd855, %rd854, %rd853;
	xor.b64  	%rd856, %rd855, %rd850;
	mov.b64 	{%r661, %r662}, %rd856;
	shf.l.wrap.b32 	%r663, %r662, %r661, 16;
	shf.l.wrap.b32 	%r664, %r661, %r662, 16;
	mov.b64 	%rd857, {%r664, %r663};
	add.s64 	%rd858, %rd857, %rd851;
	xor.b64  	%rd859, %rd858, %rd853;
	mov.b64 	{%r665, %r666}, %rd859;
	shf.l.wrap.b32 	%r667, %r665, %r666, 1;
	shf.l.wrap.b32 	%r668, %r666, %r665, 1;
	mov.b64 	%rd860, {%r668, %r667};
	ld.const.u8 	%r669, [blake2b_sigma+82];
	mul.wide.u32 	%rd861, %r669, 8;
	add.s64 	%rd862, %rd2, %rd861;
	ld.local.u64 	%rd863, [%rd862];
	ld.const.u8 	%r670, [blake2b_sigma+83];
	mul.wide.u32 	%rd864, %r670, 8;
	add.s64 	%rd865, %rd2, %rd864;
	ld.local.u64 	%rd866, [%rd865];
	add.s64 	%rd867, %rd795, %rd863;
	add.s64 	%rd868, %rd867, %rd780;
	xor.b64  	%rd869, %rd817, %rd868;
	mov.b64 	{%r671, %r672}, %rd869;
	mov.b64 	%rd870, {%r672, %r671};
	add.s64 	%rd871, %rd870, %rd838;
	xor.b64  	%rd872, %rd780, %rd871;
	mov.b64 	{%r673, %r674}, %rd872;
	shf.l.wrap.b32 	%r675, %r674, %r673, 8;
	shf.l.wrap.b32 	%r676, %r673, %r674, 8;
	mov.b64 	%rd873, {%r676, %r675};
	add.s64 	%rd874, %rd868, %rd866;
	add.s64 	%rd875, %rd874, %rd873;
	xor.b64  	%rd876, %rd875, %rd870;
	mov.b64 	{%r677, %r678}, %rd876;
	shf.l.wrap.b32 	%r679, %r678, %r677, 16;
	shf.l.wrap.b32 	%r680, %r677, %r678, 16;
	mov.b64 	%rd877, {%r680, %r679};
	add.s64 	%rd878, %rd877, %rd871;
	xor.b64  	%rd879, %rd878, %rd873;
	mov.b64 	{%r681, %r682}, %rd879;
	shf.l.wrap.b32 	%r683, %r681, %r682, 1;
	shf.l.wrap.b32 	%r684, %r682, %r681, 1;
	mov.b64 	%rd880, {%r684, %r683};
	ld.const.u8 	%r685, [blake2b_sigma+84];
	mul.wide.u32 	%rd881, %r685, 8;
	add.s64 	%rd882, %rd2, %rd881;
	ld.local.u64 	%rd883, [%rd882];
	ld.const.u8 	%r686, [blake2b_sigma+85];
	mul.wide.u32 	%rd884, %r686, 8;
	add.s64 	%rd885, %rd2, %rd884;
	ld.local.u64 	%rd886, [%rd885];
	add.s64 	%rd887, %rd815, %rd883;
	add.s64 	%rd888, %rd887, %rd800;
	xor.b64  	%rd889, %rd837, %rd888;
	mov.b64 	{%r687, %r688}, %rd889;
	mov.b64 	%rd890, {%r688, %r687};
	add.s64 	%rd891, %rd890, %rd778;
	xor.b64  	%rd892, %rd800, %rd891;
	mov.b64 	{%r689, %r690}, %rd892;
	shf.l.wrap.b32 	%r691, %r690, %r689, 8;
	shf.l.wrap.b32 	%r692, %r689, %r690, 8;
	mov.b64 	%rd893, {%r692, %r691};
	add.s64 	%rd894, %rd888, %rd886;
	add.s64 	%rd895, %rd894, %rd893;
	xor.b64  	%rd896, %rd895, %rd890;
	mov.b64 	{%r693, %r694}, %rd896;
	shf.l.wrap.b32 	%r695, %r694, %r693, 16;
	shf.l.wrap.b32 	%r696, %r693, %r694, 16;
	mov.b64 	%rd897, {%r696, %r695};
	add.s64 	%rd898, %rd897, %rd891;
	xor.b64  	%rd899, %rd898, %rd893;
	mov.b64 	{%r697, %r698}, %rd899;
	shf.l.wrap.b32 	%r699, %r697, %r698, 1;
	shf.l.wrap.b32 	%r700, %r698, %r697, 1;
	mov.b64 	%rd900, {%r700, %r699};
	ld.const.u8 	%r701, [blake2b_sigma+86];
	mul.wide.u32 	%rd901, %r701, 8;
	add.s64 	%rd902, %rd2, %rd901;
	ld.local.u64 	%rd903, [%rd902];
	ld.const.u8 	%r702, [blake2b_sigma+87];
	mul.wide.u32 	%rd904, %r702, 8;
	add.s64 	%rd905, %rd2, %rd904;
	ld.local.u64 	%rd906, [%rd905];
	add.s64 	%rd907, %rd835, %rd903;
	add.s64 	%rd908, %rd907, %rd820;
	xor.b64  	%rd909, %rd777, %rd908;
	mov.b64 	{%r703, %r704}, %rd909;
	mov.b64 	%rd910, {%r704, %r703};
	add.s64 	%rd911, %rd910, %rd798;
	xor.b64  	%rd912, %rd820, %rd911;
	mov.b64 	{%r705, %r706}, %rd912;
	shf.l.wrap.b32 	%r707, %r706, %r705, 8;
	shf.l.wrap.b32 	%r708, %r705, %r706, 8;
	mov.b64 	%rd913, {%r708, %r707};
	add.s64 	%rd914, %rd908, %rd906;
	add.s64 	%rd915, %rd914, %rd913;
	xor.b64  	%rd916, %rd915, %rd910;
	mov.b64 	{%r709, %r710}, %rd916;
	shf.l.wrap.b32 	%r711, %r710, %r709, 16;
	shf.l.wrap.b32 	%r712, %r709, %r710, 16;
	mov.b64 	%rd917, {%r712, %r711};
	add.s64 	%rd918, %rd917, %rd911;
	xor.b64  	%rd919, %rd918, %rd913;
	mov.b64 	{%r713, %r714}, %rd919;
	shf.l.wrap.b32 	%r715, %r713, %r714, 1;
	shf.l.wrap.b32 	%r716, %r714, %r713, 1;
	mov.b64 	%rd920, {%r716, %r715};
	ld.const.u8 	%r717, [blake2b_sigma+88];
	mul.wide.u32 	%rd921, %r717, 8;
	add.s64 	%rd922, %rd2, %rd921;
	ld.local.u64 	%rd923, [%rd922];
	ld.const.u8 	%r718, [blake2b_sigma+89];
	mul.wide.u32 	%rd924, %r718, 8;
	add.s64 	%rd925, %rd2, %rd924;
	ld.local.u64 	%rd926, [%rd925];
	add.s64 	%rd927, %rd855, %rd923;
	add.s64 	%rd928, %rd927, %rd880;
	xor.b64  	%rd929, %rd917, %rd928;
	mov.b64 	{%r719, %r720}, %rd929;
	mov.b64 	%rd930, {%r720, %r719};
	add.s64 	%rd931, %rd930, %rd898;
	xor.b64  	%rd932, %rd880, %rd931;
	mov.b64 	{%r721, %r722}, %rd932;
	shf.l.wrap.b32 	%r723, %r722, %r721, 8;
	shf.l.wrap.b32 	%r724, %r721, %r722, 8;
	mov.b64 	%rd933, {%r724, %r723};
	add.s64 	%rd934, %rd928, %rd926;
	add.s64 	%rd935, %rd934, %rd933;
	xor.b64  	%rd936, %rd935, %rd930;
	mov.b64 	{%r725, %r726}, %rd936;
	shf.l.wrap.b32 	%r727, %r726, %r725, 16;
	shf.l.wrap.b32 	%r728, %r725, %r726, 16;
	mov.b64 	%rd937, {%r728, %r727};
	add.s64 	%rd938, %rd937, %rd931;
	xor.b64  	%rd939, %rd938, %rd933;
	mov.b64 	{%r729, %r730}, %rd939;
	shf.l.wrap.b32 	%r731, %r729, %r730, 1;
	shf.l.wrap.b32 	%r732, %r730, %r729, 1;
	mov.b64 	%rd940, {%r732, %r731};
	ld.const.u8 	%r733, [blake2b_sigma+90];
	mul.wide.u32 	%rd941, %r733, 8;
	add.s64 	%rd942, %rd2, %rd941;
	ld.local.u64 	%rd943, [%rd942];
	ld.const.u8 	%r734, [blake2b_sigma+91];
	mul.wide.u32 	%rd944, %r734, 8;
	add.s64 	%rd945, %rd2, %rd944;
	ld.local.u64 	%rd946, [%rd945];
	add.s64 	%rd947, %rd875, %rd943;
	add.s64 	%rd948, %rd947, %rd900;
	xor.b64  	%rd949, %rd857, %rd948;
	mov.b64 	{%r735, %r736}, %rd949;
	mov.b64 	%rd950, {%r736, %r735};
	add.s64 	%rd951, %rd950, %rd918;
	xor.b64  	%rd952, %rd900, %rd951;
	mov.b64 	{%r737, %r738}, %rd952;
	shf.l.wrap.b32 	%r739, %r738, %r737, 8;
	shf.l.wrap.b32 	%r740, %r737, %r738, 8;
	mov.b64 	%rd953, {%r740, %r739};
	add.s64 	%rd954, %rd948, %rd946;
	add.s64 	%rd955, %rd954, %rd953;
	xor.b64  	%rd956, %rd955, %rd950;
	mov.b64 	{%r741, %r742}, %rd956;
	shf.l.wrap.b32 	%r743, %r742, %r741, 16;
	shf.l.wrap.b32 	%r744, %r741, %r742, 16;
	mov.b64 	%rd957, {%r744, %r743};
	add.s64 	%rd958, %rd957, %rd951;
	xor.b64  	%rd959, %rd958, %rd953;
	mov.b64 	{%r745, %r746}, %rd959;
	shf.l.wrap.b32 	%r747, %r745, %r746, 1;
	shf.l.wrap.b32 	%r748, %r746, %r745, 1;
	mov.b64 	%rd960, {%r748, %r747};
	ld.const.u8 	%r749, [blake2b_sigma+92];
	mul.wide.u32 	%rd961, %r749, 8;
	add.s64 	%rd962, %rd2, %rd961;
	ld.local.u64 	%rd963, [%rd962];
	ld.const.u8 	%r750, [blake2b_sigma+93];
	mul.wide.u32 	%rd964, %r750, 8;
	add.s64 	%rd965, %rd2, %rd964;
	ld.local.u64 	%rd966, [%rd965];
	add.s64 	%rd967, %rd895, %rd963;
	add.s64 	%rd968, %rd967, %rd920;
	xor.b64  	%rd969, %rd877, %rd968;
	mov.b64 	{%r751, %r752}, %rd969;
	mov.b64 	%rd970, {%r752, %r751};
	add.s64 	%rd971, %rd970, %rd858;
	xor.b64  	%rd972, %rd920, %rd971;
	mov.b64 	{%r753, %r754}, %rd972;
	shf.l.wrap.b32 	%r755, %r754, %r753, 8;
	shf.l.wrap.b32 	%r756, %r753, %r754, 8;
	mov.b64 	%rd973, {%r756, %r755};
	add.s64 	%rd974, %rd968, %rd966;
	add.s64 	%rd975, %rd974, %rd973;
	xor.b64  	%rd976, %rd975, %rd970;
	mov.b64 	{%r757, %r758}, %rd976;
	shf.l.wrap.b32 	%r759, %r758, %r757, 16;
	shf.l.wrap.b32 	%r760, %r757, %r758, 16;
	mov.b64 	%rd977, {%r760, %r759};
	add.s64 	%rd978, %rd977, %rd971;
	xor.b64  	%rd979, %rd978, %rd973;
	mov.b64 	{%r761, %r762}, %rd979;
	shf.l.wrap.b32 	%r763, %r761, %r762, 1;
	shf.l.wrap.b32 	%r764, %r762, %r761, 1;
	mov.b64 	%rd980, {%r764, %r763};
	ld.const.u8 	%r765, [blake2b_sigma+94];
	mul.wide.u32 	%rd981, %r765, 8;
	add.s64 	%rd982, %rd2, %rd981;
	ld.local.u64 	%rd983, [%rd982];
	ld.const.u8 	%r766, [blake2b_sigma+95];
	mul.wide.u32 	%rd984, %r766, 8;
	add.s64 	%rd985, %rd2, %rd984;
	ld.local.u64 	%rd986, [%rd985];
	add.s64 	%rd987, %rd915, %rd983;
	add.s64 	%rd988, %rd987, %rd860;
	xor.b64  	%rd989, %rd897, %rd988;
	mov.b64 	{%r767, %r768}, %rd989;
	mov.b64 	%rd990, {%r768, %r767};
	add.s64 	%rd991, %rd990, %rd878;
	xor.b64  	%rd992, %rd860, %rd991;
	mov.b64 	{%r769, %r770}, %rd992;
	shf.l.wrap.b32 	%r771, %r770, %r769, 8;
	shf.l.wrap.b32 	%r772, %r769, %r770, 8;
	mov.b64 	%rd993, {%r772, %r771};
	add.s64 	%rd994, %rd988, %rd986;
	add.s64 	%rd995, %rd994, %rd993;
	xor.b64  	%rd996, %rd995, %rd990;
	mov.b64 	{%r773, %r774}, %rd996;
	shf.l.wrap.b32 	%r775, %r774, %r773, 16;
	shf.l.wrap.b32 	%r776, %r773, %r774, 16;
	mov.b64 	%rd997, {%r776, %r775};
	add.s64 	%rd998, %rd997, %rd991;
	xor.b64  	%rd999, %rd998, %rd993;
	mov.b64 	{%r777, %r778}, %rd999;
	shf.l.wrap.b32 	%r779, %r777, %r778, 1;
	shf.l.wrap.b32 	%r780, %r778, %r777, 1;
	mov.b64 	%rd1000, {%r780, %r779};
	ld.const.u8 	%r781, [blake2b_sigma+96];
	mul.wide.u32 	%rd1001, %r781, 8;
	add.s64 	%rd1002, %rd2, %rd1001;
	ld.local.u64 	%rd1003, [%rd1002];
	ld.const.u8 	%r782, [blake2b_sigma+97];
	mul.wide.u32 	%rd1004, %r782, 8;
	add.s64 	%rd1005, %rd2, %rd1004;
	ld.local.u64 	%rd1006, [%rd1005];
	add.s64 	%rd1007, %rd935, %rd1003;
	add.s64 	%rd1008, %rd1007, %rd1000;
	xor.b64  	%rd1009, %rd957, %rd1008;
	mov.b64 	{%r783, %r784}, %rd1009;
	mov.b64 	%rd1010, {%r784, %r783};
	add.s64 	%rd1011, %rd1010, %rd978;
	xor.b64  	%rd1012, %rd1000, %rd1011;
	mov.b64 	{%r785, %r786}, %rd1012;
	shf.l.wrap.b32 	%r787, %r786, %r785, 8;
	shf.l.wrap.b32 	%r788, %r785, %r786, 8;
	mov.b64 	%rd1013, {%r788, %r787};
	add.s64 	%rd1014, %rd1008, %rd1006;
	add.s64 	%rd1015, %rd1014, %rd1013;
	xor.b64  	%rd1016, %rd1015, %rd1010;
	mov.b64 	{%r789, %r790}, %rd1016;
	shf.l.wrap.b32 	%r791, %r790, %r789, 16;
	shf.l.wrap.b32 	%r792, %r789, %r790, 16;
	mov.b64 	%rd1017, {%r792, %r791};
	add.s64 	%rd1018, %rd1017, %rd1011;
	xor.b64  	%rd1019, %rd1018, %rd1013;
	mov.b64 	{%r793, %r794}, %rd1019;
	shf.l.wrap.b32 	%r795, %r793, %r794, 1;
	shf.l.wrap.b32 	%r796, %r794, %r793, 1;
	mov.b64 	%rd1020, {%r796, %r795};
	ld.const.u8 	%r797, [blake2b_sigma+98];
	mul.wide.u32 	%rd1021, %r797, 8;
	add.s64 	%rd1022, %rd2, %rd1021;
	ld.local.u64 	%rd1023, [%rd1022];
	ld.const.u8 	%r798, [blake2b_sigma+99];
	mul.wide.u32 	%rd1024, %r798, 8;
	add.s64 	%rd1025, %rd2, %rd1024;
	ld.local.u64 	%rd1026, [%rd1025];
	add.s64 	%rd1027, %rd955, %rd1023;
	add.s64 	%rd1028, %rd1027, %rd940;
	xor.b64  	%rd1029, %rd977, %rd1028;
	mov.b64 	{%r799, %r800}, %rd1029;
	mov.b64 	%rd1030, {%r800, %r799};
	add.s64 	%rd1031, %rd1030, %rd998;
	xor.b64  	%rd1032, %rd940, %rd1031;
	mov.b64 	{%r801, %r802}, %rd1032;
	shf.l.wrap.b32 	%r803, %r802, %r801, 8;
	shf.l.wrap.b32 	%r804, %r801, %r802, 8;
	mov.b64 	%rd1033, {%r804, %r803};
	add.s64 	%rd1034, %rd1028, %rd1026;
	add.s64 	%rd1035, %rd1034, %rd1033;
	xor.b64  	%rd1036, %rd1035, %rd1030;
	mov.b64 	{%r805, %r806}, %rd1036;
	shf.l.wrap.b32 	%r807, %r806, %r805, 16;
	shf.l.wrap.b32 	%r808, %r805, %r806, 16;
	mov.b64 	%rd1037, {%r808, %r807};
	add.s64 	%rd1038, %rd1037, %rd1031;
	xor.b64  	%rd1039, %rd1038, %rd1033;
	mov.b64 	{%r809, %r810}, %rd1039;
	shf.l.wrap.b32 	%r811, %r809, %r810, 1;
	shf.l.wrap.b32 	%r812, %r810, %r809, 1;
	mov.b64 	%rd1040, {%r812, %r811};
	ld.const.u8 	%r813, [blake2b_sigma+100];
	mul.wide.u32 	%rd1041, %r813, 8;
	add.s64 	%rd1042, %rd2, %rd1041;
	ld.local.u64 	%rd1043, [%rd1042];
	ld.const.u8 	%r814, [blake2b_sigma+101];
	mul.wide.u32 	%rd1044, %r814, 8;
	add.s64 	%rd1045, %rd2, %rd1044;
	ld.local.u64 	%rd1046, [%rd1045];
	add.s64 	%rd1047, %rd975, %rd1043;
	add.s64 	%rd1048, %rd1047, %rd960;
	xor.b64  	%rd1049, %rd997, %rd1048;
	mov.b64 	{%r815, %r816}, %rd1049;
	mov.b64 	%rd1050, {%r816, %r815};
	add.s64 	%rd1051, %rd1050, %rd938;
	xor.b64  	%rd1052, %rd960, %rd1051;
	mov.b64 	{%r817, %r818}, %rd1052;
	shf.l.wrap.b32 	%r819, %r818, %r817, 8;
	shf.l.wrap.b32 	%r820, %r817, %r818, 8;
	mov.b64 	%rd1053, {%r820, %r819};
	add.s64 	%rd1054, %rd1048, %rd1046;
	add.s64 	%rd1055, %rd1054, %rd1053;
	xor.b64  	%rd1056, %rd1055, %rd1050;
	mov.b64 	{%r821, %r822}, %rd1056;
	shf.l.wrap.b32 	%r823, %r822, %r821, 16;
	shf.l.wrap.b32 	%r824, %r821, %r822, 16;
	mov.b64 	%rd1057, {%r824, %r823};
	add.s64 	%rd1058, %rd1057, %rd1051;
	xor.b64  	%rd1059, %rd1058, %rd1053;
	mov.b64 	{%r825, %r826}, %rd1059;
	shf.l.wrap.b32 	%r827, %r825, %r826, 1;
	shf.l.wrap.b32 	%r828, %r826, %r825, 1;
	mov.b64 	%rd1060, {%r828, %r827};
	ld.const.u8 	%r829, [blake2b_sigma+102];
	mul.wide.u32 	%rd1061, %r829, 8;
	add.s64 	%rd1062, %rd2, %rd1061;
	ld.local.u64 	%rd1063, [%rd1062];
	ld.const.u8 	%r830, [blake2b_sigma+103];
	mul.wide.u32 	%rd1064, %r830, 8;
	add.s64 	%rd1065, %rd2, %rd1064;
	ld.local.u64 	%rd1066, [%rd1065];
	add.s64 	%rd1067, %rd995, %rd1063;
	add.s64 	%rd1068, %rd1067, %rd980;
	xor.b64  	%rd1069, %rd937, %rd1068;
	mov.b64 	{%r831, %r832}, %rd1069;
	mov.b64 	%rd1070, {%r832, %r831};
	add.s64 	%rd1071, %rd1070, %rd958;
	xor.b64  	%rd1072, %rd980, %rd1071;
	mov.b64 	{%r833, %r834}, %rd1072;
	shf.l.wrap.b32 	%r835, %r834, %r833, 8;
	shf.l.wrap.b32 	%r836, %r833, %r834, 8;
	mov.b64 	%rd1073, {%r836, %r835};
	add.s64 	%rd1074, %rd1068, %rd1066;
	add.s64 	%rd1075, %rd1074, %rd1073;
	xor.b64  	%rd1076, %rd1075, %rd1070;
	mov.b64 	{%r837, %r838}, %rd1076;
	shf.l.wrap.b32 	%r839, %r838, %r837, 16;
	shf.l.wrap.b32 	%r840, %r837, %r838, 16;
	mov.b64 	%rd1077, {%r840, %r839};
	add.s64 	%rd1078, %rd1077, %rd1071;
	xor.b64  	%rd1079, %rd1078, %rd1073;
	mov.b64 	{%r841, %r842}, %rd1079;
	shf.l.wrap.b32 	%r843, %r841, %r842, 1;
	shf.l.wrap.b32 	%r844, %r842, %r841, 1;
	mov.b64 	%rd1080, {%r844, %r843};
	ld.const.u8 	%r845, [blake2b_sigma+104];
	mul.wide.u32 	%rd1081, %r845, 8;
	add.s64 	%rd1082, %rd2, %rd1081;
	ld.local.u64 	%rd1083, [%rd1082];
	ld.const.u8 	%r846, [blake2b_sigma+105];
	mul.wide.u32 	%rd1084, %r846, 8;
	add.s64 	%rd1085, %rd2, %rd1084;
	ld.local.u64 	%rd1086, [%rd1085];
	add.s64 	%rd1087, %rd1015, %rd1083;
	add.s64 	%rd1088, %rd1087, %rd1040;
	xor.b64  	%rd1089, %rd1077, %rd1088;
	mov.b64 	{%r847, %r848}, %rd1089;
	mov.b64 	%rd1090, {%r848, %r847};
	add.s64 	%rd1091, %rd1090, %rd1058;
	xor.b64  	%rd1092, %rd1040, %rd1091;
	mov.b64 	{%r849, %r850}, %rd1092;
	shf.l.wrap.b32 	%r851, %r850, %r849, 8;
	shf.l.wrap.b32 	%r852, %r849, %r850, 8;
	mov.b64 	%rd1093, {%r852, %r851};
	add.s64 	%rd1094, %rd1088, %rd1086;
	add.s64 	%rd1095, %rd1094, %rd1093;
	xor.b64  	%rd1096, %rd1095, %rd1090;
	mov.b64 	{%r853, %r854}, %rd1096;
	shf.l.wrap.b32 	%r855, %r854, %r853, 16;
	shf.l.wrap.b32 	%r856, %r853, %r854, 16;
	mov.b64 	%rd1097, {%r856, %r855};
	add.s64 	%rd1098, %rd1097, %rd1091;
	xor.b64  	%rd1099, %rd1098, %rd1093;
	mov.b64 	{%r857, %r858}, %rd1099;
	shf.l.wrap.b32 	%r859, %r857, %r858, 1;
	shf.l.wrap.b32 	%r860, %r858, %r857, 1;
	mov.b64 	%rd1100, {%r860, %r859};
	ld.const.u8 	%r861, [blake2b_sigma+106];
	mul.wide.u32 	%rd1101, %r861, 8;
	add.s64 	%rd1102, %rd2, %rd1101;
	ld.local.u64 	%rd1103, [%rd1102];
	ld.const.u8 	%r862, [blake2b_sigma+107];
	mul.wide.u32 	%rd1104, %r862, 8;
	add.s64 	%rd1105, %rd2, %rd1104;
	ld.local.u64 	%rd1106, [%rd1105];
	add.s64 	%rd1107, %rd1035, %rd1103;
	add.s64 	%rd1108, %rd1107, %rd1060;
	xor.b64  	%rd1109, %rd1017, %rd1108;
	mov.b64 	{%r863, %r864}, %rd1109;
	mov.b64 	%rd1110, {%r864, %r863};
	add.s64 	%rd1111, %rd1110, %rd1078;
	xor.b64  	%rd1112, %rd1060, %rd1111;
	mov.b64 	{%r865, %r866}, %rd1112;
	shf.l.wrap.b32 	%r867, %r866, %r865, 8;
	shf.l.wrap.b32 	%r868, %r865, %r866, 8;
	mov.b64 	%rd1113, {%r868, %r867};
	add.s64 	%rd1114, %rd1108, %rd1106;
	add.s64 	%rd1115, %rd1114, %rd1113;
	xor.b64  	%rd1116, %rd1115, %rd1110;
	mov.b64 	{%r869, %r870}, %rd1116;
	shf.l.wrap.b32 	%r871, %r870, %r869, 16;
	shf.l.wrap.b32 	%r872, %r869, %r870, 16;
	mov.b64 	%rd1117, {%r872, %r871};
	add.s64 	%rd1118, %rd1117, %rd1111;
	xor.b64  	%rd1119, %rd1118, %rd1113;
	mov.b64 	{%r873, %r874}, %rd1119;
	shf.l.wrap.b32 	%r875, %r873, %r874, 1;
	shf.l.wrap.b32 	%r876, %r874, %r873, 1;
	mov.b64 	%rd1120, {%r876, %r875};
	ld.const.u8 	%r877, [blake2b_sigma+108];
	mul.wide.u32 	%rd1121, %r877, 8;
	add.s64 	%rd1122, %rd2, %rd1121;
	ld.local.u64 	%rd1123, [%rd1122];
	ld.const.u8 	%r878, [blake2b_sigma+109];
	mul.wide.u32 	%rd1124, %r878, 8;
	add.s64 	%rd1125, %rd2, %rd1124;
	ld.local.u64 	%rd1126, [%rd1125];
	add.s64 	%rd1127, %rd1055, %rd1123;
	add.s64 	%rd1128, %rd1127, %rd1080;
	xor.b64  	%rd1129, %rd1037, %rd1128;
	mov.b64 	{%r879, %r880}, %rd1129;
	mov.b64 	%rd1130, {%r880, %r879};
	add.s64 	%rd1131, %rd1130, %rd1018;
	xor.b64  	%rd1132, %rd1080, %rd1131;
	mov.b64 	{%r881, %r882}, %rd1132;
	shf.l.wrap.b32 	%r883, %r882, %r881, 8;
	shf.l.wrap.b32 	%r884, %r881, %r882, 8;
	mov.b64 	%rd1133, {%r884, %r883};
	add.s64 	%rd1134, %rd1128, %rd1126;
	add.s64 	%rd1135, %rd1134, %rd1133;
	xor.b64  	%rd1136, %rd1135, %rd1130;
	mov.b64 	{%r885, %r886}, %rd1136;
	shf.l.wrap.b32 	%r887, %r886, %r885, 16;
	shf.l.wrap.b32 	%r888, %r885, %r886, 16;
	mov.b64 	%rd1137, {%r888, %r887};
	add.s64 	%rd1138, %rd1137, %rd1131;
	xor.b64  	%rd1139, %rd1138, %rd1133;
	mov.b64 	{%r889, %r890}, %rd1139;
	shf.l.wrap.b32 	%r891, %r889, %r890, 1;
	shf.l.wrap.b32 	%r892, %r890, %r889, 1;
	mov.b64 	%rd1140, {%r892, %r891};
	ld.const.u8 	%r893, [blake2b_sigma+110];
	mul.wide.u32 	%rd1141, %r893, 8;
	add.s64 	%rd1142, %rd2, %rd1141;
	ld.local.u64 	%rd1143, [%rd1142];
	ld.const.u8 	%r894, [blake2b_sigma+111];
	mul.wide.u32 	%rd1144, %r894, 8;
	add.s64 	%rd1145, %rd2, %rd1144;
	ld.local.u64 	%rd1146, [%rd1145];
	add.s64 	%rd1147, %rd1075, %rd1143;
	add.s64 	%rd1148, %rd1147, %rd1020;
	xor.b64  	%rd1149, %rd1057, %rd1148;
	mov.b64 	{%r895, %r896}, %rd1149;
	mov.b64 	%rd1150, {%r896, %r895};
	add.s64 	%rd1151, %rd1150, %rd1038;
	xor.b64  	%rd1152, %rd1020, %rd1151;
	mov.b64 	{%r897, %r898}, %rd1152;
	shf.l.wrap.b32 	%r899, %r898, %r897, 8;
	shf.l.wrap.b32 	%r900, %r897, %r898, 8;
	mov.b64 	%rd1153, {%r900, %r899};
	add.s64 	%rd1154, %rd1148, %rd1146;
	add.s64 	%rd1155, %rd1154, %rd1153;
	xor.b64  	%rd1156, %rd1155, %rd1150;
	mov.b64 	{%r901, %r902}, %rd1156;
	shf.l.wrap.b32 	%r903, %r902, %r901, 16;
	shf.l.wrap.b32 	%r904, %r901, %r902, 16;
	mov.b64 	%rd1157, {%r904, %r903};
	add.s64 	%rd1158, %rd1157, %rd1151;
	xor.b64  	%rd1159, %rd1158, %rd1153;
	mov.b64 	{%r905, %r906}, %rd1159;
	shf.l.wrap.b32 	%r907, %r905, %r906, 1;
	shf.l.wrap.b32 	%r908, %r906, %r905, 1;
	mov.b64 	%rd1160, {%r908, %r907};
	ld.const.u8 	%r909, [blake2b_sigma+112];
	mul.wide.u32 	%rd1161, %r909, 8;
	add.s64 	%rd1162, %rd2, %rd1161;
	ld.local.u64 	%rd1163, [%rd1162];
	ld.const.u8 	%r910, [blake2b_sigma+113];
	mul.wide.u32 	%rd1164, %r910, 8;
	add.s64 	%rd1165, %rd2, %rd1164;
	ld.local.u64 	%rd1166, [%rd1165];
	add.s64 	%rd1167, %rd1095, %rd1163;
	add.s64 	%rd1168, %rd1167, %rd1160;
	xor.b64  	%rd1169, %rd1117, %rd1168;
	mov.b64 	{%r911, %r912}, %rd1169;
	mov.b64 	%rd1170, {%r912, %r911};
	add.s64 	%rd1171, %rd1170, %rd1138;
	xor.b64  	%rd1172, %rd1160, %rd1171;
	mov.b64 	{%r913, %r914}, %rd1172;
	shf.l.wrap.b32 	%r915, %r914, %r913, 8;
	shf.l.wrap.b32 	%r916, %r913, %r914, 8;
	mov.b64 	%rd1173, {%r916, %r915};
	add.s64 	%rd1174, %rd1168, %rd1166;
	add.s64 	%rd1175, %rd1174, %rd1173;
	xor.b64  	%rd1176, %rd1175, %rd1170;
	mov.b64 	{%r917, %r918}, %rd1176;
	shf.l.wrap.b32 	%r919, %r918, %r917, 16;
	shf.l.wrap.b32 	%r920, %r917, %r918, 16;
	mov.b64 	%rd1177, {%r920, %r919};
	add.s64 	%rd1178, %rd1177, %rd1171;
	xor.b64  	%rd1179, %rd1178, %rd1173;
	mov.b64 	{%r921, %r922}, %rd1179;
	shf.l.wrap.b32 	%r923, %r921, %r922, 1;
	shf.l.wrap.b32 	%r924, %r922, %r921, 1;
	mov.b64 	%rd1180, {%r924, %r923};
	ld.const.u8 	%r925, [blake2b_sigma+114];
	mul.wide.u32 	%rd1181, %r925, 8;
	add.s64 	%rd1182, %rd2, %rd1181;
	ld.local.u64 	%rd1183, [%rd1182];
	ld.const.u8 	%r926, [blake2b_sigma+115];
	mul.wide.u32 	%rd1184, %r926, 8;
	add.s64 	%rd1185, %rd2, %rd1184;
	ld.local.u64 	%rd1186, [%rd1185];
	add.s64 	%rd1187, %rd1115, %rd1183;
	add.s64 	%rd1188, %rd1187, %rd1100;
	xor.b64  	%rd1189, %rd1137, %rd1188;
	mov.b64 	{%r927, %r928}, %rd1189;
	mov.b64 	%rd1190, {%r928, %r927};
	add.s64 	%rd1191, %rd1190, %rd1158;
	xor.b64  	%rd1192, %rd1100, %rd1191;
	mov.b64 	{%r929, %r930}, %rd1192;
	shf.l.wrap.b32 	%r931, %r930, %r929, 8;
	shf.l.wrap.b32 	%r932, %r929, %r930, 8;
	mov.b64 	%rd1193, {%r932, %r931};
	add.s64 	%rd1194, %rd1188, %rd1186;
	add.s64 	%rd1195, %rd1194, %rd1193;
	xor.b64  	%rd1196, %rd1195, %rd1190;
	mov.b64 	{%r933, %r934}, %rd1196;
	shf.l.wrap.b32 	%r935, %r934, %r933, 16;
	shf.l.wrap.b32 	%r936, %r933, %r934, 16;
	mov.b64 	%rd1197, {%r936, %r935};
	add.s64 	%rd1198, %rd1197, %rd1191;
	xor.b64  	%rd1199, %rd1198, %rd1193;
	mov.b64 	{%r937, %r938}, %rd1199;
	shf.l.wrap.b32 	%r939, %r937, %r938, 1;
	shf.l.wrap.b32 	%r940, %r938, %r937, 1;
	mov.b64 	%rd1200, {%r940, %r939};
	ld.const.u8 	%r941, [blake2b_sigma+116];
	mul.wide.u32 	%rd1201, %r941, 8;
	add.s64 	%rd1202, %rd2, %rd1201;
	ld.local.u64 	%rd1203, [%rd1202];
	ld.const.u8 	%r942, [blake2b_sigma+117];
	mul.wide.u32 	%rd1204, %r942, 8;
	add.s64 	%rd1205, %rd2, %rd1204;
	ld.local.u64 	%rd1206, [%rd1205];
	add.s64 	%rd1207, %rd1135, %rd1203;
	add.s64 	%rd1208, %rd1207, %rd1120;
	xor.b64  	%rd1209, %rd1157, %rd1208;
	mov.b64 	{%r943, %r944}, %rd1209;
	mov.b64 	%rd1210, {%r944, %r943};
	add.s64 	%rd1211, %rd1210, %rd1098;
	xor.b64  	%rd1212, %rd1120, %rd1211;
	mov.b64 	{%r945, %r946}, %rd1212;
	shf.l.wrap.b32 	%r947, %r946, %r945, 8;
	shf.l.wrap.b32 	%r948, %r945, %r946, 8;
	mov.b64 	%rd1213, {%r948, %r947};
	add.s64 	%rd1214, %rd1208, %rd1206;
	add.s64 	%rd1215, %rd1214, %rd1213;
	xor.b64  	%rd1216, %rd1215, %rd1210;
	mov.b64 	{%r949, %r950}, %rd1216;
	shf.l.wrap.b32 	%r951, %r950, %r949, 16;
	shf.l.wrap.b32 	%r952, %r949, %r950, 16;
	mov.b64 	%rd1217, {%r952, %r951};
	add.s64 	%rd1218, %rd1217, %rd1211;
	xor.b64  	%rd1219, %rd1218, %rd1213;
	mov.b64 	{%r953, %r954}, %rd1219;
	shf.l.wrap.b32 	%r955, %r953, %r954, 1;
	shf.l.wrap.b32 	%r956, %r954, %r953, 1;
	mov.b64 	%rd1220, {%r956, %r955};
	ld.const.u8 	%r957, [blake2b_sigma+118];
	mul.wide.u32 	%rd1221, %r957, 8;
	add.s64 	%rd1222, %rd2, %rd1221;
	ld.local.u64 	%rd1223, [%rd1222];
	ld.const.u8 	%r958, [blake2b_sigma+119];
	mul.wide.u32 	%rd1224, %r958, 8;
	add.s64 	%rd1225, %rd2, %rd1224;
	ld.local.u64 	%rd1226, [%rd1225];
	add.s64 	%rd1227, %rd1155, %rd1223;
	add.s64 	%rd1228, %rd1227, %rd1140;
	xor.b64  	%rd1229, %rd1097, %rd1228;
	mov.b64 	{%r959, %r960}, %rd1229;
	mov.b64 	%rd1230, {%r960, %r959};
	add.s64 	%rd1231, %rd1230, %rd1118;
	xor.b64  	%rd1232, %rd1140, %rd1231;
	mov.b64 	{%r961, %r962}, %rd1232;
	shf.l.wrap.b32 	%r963, %r962, %r961, 8;
	shf.l.wrap.b32 	%r964, %r961, %r962, 8;
	mov.b64 	%rd1233, {%r964, %r963};
	add.s64 	%rd1234, %rd1228, %rd1226;
	add.s64 	%rd1235, %rd1234, %rd1233;
	xor.b64  	%rd1236, %rd1235, %rd1230;
	mov.b64 	{%r965, %r966}, %rd1236;
	shf.l.wrap.b32 	%r967, %r966, %r965, 16;
	shf.l.wrap.b32 	%r968, %r965, %r966, 16;
	mov.b64 	%rd1237, {%r968, %r967};
	add.s64 	%rd1238, %rd1237, %rd1231;
	xor.b64  	%rd1239, %rd1238, %rd1233;
	mov.b64 	{%r969, %r970}, %rd1239;
	shf.l.wrap.b32 	%r971, %r969, %r970, 1;
	shf.l.wrap.b32 	%r972, %r970, %r969, 1;
	mov.b64 	%rd1240, {%r972, %r971};
	ld.const.u8 	%r973, [blake2b_sigma+120];
	mul.wide.u32 	%rd1241, %r973, 8;
	add.s64 	%rd1242, %rd2, %rd1241;
	ld.local.u64 	%rd1243, [%rd1242];
	ld.const.u8 	%r974, [blake2b_sigma+121];
	mul.wide.u32 	%rd1244, %r974, 8;
	add.s64 	%rd1245, %rd2, %rd1244;
	ld.local.u64 	%rd1246, [%rd1245];
	add.s64 	%rd1247, %rd1175, %rd1243;
	add.s64 	%rd1248, %rd1247, %rd1200;
	xor.b64  	%rd1249, %rd1237, %rd1248;
	mov.b64 	{%r975, %r976}, %rd1249;
	mov.b64 	%rd1250, {%r976, %r975};
	add.s64 	%rd1251, %rd1250, %rd1218;
	xor.b64  	%rd1252, %rd1200, %rd1251;
	mov.b64 	{%r977, %r978}, %rd1252;
	shf.l.wrap.b32 	%r979, %r978, %r977, 8;
	shf.l.wrap.b32 	%r980, %r977, %r978, 8;
	mov.b64 	%rd1253, {%r980, %r979};
	add.s64 	%rd1254, %rd1248, %rd1246;
	add.s64 	%rd1255, %rd1254, %rd1253;
	xor.b64  	%rd1256, %rd1255, %rd1250;
	mov.b64 	{%r981, %r982}, %rd1256;
	shf.l.wrap.b32 	%r983, %r982, %r981, 16;
	shf.l.wrap.b32 	%r984, %r981, %r982, 16;
	mov.b64 	%rd1257, {%r984, %r983};
	add.s64 	%rd1258, %rd1257, %rd1251;
	xor.b64  	%rd1259, %rd1258, %rd1253;
	mov.b64 	{%r985, %r986}, %rd1259;
	shf.l.wrap.b32 	%r987, %r985, %r986, 1;
	shf.l.wrap.b32 	%r988, %r986, %r985, 1;
	mov.b64 	%rd1260, {%r988, %r987};
	ld.const.u8 	%r989, [blake2b_sigma+122];
	mul.wide.u32 	%rd1261, %r989, 8;
	add.s64 	%rd1262, %rd2, %rd1261;
	ld.local.u64 	%rd1263, [%rd1262];
	ld.const.u8 	%r990, [blake2b_sigma+123];
	mul.wide.u32 	%rd1264, %r990, 8;
	add.s64 	%rd1265, %rd2, %rd1264;
	ld.local.u64 	%rd1266, [%rd1265];
	add.s64 	%rd1267, %rd1195, %rd1263;
	add.s64 	%rd1268, %rd1267, %rd1220;
	xor.b64  	%rd1269, %rd1177, %rd1268;
	mov.b64 	{%r991, %r992}, %rd1269;
	mov.b64 	%rd1270, {%r992, %r991};
	add.s64 	%rd1271, %rd1270, %rd1238;
	xor.b64  	%rd1272, %rd1220, %rd1271;
	mov.b64 	{%r993, %r994}, %rd1272;
	shf.l.wrap.b32 	%r995, %r994, %r993, 8;
	shf.l.wrap.b32 	%r996, %r993, %r994, 8;
	mov.b64 	%rd1273, {%r996, %r995};
	add.s64 	%rd1274, %rd1268, %rd1266;
	add.s64 	%rd1275, %rd1274, %rd1273;
	xor.b64  	%rd1276, %rd1275, %rd1270;
	mov.b64 	{%r997, %r998}, %rd1276;
	shf.l.wrap.b32 	%r999, %r998, %r997, 16;
	shf.l.wrap.b32 	%r1000, %r997, %r998, 16;
	mov.b64 	%rd1277, {%r1000, %r999};
	add.s64 	%rd1278, %rd1277, %rd1271;
	xor.b64  	%rd1279, %rd1278, %rd1273;
	mov.b64 	{%r1001, %r1002}, %rd1279;
	shf.l.wrap.b32 	%r1003, %r1001, %r1002, 1;
	shf.l.wrap.b32 	%r1004, %r1002, %r1001, 1;
	mov.b64 	%rd1280, {%r1004, %r1003};
	ld.const.u8 	%r1005, [blake2b_sigma+124];
	mul.wide.u32 	%rd1281, %r1005, 8;
	add.s64 	%rd1282, %rd2, %rd1281;
	ld.local.u64 	%rd1283, [%rd1282];
	ld.const.u8 	%r1006, [blake2b_sigma+125];
	mul.wide.u32 	%rd1284, %r1006, 8;
	add.s64 	%rd1285, %rd2, %rd1284;
	ld.local.u64 	%rd1286, [%rd1285];
	add.s64 	%rd1287, %rd1215, %rd1283;
	add.s64 	%rd1288, %rd1287, %rd1240;
	xor.b64  	%rd1289, %rd1197, %rd1288;
	mov.b64 	{%r1007, %r1008}, %rd1289;
	mov.b64 	%rd1290, {%r1008, %r1007};
	add.s64 	%rd1291, %rd1290, %rd1178;
	xor.b64  	%rd1292, %rd1240, %rd1291;
	mov.b64 	{%r1009, %r1010}, %rd1292;
	shf.l.wrap.b32 	%r1011, %r1010, %r1009, 8;
	shf.l.wrap.b32 	%r1012, %r1009, %r1010, 8;
	mov.b64 	%rd1293, {%r1012, %r1011};
	add.s64 	%rd1294, %rd1288, %rd1286;
	add.s64 	%rd1295, %rd1294, %rd1293;
	xor.b64  	%rd1296, %rd1295, %rd1290;
	mov.b64 	{%r1013, %r1014}, %rd1296;
	shf.l.wrap.b32 	%r1015, %r1014, %r1013, 16;
	shf.l.wrap.b32 	%r1016, %r1013, %r1014, 16;
	mov.b64 	%rd1297, {%r1016, %r1015};
	add.s64 	%rd1298, %rd1297, %rd1291;
	xor.b64  	%rd1299, %rd1298, %rd1293;
	mov.b64 	{%r1017, %r1018}, %rd1299;
	shf.l.wrap.b32 	%r1019, %r1017, %r1018, 1;
	shf.l.wrap.b32 	%r1020, %r1018, %r1017, 1;
	mov.b64 	%rd1300, {%r1020, %r1019};
	ld.const.u8 	%r1021, [blake2b_sigma+126];
	mul.wide.u32 	%rd1301, %r1021, 8;
	add.s64 	%rd1302, %rd2, %rd1301;
	ld.local.u64 	%rd1303, [%rd1302];
	ld.const.u8 	%r1022, [blake2b_sigma+127];
	mul.wide.u32 	%rd1304, %r1022, 8;
	add.s64 	%rd1305, %rd2, %rd1304;
	ld.local.u64 	%rd1306, [%rd1305];
	add.s64 	%rd1307, %rd1235, %rd1303;
	add.s64 	%rd1308, %rd1307, %rd1180;
	xor.b64  	%rd1309, %rd1217, %rd1308;
	mov.b64 	{%r1023, %r1024}, %rd1309;
	mov.b64 	%rd1310, {%r1024, %r1023};
	add.s64 	%rd1311, %rd1310, %rd1198;
	xor.b64  	%rd1312, %rd1180, %rd1311;
	mov.b64 	{%r1025, %r1026}, %rd1312;
	shf.l.wrap.b32 	%r1027, %r1026, %r1025, 8;
	shf.l.wrap.b32 	%r1028, %r1025, %r1026, 8;
	mov.b64 	%rd1313, {%r1028, %r1027};
	add.s64 	%rd1314, %rd1308, %rd1306;
	add.s64 	%rd1315, %rd1314, %rd1313;
	xor.b64  	%rd1316, %rd1315, %rd1310;
	mov.b64 	{%r1029, %r1030}, %rd1316;
	shf.l.wrap.b32 	%r1031, %r1030, %r1029, 16;
	shf.l.wrap.b32 	%r1032, %r1029, %r1030, 16;
	mov.b64 	%rd1317, {%r1032, %r1031};
	add.s64 	%rd1318, %rd1317, %rd1311;
	xor.b64  	%rd1319, %rd1318, %rd1313;
	mov.b64 	{%r1033, %r1034}, %rd1319;
	shf.l.wrap.b32 	%r1035, %r1033, %r1034, 1;
	shf.l.wrap.b32 	%r1036, %r1034, %r1033, 1;
	mov.b64 	%rd1320, {%r1036, %r1035};
	ld.const.u8 	%r1037, [blake2b_sigma+128];
	mul.wide.u32 	%rd1321, %r1037, 8;
	add.s64 	%rd1322, %rd2, %rd1321;
	ld.local.u64 	%rd1323, [%rd1322];
	ld.const.u8 	%r1038, [blake2b_sigma+129];
	mul.wide.u32 	%rd1324, %r1038, 8;
	add.s64 	%rd1325, %rd2, %rd1324;
	ld.local.u64 	%rd1326, [%rd1325];
	add.s64 	%rd1327, %rd1255, %rd1323;
	add.s64 	%rd1328, %rd1327, %rd1320;
	xor.b64  	%rd1329, %rd1277, %rd1328;
	mov.b64 	{%r1039, %r1040}, %rd1329;
	mov.b64 	%rd1330, {%r1040, %r1039};
	add.s64 	%rd1331, %rd1330, %rd1298;
	xor.b64  	%rd1332, %rd1320, %rd1331;
	mov.b64 	{%r1041, %r1042}, %rd1332;
	shf.l.wrap.b32 	%r1043, %r1042, %r1041, 8;
	shf.l.wrap.b32 	%r1044, %r1041, %r1042, 8;
	mov.b64 	%rd1333, {%r1044, %r1043};
	add.s64 	%rd1334, %rd1328, %rd1326;
	add.s64 	%rd1335, %rd1334, %rd1333;
	xor.b64  	%rd1336, %rd1335, %rd1330;
	mov.b64 	{%r1045, %r1046}, %rd1336;
	shf.l.wrap.b32 	%r1047, %r1046, %r1045, 16;
	shf.l.wrap.b32 	%r1048, %r1045, %r1046, 16;
	mov.b64 	%rd1337, {%r1048, %r1047};
	add.s64 	%rd1338, %rd1337, %rd1331;
	xor.b64  	%rd1339, %rd1338, %rd1333;
	mov.b64 	{%r1049, %r1050}, %rd1339;
	shf.l.wrap.b32 	%r1051, %r1049, %r1050, 1;
	shf.l.wrap.b32 	%r1052, %r1050, %r1049, 1;
	mov.b64 	%rd1340, {%r1052, %r1051};
	ld.const.u8 	%r1053, [blake2b_sigma+130];
	mul.wide.u32 	%rd1341, %r1053, 8;
	add.s64 	%rd1342, %rd2, %rd1341;
	ld.local.u64 	%rd1343, [%rd1342];
	ld.const.u8 	%r1054, [blake2b_sigma+131];
	mul.wide.u32 	%rd1344, %r1054, 8;
	add.s64 	%rd1345, %rd2, %rd1344;
	ld.local.u64 	%rd1346, [%rd1345];
	add.s64 	%rd1347, %rd1275, %rd1343;
	add.s64 	%rd1348, %rd1347, %rd1260;
	xor.b64  	%rd1349, %rd1297, %rd1348;
	mov.b64 	{%r1055, %r1056}, %rd1349;
	mov.b64 	%rd1350, {%r1056, %r1055};
	add.s64 	%rd1351, %rd1350, %rd1318;
	xor.b64  	%rd1352, %rd1260, %rd1351;
	mov.b64 	{%r1057, %r1058}, %rd1352;
	shf.l.wrap.b32 	%r1059, %r1058, %r1057, 8;
	shf.l.wrap.b32 	%r1060, %r1057, %r1058, 8;
	mov.b64 	%rd1353, {%r1060, %r1059};
	add.s64 	%rd1354, %rd1348, %rd1346;
	add.s64 	%rd1355, %rd1354, %rd1353;
	xor.b64  	%rd1356, %rd1355, %rd1350;
	mov.b64 	{%r1061, %r1062}, %rd1356;
	shf.l.wrap.b32 	%r1063, %r1062, %r1061, 16;
	shf.l.wrap.b32 	%r1064, %r1061, %r1062, 16;
	mov.b64 	%rd1357, {%r1064, %r1063};
	add.s64 	%rd1358, %rd1357, %rd1351;
	xor.b64  	%rd1359, %rd1358, %rd1353;
	mov.b64 	{%r1065, %r1066}, %rd1359;
	shf.l.wrap.b32 	%r1067, %r1065, %r1066, 1;
	shf.l.wrap.b32 	%r1068, %r1066, %r1065, 1;
	mov.b64 	%rd1360, {%r1068, %r1067};
	ld.const.u8 	%r1069, [blake2b_sigma+132];
	mul.wide.u32 	%rd1361, %r1069, 8;
	add.s64 	%rd1362, %rd2, %rd1361;
	ld.local.u64 	%rd1363, [%rd1362];
	ld.const.u8 	%r1070, [blake2b_sigma+133];
	mul.wide.u32 	%rd1364, %r1070, 8;
	add.s64 	%rd1365, %rd2, %rd1364;
	ld.local.u64 	%rd1366, [%rd1365];
	add.s64 	%rd1367, %rd1295, %rd1363;
	add.s64 	%rd1368, %rd1367, %rd1280;
	xor.b64  	%rd1369, %rd1317, %rd1368;
	mov.b64 	{%r1071, %r1072}, %rd1369;
	mov.b64 	%rd1370, {%r1072, %r1071};
	add.s64 	%rd1371, %rd1370, %rd1258;
	xor.b64  	%rd1372, %rd1280, %rd1371;
	mov.b64 	{%r1073, %r1074}, %rd1372;
	shf.l.wrap.b32 	%r1075, %r1074, %r1073, 8;
	shf.l.wrap.b32 	%r1076, %r1073, %r1074, 8;
	mov.b64 	%rd1373, {%r1076, %r1075};
	add.s64 	%rd1374, %rd1368, %rd1366;
	add.s64 	%rd1375, %rd1374, %rd1373;
	xor.b64  	%rd1376, %rd1375, %rd1370;
	mov.b64 	{%r1077, %r1078}, %rd1376;
	shf.l.wrap.b32 	%r1079, %r1078, %r1077, 16;
	shf.l.wrap.b32 	%r1080, %r1077, %r1078, 16;
	mov.b64 	%rd1377, {%r1080, %r1079};
	add.s64 	%rd1378, %rd1377, %rd1371;
	xor.b64  	%rd1379, %rd1378, %rd1373;
	mov.b64 	{%r1081, %r1082}, %rd1379;
	shf.l.wrap.b32 	%r1083, %r1081, %r1082, 1;
	shf.l.wrap.b32 	%r1084, %r1082, %r1081, 1;
	mov.b64 	%rd1380, {%r1084, %r1083};
	ld.const.u8 	%r1085, [blake2b_sigma+134];
	mul.wide.u32 	%rd1381, %r1085, 8;
	add.s64 	%rd1382, %rd2, %rd1381;
	ld.local.u64 	%rd1383, [%rd1382];
	ld.const.u8 	%r1086, [blake2b_sigma+135];
	mul.wide.u32 	%rd1384, %r1086, 8;
	add.s64 	%rd1385, %rd2, %rd1384;
	ld.local.u64 	%rd1386, [%rd1385];
	add.s64 	%rd1387, %rd1315, %rd1383;
	add.s64 	%rd1388, %rd1387, %rd1300;
	xor.b64  	%rd1389, %rd1257, %rd1388;
	mov.b64 	{%r1087, %r1088}, %rd1389;
	mov.b64 	%rd1390, {%r1088, %r1087};
	add.s64 	%rd1391, %rd1390, %rd1278;
	xor.b64  	%rd1392, %rd1300, %rd1391;
	mov.b64 	{%r1089, %r1090}, %rd1392;
	shf.l.wrap.b32 	%r1091, %r1090, %r1089, 8;
	shf.l.wrap.b32 	%r1092, %r1089, %r1090, 8;
	mov.b64 	%rd1393, {%r1092, %r1091};
	add.s64 	%rd1394, %rd1388, %rd1386;
	add.s64 	%rd1395, %rd1394, %rd1393;
	xor.b64  	%rd1396, %rd1395, %rd1390;
	mov.b64 	{%r1093, %r1094}, %rd1396;
	shf.l.wrap.b32 	%r1095, %r1094, %r1093, 16;
	shf.l.wrap.b32 	%r1096, %r1093, %r1094, 16;
	mov.b64 	%rd1397, {%r1096, %r1095};
	add.s64 	%rd1398, %rd1397, %rd1391;
	xor.b64  	%rd1399, %rd1398, %rd1393;
	mov.b64 	{%r1097, %r1098}, %rd1399;
	shf.l.wrap.b32 	%r1099, %r1097, %r1098, 1;
	shf.l.wrap.b32 	%r1100, %r1098, %r1097, 1;
	mov.b64 	%rd1400, {%r1100, %r1099};
	ld.const.u8 	%r1101, [blake2b_sigma+136];
	mul.wide.u32 	%rd1401, %r1101, 8;
	add.s64 	%rd1402, %rd2, %rd1401;
	ld.local.u64 	%rd1403, [%rd1402];
	ld.const.u8 	%r1102, [blake2b_sigma+137];
	mul.wide.u32 	%rd1404, %r1102, 8;
	add.s64 	%rd1405, %rd2, %rd1404;
	ld.local.u64 	%rd1406, [%rd1405];
	add.s64 	%rd1407, %rd1335, %rd1403;
	add.s64 	%rd1408, %rd1407, %rd1360;
	xor.b64  	%rd1409, %rd1397, %rd1408;
	mov.b64 	{%r1103, %r1104}, %rd1409;
	mov.b64 	%rd1410, {%r1104, %r1103};
	add.s64 	%rd1411, %rd1410, %rd1378;
	xor.b64  	%rd1412, %rd1360, %rd1411;
	mov.b64 	{%r1105, %r1106}, %rd1412;
	shf.l.wrap.b32 	%r1107, %r1106, %r1105, 8;
	shf.l.wrap.b32 	%r1108, %r1105, %r1106, 8;
	mov.b64 	%rd1413, {%r1108, %r1107};
	add.s64 	%rd1414, %rd1408, %rd1406;
	add.s64 	%rd1415, %rd1414, %rd1413;
	xor.b64  	%rd1416, %rd1415, %rd1410;
	mov.b64 	{%r1109, %r1110}, %rd1416;
	shf.l.wrap.b32 	%r1111, %r1110, %r1109, 16;
	shf.l.wrap.b32 	%r1112, %r1109, %r1110, 16;
	mov.b64 	%rd1417, {%r1112, %r1111};
	add.s64 	%rd1418, %rd1417, %rd1411;
	xor.b64  	%rd1419, %rd1418, %rd1413;
	mov.b64 	{%r1113, %r1114}, %rd1419;
	shf.l.wrap.b32 	%r1115, %r1113, %r1114, 1;
	shf.l.wrap.b32 	%r1116, %r1114, %r1113, 1;
	mov.b64 	%rd1420, {%r1116, %r1115};
	ld.const.u8 	%r1117, [blake2b_sigma+138];
	mul.wide.u32 	%rd1421, %r1117, 8;
	add.s64 	%rd1422, %rd2, %rd1421;
	ld.local.u64 	%rd1423, [%rd1422];
	ld.const.u8 	%r1118, [blake2b_sigma+139];
	mul.wide.u32 	%rd1424, %r1118, 8;
	add.s64 	%rd1425, %rd2, %rd1424;
	ld.local.u64 	%rd1426, [%rd1425];
	add.s64 	%rd1427, %rd1355, %rd1423;
	add.s64 	%rd1428, %rd1427, %rd1380;
	xor.b64  	%rd1429, %rd1337, %rd1428;
	mov.b64 	{%r1119, %r1120}, %rd1429;
	mov.b64 	%rd1430, {%r1120, %r1119};
	add.s64 	%rd1431, %rd1430, %rd1398;
	xor.b64  	%rd1432, %rd1380, %rd1431;
	mov.b64 	{%r1121, %r1122}, %rd1432;
	shf.l.wrap.b32 	%r1123, %r1122, %r1121, 8;
	shf.l.wrap.b32 	%r1124, %r1121, %r1122, 8;
	mov.b64 	%rd1433, {%r1124, %r1123};
	add.s64 	%rd1434, %rd1428, %rd1426;
	add.s64 	%rd1435, %rd1434, %rd1433;
	xor.b64  	%rd1436, %rd1435, %rd1430;
	mov.b64 	{%r1125, %r1126}, %rd1436;
	shf.l.wrap.b32 	%r1127, %r1126, %r1125, 16;
	shf.l.wrap.b32 	%r1128, %r1125, %r1126, 16;
	mov.b64 	%rd1437, {%r1128, %r1127};
	add.s64 	%rd1438, %rd1437, %rd1431;
	xor.b64  	%rd1439, %rd1438, %rd1433;
	mov.b64 	{%r1129, %r1130}, %rd1439;
	shf.l.wrap.b32 	%r1131, %r1129, %r1130, 1;
	shf.l.wrap.b32 	%r1132, %r1130, %r1129, 1;
	mov.b64 	%rd1440, {%r1132, %r1131};
	ld.const.u8 	%r1133, [blake2b_sigma+140];
	mul.wide.u32 	%rd1441, %r1133, 8;
	add.s64 	%rd1442, %rd2, %rd1441;
	ld.local.u64 	%rd1443, [%rd1442];
	ld.const.u8 	%r1134, [blake2b_sigma+141];
	mul.wide.u32 	%rd1444, %r1134, 8;
	add.s64 	%rd1445, %rd2, %rd1444;
	ld.local.u64 	%rd1446, [%rd1445];
	add.s64 	%rd1447, %rd1375, %rd1443;
	add.s64 	%rd1448, %rd1447, %rd1400;
	xor.b64  	%rd1449, %rd1357, %rd1448;
	mov.b64 	{%r1135, %r1136}, %rd1449;
	mov.b64 	%rd1450, {%r1136, %r1135};
	add.s64 	%rd1451, %rd1450, %rd1338;
	xor.b64  	%rd1452, %rd1400, %rd1451;
	mov.b64 	{%r1137, %r1138}, %rd1452;
	shf.l.wrap.b32 	%r1139, %r1138, %r1137, 8;
	shf.l.wrap.b32 	%r1140, %r1137, %r1138, 8;
	mov.b64 	%rd1453, {%r1140, %r1139};
	add.s64 	%rd1454, %rd1448, %rd1446;
	add.s64 	%rd1455, %rd1454, %rd1453;
	xor.b64  	%rd1456, %rd1455, %rd1450;
	mov.b64 	{%r1141, %r1142}, %rd1456;
	shf.l.wrap.b32 	%r1143, %r1142, %r1141, 16;
	shf.l.wrap.b32 	%r1144, %r1141, %r1142, 16;
	mov.b64 	%rd1457, {%r1144, %r1143};
	add.s64 	%rd1458, %rd1457, %rd1451;
	xor.b64  	%rd1459, %rd1458, %rd1453;
	mov.b64 	{%r1145, %r1146}, %rd1459;
	shf.l.wrap.b32 	%r1147, %r1145, %r1146, 1;
	shf.l.wrap.b32 	%r1148, %r1146, %r1145, 1;
	mov.b64 	%rd1460, {%r1148, %r1147};
	ld.const.u8 	%r1149, [blake2b_sigma+142];
	mul.wide.u32 	%rd1461, %r1149, 8;
	add.s64 	%rd1462, %rd2, %rd1461;
	ld.local.u64 	%rd1463, [%rd1462];
	ld.const.u8 	%r1150, [blake2b_sigma+143];
	mul.wide.u32 	%rd1464, %r1150, 8;
	add.s64 	%rd1465, %rd2, %rd1464;
	ld.local.u64 	%rd1466, [%rd1465];
	add.s64 	%rd1467, %rd1395, %rd1463;
	add.s64 	%rd1468, %rd1467, %rd1340;
	xor.b64  	%rd1469, %rd1377, %rd1468;
	mov.b64 	{%r1151, %r1152}, %rd1469;
	mov.b64 	%rd1470, {%r1152, %r1151};
	add.s64 	%rd1471, %rd1470, %rd1358;
	xor.b64  	%rd1472, %rd1340, %rd1471;
	mov.b64 	{%r1153, %r1154}, %rd1472;
	shf.l.wrap.b32 	%r1155, %r1154, %r1153, 8;
	shf.l.wrap.b32 	%r1156, %r1153, %r1154, 8;
	mov.b64 	%rd1473, {%r1156, %r1155};
	add.s64 	%rd1474, %rd1468, %rd1466;
	add.s64 	%rd1475, %rd1474, %rd1473;
	xor.b64  	%rd1476, %rd1475, %rd1470;
	mov.b64 	{%r1157, %r1158}, %rd1476;
	shf.l.wrap.b32 	%r1159, %r1158, %r1157, 16;
	shf.l.wrap.b32 	%r1160, %r1157, %r1158, 16;
	mov.b64 	%rd1477, {%r1160, %r1159};
	add.s64 	%rd1478, %rd1477, %rd1471;
	xor.b64  	%rd1479, %rd1478, %rd1473;
	mov.b64 	{%r1161, %r1162}, %rd1479;
	shf.l.wrap.b32 	%r1163, %r1161, %r1162, 1;
	shf.l.wrap.b32 	%r1164, %r1162, %r1161, 1;
	mov.b64 	%rd1480, {%r1164, %r1163};
	ld.const.u8 	%r1165, [blake2b_sigma+144];
	mul.wide.u32 	%rd1481, %r1165, 8;
	add.s64 	%rd1482, %rd2, %rd1481;
	ld.local.u64 	%rd1483, [%rd1482];
	ld.const.u8 	%r1166, [blake2b_sigma+145];
	mul.wide.u32 	%rd1484, %r1166, 8;
	add.s64 	%rd1485, %rd2, %rd1484;
	ld.local.u64 	%rd1486, [%rd1485];
	add.s64 	%rd1487, %rd1415, %rd1483;
	add.s64 	%rd1488, %rd1487, %rd1480;
	xor.b64  	%rd1489, %rd1437, %rd1488;
	mov.b64 	{%r1167, %r1168}, %rd1489;
	mov.b64 	%rd1490, {%r1168, %r1167};
	add.s64 	%rd1491, %rd1490, %rd1458;
	xor.b64  	%rd1492, %rd1480, %rd1491;
	mov.b64 	{%r1169, %r1170}, %rd1492;
	shf.l.wrap.b32 	%r1171, %r1170, %r1169, 8;
	shf.l.wrap.b32 	%r1172, %r1169, %r1170, 8;
	mov.b64 	%rd1493, {%r1172, %r1171};
	add.s64 	%rd1494, %rd1488, %rd1486;
	add.s64 	%rd1495, %rd1494, %rd1493;
	xor.b64  	%rd1496, %rd1495, %rd1490;
	mov.b64 	{%r1173, %r1174}, %rd1496;
	shf.l.wrap.b32 	%r1175, %r1174, %r1173, 16;
	shf.l.wrap.b32 	%r1176, %r1173, %r1174, 16;
	mov.b64 	%rd1497, {%r1176, %r1175};
	add.s64 	%rd1498, %rd1497, %rd1491;
	xor.b64  	%rd1499, %rd1498, %rd1493;
	mov.b64 	{%r1177, %r1178}, %rd1499;
	shf.l.wrap.b32 	%r1179, %r1177, %r1178, 1;
	shf.l.wrap.b32 	%r1180, %r1178, %r1177, 1;
	mov.b64 	%rd1500, {%r1180, %r1179};
	ld.const.u8 	%r1181, [blake2b_sigma+146];
	mul.wide.u32 	%rd1501, %r1181, 8;
	add.s64 	%rd1502, %rd2, %rd1501;
	ld.local.u64 	%rd1503, [%rd1502];
	ld.const.u8 	%r1182, [blake2b_sigma+147];
	mul.wide.u32 	%rd1504, %r1182, 8;
	add.s64 	%rd1505, %rd2, %rd1504;
	ld.local.u64 	%rd1506, [%rd1505];
	add.s64 	%rd1507, %rd1435, %rd1503;
	add.s64 	%rd1508, %rd1507, %rd1420;
	xor.b64  	%rd1509, %rd1457, %rd1508;
	mov.b64 	{%r1183, %r1184}, %rd1509;
	mov.b64 	%rd1510, {%r1184, %r1183};
	add.s64 	%rd1511, %rd1510, %rd1478;
	xor.b64  	%rd1512, %rd1420, %rd1511;
	mov.b64 	{%r1185, %r1186}, %rd1512;
	shf.l.wrap.b32 	%r1187, %r1186, %r1185, 8;
	shf.l.wrap.b32 	%r1188, %r1185, %r1186, 8;
	mov.b64 	%rd1513, {%r1188, %r1187};
	add.s64 	%rd1514, %rd1508, %rd1506;
	add.s64 	%rd1515, %rd1514, %rd1513;
	xor.b64  	%rd1516, %rd1515, %rd1510;
	mov.b64 	{%r1189, %r1190}, %rd1516;
	shf.l.wrap.b32 	%r1191, %r1190, %r1189, 16;
	shf.l.wrap.b32 	%r1192, %r1189, %r1190, 16;
	mov.b64 	%rd1517, {%r1192, %r1191};
	add.s64 	%rd1518, %rd1517, %rd1511;
	xor.b64  	%rd1519, %rd1518, %rd1513;
	mov.b64 	{%r1193, %r1194}, %rd1519;
	shf.l.wrap.b32 	%r1195, %r1193, %r1194, 1;
	shf.l.wrap.b32 	%r1196, %r1194, %r1193, 1;
	mov.b64 	%rd1520, {%r1196, %r1195};
	ld.const.u8 	%r1197, [blake2b_sigma+148];
	mul.wide.u32 	%rd1521, %r1197, 8;
	add.s64 	%rd1522, %rd2, %rd1521;
	ld.local.u64 	%rd1523, [%rd1522];
	ld.const.u8 	%r1198, [blake2b_sigma+149];
	mul.wide.u32 	%rd1524, %r1198, 8;
	add.s64 	%rd1525, %rd2, %rd1524;
	ld.local.u64 	%rd1526, [%rd1525];
	add.s64 	%rd1527, %rd1455, %rd1523;
	add.s64 	%rd1528, %rd1527, %rd1440;
	xor.b64  	%rd1529, %rd1477, %rd1528;
	mov.b64 	{%r1199, %r1200}, %rd1529;
	mov.b64 	%rd1530, {%r1200, %r1199};
	add.s64 	%rd1531, %rd1530, %rd1418;
	xor.b64  	%rd1532, %rd1440, %rd1531;
	mov.b64 	{%r1201, %r1202}, %rd1532;
	shf.l.wrap.b32 	%r1203, %r1202, %r1201, 8;
	shf.l.wrap.b32 	%r1204, %r1201, %r1202, 8;
	mov.b64 	%rd1533, {%r1204, %r1203};
	add.s64 	%rd1534, %rd1528, %rd1526;
	add.s64 	%rd1535, %rd1534, %rd1533;
	xor.b64  	%rd1536, %rd1535, %rd1530;
	mov.b64 	{%r1205, %r1206}, %rd1536;
	shf.l.wrap.b32 	%r1207, %r1206, %r1205, 16;
	shf.l.wrap.b32 	%r1208, %r1205, %r1206, 16;
	mov.b64 	%rd1537, {%r1208, %r1207};
	add.s64 	%rd1538, %rd1537, %rd1531;
	xor.b64  	%rd1539, %rd1538, %rd1533;
	mov.b64 	{%r1209, %r1210}, %rd1539;
	shf.l.wrap.b32 	%r1211, %r1209, %r1210, 1;
	shf.l.wrap.b32 	%r1212, %r1210, %r1209, 1;
	mov.b64 	%rd1540, {%r1212, %r1211};
	ld.const.u8 	%r1213, [blake2b_sigma+150];
	mul.wide.u32 	%rd1541, %r1213, 8;
	add.s64 	%rd1542, %rd2, %rd1541;
	ld.local.u64 	%rd1543, [%rd1542];
	ld.const.u8 	%r1214, [blake2b_sigma+151];
	mul.wide.u32 	%rd1544, %r1214, 8;
	add.s64 	%rd1545, %rd2, %rd1544;
	ld.local.u64 	%rd1546, [%rd1545];
	add.s64 	%rd1547, %rd1475, %rd1543;
	add.s64 	%rd1548, %rd1547, %rd1460;
	xor.b64  	%rd1549, %rd1417, %rd1548;
	mov.b64 	{%r1215, %r1216}, %rd1549;
	mov.b64 	%rd1550, {%r1216, %r1215};
	add.s64 	%rd1551, %rd1550, %rd1438;
	xor.b64  	%rd1552, %rd1460, %rd1551;
	mov.b64 	{%r1217, %r1218}, %rd1552;
	shf.l.wrap.b32 	%r1219, %r1218, %r1217, 8;
	shf.l.wrap.b32 	%r1220, %r1217, %r1218, 8;
	mov.b64 	%rd1553, {%r1220, %r1219};
	add.s64 	%rd1554, %rd1548, %rd1546;
	add.s64 	%rd1555, %rd1554, %rd1553;
	xor.b64  	%rd1556, %rd1555, %rd1550;
	mov.b64 	{%r1221, %r1222}, %rd1556;
	shf.l.wrap.b32 	%r1223, %r1222, %r1221, 16;
	shf.l.wrap.b32 	%r1224, %r1221, %r1222, 16;
	mov.b64 	%rd1557, {%r1224, %r1223};
	add.s64 	%rd1558, %rd1557, %rd1551;
	xor.b64  	%rd1559, %rd1558, %rd1553;
	mov.b64 	{%r1225, %r1226}, %rd1559;
	shf.l.wrap.b32 	%r1227, %r1225, %r1226, 1;
	shf.l.wrap.b32 	%r1228, %r1226, %r1225, 1;
	mov.b64 	%rd1560, {%r1228, %r1227};
	ld.const.u8 	%r1229, [blake2b_sigma+152];
	mul.wide.u32 	%rd1561, %r1229, 8;
	add.s64 	%rd1562, %rd2, %rd1561;
	ld.local.u64 	%rd1563, [%rd1562];
	ld.const.u8 	%r1230, [blake2b_sigma+153];
	mul.wide.u32 	%rd1564, %r1230, 8;
	add.s64 	%rd1565, %rd2, %rd1564;
	ld.local.u64 	%rd1566, [%rd1565];
	add.s64 	%rd1567, %rd1495, %rd1563;
	add.s64 	%rd1568, %rd1567, %rd1520;
	xor.b64  	%rd1569, %rd1557, %rd1568;
	mov.b64 	{%r1231, %r1232}, %rd1569;
	mov.b64 	%rd1570, {%r1232, %r1231};
	add.s64 	%rd1571, %rd1570, %rd1538;
	xor.b64  	%rd1572, %rd1520, %rd1571;
	mov.b64 	{%r1233, %r1234}, %rd1572;
	shf.l.wrap.b32 	%r1235, %r1234, %r1233, 8;
	shf.l.wrap.b32 	%r1236, %r1233, %r1234, 8;
	mov.b64 	%rd1573, {%r1236, %r1235};
	add.s64 	%rd1574, %rd1568, %rd1566;
	add.s64 	%rd1575, %rd1574, %rd1573;
	xor.b64  	%rd1576, %rd1575, %rd1570;
	mov.b64 	{%r1237, %r1238}, %rd1576;
	shf.l.wrap.b32 	%r1239, %r1238, %r1237, 16;
	shf.l.wrap.b32 	%r1240, %r1237, %r1238, 16;
	mov.b64 	%rd1577, {%r1240, %r1239};
	add.s64 	%rd1578, %rd1577, %rd1571;
	xor.b64  	%rd1579, %rd1578, %rd1573;
	mov.b64 	{%r1241, %r1242}, %rd1579;
	shf.l.wrap.b32 	%r1243, %r1241, %r1242, 1;
	shf.l.wrap.b32 	%r1244, %r1242, %r1241, 1;
	mov.b64 	%rd1580, {%r1244, %r1243};
	ld.const.u8 	%r1245, [blake2b_sigma+154];
	mul.wide.u32 	%rd1581, %r1245, 8;
	add.s64 	%rd1582, %rd2, %rd1581;
	ld.local.u64 	%rd1583, [%rd1582];
	ld.const.u8 	%r1246, [blake2b_sigma+155];
	mul.wide.u32 	%rd1584, %r1246, 8;
	add.s64 	%rd1585, %rd2, %rd1584;
	ld.local.u64 	%rd1586, [%rd1585];
	add.s64 	%rd1587, %rd1515, %rd1583;
	add.s64 	%rd1588, %rd1587, %rd1540;
	xor.b64  	%rd1589, %rd1497, %rd1588;
	mov.b64 	{%r1247, %r1248}, %rd1589;
	mov.b64 	%rd1590, {%r1248, %r1247};
	add.s64 	%rd1591, %rd1590, %rd1558;
	xor.b64  	%rd1592, %rd1540, %rd1591;
	mov.b64 	{%r1249, %r1250}, %rd1592;
	shf.l.wrap.b32 	%r1251, %r1250, %r1249, 8;
	shf.l.wrap.b32 	%r1252, %r1249, %r1250, 8;
	mov.b64 	%rd1593, {%r1252, %r1251};
	add.s64 	%rd1594, %rd1588, %rd1586;
	add.s64 	%rd1595, %rd1594, %rd1593;
	xor.b64  	%rd1596, %rd1595, %rd1590;
	mov.b64 	{%r1253, %r1254}, %rd1596;
	shf.l.wrap.b32 	%r1255, %r1254, %r1253, 16;
	shf.l.wrap.b32 	%r1256, %r1253, %r1254, 16;
	mov.b64 	%rd1597, {%r1256, %r1255};
	add.s64 	%rd1598, %rd1597, %rd1591;
	xor.b64  	%rd1599, %rd1598, %rd1593;
	mov.b64 	{%r1257, %r1258}, %rd1599;
	shf.l.wrap.b32 	%r1259, %r1257, %r1258, 1;
	shf.l.wrap.b32 	%r1260, %r1258, %r1257, 1;
	mov.b64 	%rd1600, {%r1260, %r1259};
	ld.const.u8 	%r1261, [blake2b_sigma+156];
	mul.wide.u32 	%rd1601, %r1261, 8;
	add.s64 	%rd1602, %rd2, %rd1601;
	ld.local.u64 	%rd1603, [%rd1602];
	ld.const.u8 	%r1262, [blake2b_sigma+157];
	mul.wide.u32 	%rd1604, %r1262, 8;
	add.s64 	%rd1605, %rd2, %rd1604;
	ld.local.u64 	%rd1606, [%rd1605];
	add.s64 	%rd1607, %rd1535, %rd1603;
	add.s64 	%rd1608, %rd1607, %rd1560;
	xor.b64  	%rd1609, %rd1517, %rd1608;
	mov.b64 	{%r1263, %r1264}, %rd1609;
	mov.b64 	%rd1610, {%r1264, %r1263};
	add.s64 	%rd1611, %rd1610, %rd1498;
	xor.b64  	%rd1612, %rd1560, %rd1611;
	mov.b64 	{%r1265, %r1266}, %rd1612;
	shf.l.wrap.b32 	%r1267, %r1266, %r1265, 8;
	shf.l.wrap.b32 	%r1268, %r1265, %r1266, 8;
	mov.b64 	%rd1613, {%r1268, %r1267};
	add.s64 	%rd1614, %rd1608, %rd1606;
	add.s64 	%rd1615, %rd1614, %rd1613;
	xor.b64  	%rd1616, %rd1615, %rd1610;
	mov.b64 	{%r1269, %r1270}, %rd1616;
	shf.l.wrap.b32 	%r1271, %r1270, %r1269, 16;
	shf.l.wrap.b32 	%r1272, %r1269, %r1270, 16;
	mov.b64 	%rd1617, {%r1272, %r1271};
	add.s64 	%rd1618, %rd1617, %rd1611;
	xor.b64  	%rd1619, %rd1618, %rd1613;
	mov.b64 	{%r1273, %r1274}, %rd1619;
	shf.l.wrap.b32 	%r1275, %r1273, %r1274, 1;
	shf.l.wrap.b32 	%r1276, %r1274, %r1273, 1;
	mov.b64 	%rd1620, {%r1276, %r1275};
	ld.const.u8 	%r1277, [blake2b_sigma+158];
	mul.wide.u32 	%rd1621, %r1277, 8;
	add.s64 	%rd1622, %rd2, %rd1621;
	ld.local.u64 	%rd1623, [%rd1622];
	ld.const.u8 	%r1278, [blake2b_sigma+159];
	mul.wide.u32 	%rd1624, %r1278, 8;
	add.s64 	%rd1625, %rd2, %rd1624;
	ld.local.u64 	%rd1626, [%rd1625];
	add.s64 	%rd1627, %rd1555, %rd1623;
	add.s64 	%rd1628, %rd1627, %rd1500;
	xor.b64  	%rd1629, %rd1537, %rd1628;
	mov.b64 	{%r1279, %r1280}, %rd1629;
	mov.b64 	%rd1630, {%r1280, %r1279};
	add.s64 	%rd1631, %rd1630, %rd1518;
	xor.b64  	%rd1632, %rd1500, %rd1631;
	mov.b64 	{%r1281, %r1282}, %rd1632;
	shf.l.wrap.b32 	%r1283, %r1282, %r1281, 8;
	shf.l.wrap.b32 	%r1284, %r1281, %r1282, 8;
	mov.b64 	%rd1633, {%r1284, %r1283};
	add.s64 	%rd1634, %rd1628, %rd1626;
	add.s64 	%rd1635, %rd1634, %rd1633;
	xor.b64  	%rd1636, %rd1635, %rd1630;
	mov.b64 	{%r1285, %r1286}, %rd1636;
	shf.l.wrap.b32 	%r1287, %r1286, %r1285, 16;
	shf.l.wrap.b32 	%r1288, %r1285, %r1286, 16;
	mov.b64 	%rd1637, {%r1288, %r1287};
	add.s64 	%rd1638, %rd1637, %rd1631;
	xor.b64  	%rd1639, %rd1638, %rd1633;
	mov.b64 	{%r1289, %r1290}, %rd1639;
	shf.l.wrap.b32 	%r1291, %r1289, %r1290, 1;
	shf.l.wrap.b32 	%r1292, %r1290, %r1289, 1;
	mov.b64 	%rd1640, {%r1292, %r1291};
	ld.const.u8 	%r1293, [blake2b_sigma+160];
	mul.wide.u32 	%rd1641, %r1293, 8;
	add.s64 	%rd1642, %rd2, %rd1641;
	ld.local.u64 	%rd1643, [%rd1642];
	ld.const.u8 	%r1294, [blake2b_sigma+161];
	mul.wide.u32 	%rd1644, %r1294, 8;
	add.s64 	%rd1645, %rd2, %rd1644;
	ld.local.u64 	%rd1646, [%rd1645];
	add.s64 	%rd1647, %rd1575, %rd1643;
	add.s64 	%rd1648, %rd1647, %rd1640;
	xor.b64  	%rd1649, %rd1597, %rd1648;
	mov.b64 	{%r1295, %r1296}, %rd1649;
	mov.b64 	%rd1650, {%r1296, %r1295};
	add.s64 	%rd1651, %rd1650, %rd1618;
	xor.b64  	%rd1652, %rd1640, %rd1651;
	mov.b64 	{%r1297, %r1298}, %rd1652;
	shf.l.wrap.b32 	%r1299, %r1298, %r1297, 8;
	shf.l.wrap.b32 	%r1300, %r1297, %r1298, 8;
	mov.b64 	%rd1653, {%r1300, %r1299};
	add.s64 	%rd1654, %rd1648, %rd1646;
	add.s64 	%rd1655, %rd1654, %rd1653;
	xor.b64  	%rd1656, %rd1655, %rd1650;
	mov.b64 	{%r1301, %r1302}, %rd1656;
	shf.l.wrap.b32 	%r1303, %r1302, %r1301, 16;
	shf.l.wrap.b32 	%r1304, %r1301, %r1302, 16;
	mov.b64 	%rd1657, {%r1304, %r1303};
	add.s64 	%rd1658, %rd1657, %rd1651;
	xor.b64  	%rd1659, %rd1658, %rd1653;
	mov.b64 	{%r1305, %r1306}, %rd1659;
	shf.l.wrap.b32 	%r1307, %r1305, %r1306, 1;
	shf.l.wrap.b32 	%r1308, %r1306, %r1305, 1;
	mov.b64 	%rd1660, {%r1308, %r1307};
	ld.const.u8 	%r1309, [blake2b_sigma+162];
	mul.wide.u32 	%rd1661, %r1309, 8;
	add.s64 	%rd1662, %rd2, %rd1661;
	ld.local.u64 	%rd1663, [%rd1662];
	ld.const.u8 	%r1310, [blake2b_sigma+163];
	mul.wide.u32 	%rd1664, %r1310, 8;
	add.s64 	%rd1665, %rd2, %rd1664;
	ld.local.u64 	%rd1666, [%rd1665];
	add.s64 	%rd1667, %rd1595, %rd1663;
	add.s64 	%rd1668, %rd1667, %rd1580;
	xor.b64  	%rd1669, %rd1617, %rd1668;
	mov.b64 	{%r1311, %r1312}, %rd1669;
	mov.b64 	%rd1670, {%r1312, %r1311};
	add.s64 	%rd1671, %rd1670, %rd1638;
	xor.b64  	%rd1672, %rd1580, %rd1671;
	mov.b64 	{%r1313, %r1314}, %rd1672;
	shf.l.wrap.b32 	%r1315, %r1314, %r1313, 8;
	shf.l.wrap.b32 	%r1316, %r1313, %r1314, 8;
	mov.b64 	%rd1673, {%r1316, %r1315};
	add.s64 	%rd1674, %rd1668, %rd1666;
	add.s64 	%rd1675, %rd1674, %rd1673;
	xor.b64  	%rd1676, %rd1675, %rd1670;
	mov.b64 	{%r1317, %r1318}, %rd1676;
	shf.l.wrap.b32 	%r1319, %r1318, %r1317, 16;
	shf.l.wrap.b32 	%r1320, %r1317, %r1318, 16;
	mov.b64 	%rd1677, {%r1320, %r1319};
	add.s64 	%rd1678, %rd1677, %rd1671;
	xor.b64  	%rd1679, %rd1678, %rd1673;
	mov.b64 	{%r1321, %r1322}, %rd1679;
	shf.l.wrap.b32 	%r1323, %r1321, %r1322, 1;
	shf.l.wrap.b32 	%r1324, %r1322, %r1321, 1;
	mov.b64 	%rd1680, {%r1324, %r1323};
	ld.const.u8 	%r1325, [blake2b_sigma+164];
	mul.wide.u32 	%rd1681, %r1325, 8;
	add.s64 	%rd1682, %rd2, %rd1681;
	ld.local.u64 	%rd1683, [%rd1682];
	ld.const.u8 	%r1326, [blake2b_sigma+165];
	mul.wide.u32 	%rd1684, %r1326, 8;
	add.s64 	%rd1685, %rd2, %rd1684;
	ld.local.u64 	%rd1686, [%rd1685];
	add.s64 	%rd1687, %rd1615, %rd1683;
	add.s64 	%rd1688, %rd1687, %rd1600;
	xor.b64  	%rd1689, %rd1637, %rd1688;
	mov.b64 	{%r1327, %r1328}, %rd1689;
	mov.b64 	%rd1690, {%r1328, %r1327};
	add.s64 	%rd1691, %rd1690, %rd1578;
	xor.b64  	%rd1692, %rd1600, %rd1691;
	mov.b64 	{%r1329, %r1330}, %rd1692;
	shf.l.wrap.b32 	%r1331, %r1330, %r1329, 8;
	shf.l.wrap.b32 	%r1332, %r1329, %r1330, 8;
	mov.b64 	%rd1693, {%r1332, %r1331};
	add.s64 	%rd1694, %rd1688, %rd1686;
	add.s64 	%rd1695, %rd1694, %rd1693;
	xor.b64  	%rd1696, %rd1695, %rd1690;
	mov.b64 	{%r1333, %r1334}, %rd1696;
	shf.l.wrap.b32 	%r1335, %r1334, %r1333, 16;
	shf.l.wrap.b32 	%r1336, %r1333, %r1334, 16;
	mov.b64 	%rd1697, {%r1336, %r1335};
	add.s64 	%rd1698, %rd1697, %rd1691;
	xor.b64  	%rd1699, %rd1698, %rd1693;
	mov.b64 	{%r1337, %r1338}, %rd1699;
	shf.l.wrap.b32 	%r1339, %r1337, %r1338, 1;
	shf.l.wrap.b32 	%r1340, %r1338, %r1337, 1;
	mov.b64 	%rd1700, {%r1340, %r1339};
	ld.const.u8 	%r1341, [blake2b_sigma+166];
	mul.wide.u32 	%rd1701, %r1341, 8;
	add.s64 	%rd1702, %rd2, %rd1701;
	ld.local.u64 	%rd1703, [%rd1702];
	ld.const.u8 	%r1342, [blake2b_sigma+167];
	mul.wide.u32 	%rd1704, %r1342, 8;
	add.s64 	%rd1705, %rd2, %rd1704;
	ld.local.u64 	%rd1706, [%rd1705];
	add.s64 	%rd1707, %rd1635, %rd1703;
	add.s64 	%rd1708, %rd1707, %rd1620;
	xor.b64  	%rd1709, %rd1577, %rd1708;
	mov.b64 	{%r1343, %r1344}, %rd1709;
	mov.b64 	%rd1710, {%r1344, %r1343};
	add.s64 	%rd1711, %rd1710, %rd1598;
	xor.b64  	%rd1712, %rd1620, %rd1711;
	mov.b64 	{%r1345, %r1346}, %rd1712;
	shf.l.wrap.b32 	%r1347, %r1346, %r1345, 8;
	shf.l.wrap.b32 	%r1348, %r1345, %r1346, 8;
	mov.b64 	%rd1713, {%r1348, %r1347};
	add.s64 	%rd1714, %rd1708, %rd1706;
	add.s64 	%rd1715, %rd1714, %rd1713;
	xor.b64  	%rd1716, %rd1715, %rd1710;
	mov.b64 	{%r1349, %r1350}, %rd1716;
	shf.l.wrap.b32 	%r1351, %r1350, %r1349, 16;
	shf.l.wrap.b32 	%r1352, %r1349, %r1350, 16;
	mov.b64 	%rd1717, {%r1352, %r1351};
	add.s64 	%rd1718, %rd1717, %rd1711;
	xor.b64  	%rd1719, %rd1718, %rd1713;
	mov.b64 	{%r1353, %r1354}, %rd1719;
	shf.l.wrap.b32 	%r1355, %r1353, %r1354, 1;
	shf.l.wrap.b32 	%r1356, %r1354, %r1353, 1;
	mov.b64 	%rd1720, {%r1356, %r1355};
	ld.const.u8 	%r1357, [blake2b_sigma+168];
	mul.wide.u32 	%rd1721, %r1357, 8;
	add.s64 	%rd1722, %rd2, %rd1721;
	ld.local.u64 	%rd1723, [%rd1722];
	ld.const.u8 	%r1358, [blake2b_sigma+169];
	mul.wide.u32 	%rd1724, %r1358, 8;
	add.s64 	%rd1725, %rd2, %rd1724;
	ld.local.u64 	%rd1726, [%rd1725];
	add.s64 	%rd1727, %rd1655, %rd1723;
	add.s64 	%rd1728, %rd1727, %rd1680;
	xor.b64  	%rd1729, %rd1717, %rd1728;
	mov.b64 	{%r1359, %r1360}, %rd1729;
	mov.b64 	%rd1730, {%r1360, %r1359};
	add.s64 	%rd1731, %rd1730, %rd1698;
	xor.b64  	%rd1732, %rd1680, %rd1731;
	mov.b64 	{%r1361, %r1362}, %rd1732;
	shf.l.wrap.b32 	%r1363, %r1362, %r1361, 8;
	shf.l.wrap.b32 	%r1364, %r1361, %r1362, 8;
	mov.b64 	%rd1733, {%r1364, %r1363};
	add.s64 	%rd1734, %rd1728, %rd1726;
	add.s64 	%rd1735, %rd1734, %rd1733;
	xor.b64  	%rd1736, %rd1735, %rd1730;
	mov.b64 	{%r1365, %r1366}, %rd1736;
	shf.l.wrap.b32 	%r1367, %r1366, %r1365, 16;
	shf.l.wrap.b32 	%r1368, %r1365, %r1366, 16;
	mov.b64 	%rd1737, {%r1368, %r1367};
	add.s64 	%rd1738, %rd1737, %rd1731;
	xor.b64  	%rd1739, %rd1738, %rd1733;
	mov.b64 	{%r1369, %r1370}, %rd1739;
	shf.l.wrap.b32 	%r1371, %r1369, %r1370, 1;
	shf.l.wrap.b32 	%r1372, %r1370, %r1369, 1;
	mov.b64 	%rd1740, {%r1372, %r1371};
	ld.const.u8 	%r1373, [blake2b_sigma+170];
	mul.wide.u32 	%rd1741, %r1373, 8;
	add.s64 	%rd1742, %rd2, %rd1741;
	ld.local.u64 	%rd1743, [%rd1742];
	ld.const.u8 	%r1374, [blake2b_sigma+171];
	mul.wide.u32 	%rd1744, %r1374, 8;
	add.s64 	%rd1745, %rd2, %rd1744;
	ld.local.u64 	%rd1746, [%rd1745];
	add.s64 	%rd1747, %rd1675, %rd1743;
	add.s64 	%rd1748, %rd1747, %rd1700;
	xor.b64  	%rd1749, %rd1657, %rd1748;
	mov.b64 	{%r1375, %r1376}, %rd1749;
	mov.b64 	%rd1750, {%r1376, %r1375};
	add.s64 	%rd1751, %rd1750, %rd1718;
	xor.b64  	%rd1752, %rd1700, %rd1751;
	mov.b64 	{%r1377, %r1378}, %rd1752;
	shf.l.wrap.b32 	%r1379, %r1378, %r1377, 8;
	shf.l.wrap.b32 	%r1380, %r1377, %r1378, 8;
	mov.b64 	%rd1753, {%r1380, %r1379};
	add.s64 	%rd1754, %rd1748, %rd1746;
	add.s64 	%rd1755, %rd1754, %rd1753;
	xor.b64  	%rd1756, %rd1755, %rd1750;
	mov.b64 	{%r1381, %r1382}, %rd1756;
	shf.l.wrap.b32 	%r1383, %r1382, %r1381, 16;
	shf.l.wrap.b32 	%r1384, %r1381, %r1382, 16;
	mov.b64 	%rd1757, {%r1384, %r1383};
	add.s64 	%rd1758, %rd1757, %rd1751;
	xor.b64  	%rd1759, %rd1758, %rd1753;
	mov.b64 	{%r1385, %r1386}, %rd1759;
	shf.l.wrap.b32 	%r1387, %r1385, %r1386, 1;
	shf.l.wrap.b32 	%r1388, %r1386, %r1385, 1;
	mov.b64 	%rd1760, {%r1388, %r1387};
	ld.const.u8 	%r1389, [blake2b_sigma+172];
	mul.wide.u32 	%rd1761, %r1389, 8;
	add.s64 	%rd1762, %rd2, %rd1761;
	ld.local.u64 	%rd1763, [%rd1762];
	ld.const.u8 	%r1390, [blake2b_sigma+173];
	mul.wide.u32 	%rd1764, %r1390, 8;
	add.s64 	%rd1765, %rd2, %rd1764;
	ld.local.u64 	%rd1766, [%rd1765];
	add.s64 	%rd1767, %rd1695, %rd1763;
	add.s64 	%rd1768, %rd1767, %rd1720;
	xor.b64  	%rd1769, %rd1677, %rd1768;
	mov.b64 	{%r1391, %r1392}, %rd1769;
	mov.b64 	%rd1770, {%r1392, %r1391};
	add.s64 	%rd1771, %rd1770, %rd1658;
	xor.b64  	%rd1772, %rd1720, %rd1771;
	mov.b64 	{%r1393, %r1394}, %rd1772;
	shf.l.wrap.b32 	%r1395, %r1394, %r1393, 8;
	shf.l.wrap.b32 	%r1396, %r1393, %r1394, 8;
	mov.b64 	%rd1773, {%r1396, %r1395};
	add.s64 	%rd1774, %rd1768, %rd1766;
	add.s64 	%rd1775, %rd1774, %rd1773;
	xor.b64  	%rd1776, %rd1775, %rd1770;
	mov.b64 	{%r1397, %r1398}, %rd1776;
	shf.l.wrap.b32 	%r1399, %r1398, %r1397, 16;
	shf.l.wrap.b32 	%r1400, %r1397, %r1398, 16;
	mov.b64 	%rd1777, {%r1400, %r1399};
	add.s64 	%rd1778, %rd1777, %rd1771;
	xor.b64  	%rd1779, %rd1778, %rd1773;
	mov.b64 	{%r1401, %r1402}, %rd1779;
	shf.l.wrap.b32 	%r1403, %r1401, %r1402, 1;
	shf.l.wrap.b32 	%r1404, %r1402, %r1401, 1;
	mov.b64 	%rd1780, {%r1404, %r1403};
	ld.const.u8 	%r1405, [blake2b_sigma+174];
	mul.wide.u32 	%rd1781, %r1405, 8;
	add.s64 	%rd1782, %rd2, %rd1781;
	ld.local.u64 	%rd1783, [%rd1782];
	ld.const.u8 	%r1406, [blake2b_sigma+175];
	mul.wide.u32 	%rd1784, %r1406, 8;
	add.s64 	%rd1785, %rd2, %rd1784;
	ld.local.u64 	%rd1786, [%rd1785];
	add.s64 	%rd1787, %rd1715, %rd1783;
	add.s64 	%rd1788, %rd1787, %rd1660;
	xor.b64  	%rd1789, %rd1697, %rd1788;
	mov.b64 	{%r1407, %r1408}, %rd1789;
	mov.b64 	%rd1790, {%r1408, %r1407};
	add.s64 	%rd1791, %rd1790, %rd1678;
	xor.b64  	%rd1792, %rd1660, %rd1791;
	mov.b64 	{%r1409, %r1410}, %rd1792;
	shf.l.wrap.b32 	%r1411, %r1410, %r1409, 8;
	shf.l.wrap.b32 	%r1412, %r1409, %r1410, 8;
	mov.b64 	%rd1793, {%r1412, %r1411};
	add.s64 	%rd1794, %rd1788, %rd1786;
	add.s64 	%rd1795, %rd1794, %rd1793;
	xor.b64  	%rd1796, %rd1795, %rd1790;
	mov.b64 	{%r1413, %r1414}, %rd1796;
	shf.l.wrap.b32 	%r1415, %r1414, %r1413, 16;
	shf.l.wrap.b32 	%r1416, %r1413, %r1414, 16;
	mov.b64 	%rd1797, {%r1416, %r1415};
	add.s64 	%rd1798, %rd1797, %rd1791;
	xor.b64  	%rd1799, %rd1798, %rd1793;
	mov.b64 	{%r1417, %r1418}, %rd1799;
	shf.l.wrap.b32 	%r1419, %r1417, %r1418, 1;
	shf.l.wrap.b32 	%r1420, %r1418, %r1417, 1;
	mov.b64 	%rd1800, {%r1420, %r1419};
	ld.const.u8 	%r1421, [blake2b_sigma+176];
	mul.wide.u32 	%rd1801, %r1421, 8;
	add.s64 	%rd1802, %rd2, %rd1801;
	ld.local.u64 	%rd1803, [%rd1802];
	ld.const.u8 	%r1422, [blake2b_sigma+177];
	mul.wide.u32 	%rd1804, %r1422, 8;
	add.s64 	%rd1805, %rd2, %rd1804;
	ld.local.u64 	%rd1806, [%rd1805];
	add.s64 	%rd1807, %rd1735, %rd1803;
	add.s64 	%rd1808, %rd1807, %rd1800;
	xor.b64  	%rd1809, %rd1757, %rd1808;
	mov.b64 	{%r1423, %r1424}, %rd1809;
	mov.b64 	%rd1810, {%r1424, %r1423};
	add.s64 	%rd1811, %rd1810, %rd1778;
	xor.b64  	%rd1812, %rd1800, %rd1811;
	mov.b64 	{%r1425, %r1426}, %rd1812;
	shf.l.wrap.b32 	%r1427, %r1426, %r1425, 8;
	shf.l.wrap.b32 	%r1428, %r1425, %r1426, 8;
	mov.b64 	%rd1813, {%r1428, %r1427};
	add.s64 	%rd1814, %rd1808, %rd1806;
	add.s64 	%rd1815, %rd1814, %rd1813;
	xor.b64  	%rd1816, %rd1815, %rd1810;
	mov.b64 	{%r1429, %r1430}, %rd1816;
	shf.l.wrap.b32 	%r1431, %r1430, %r1429, 16;
	shf.l.wrap.b32 	%r1432, %r1429, %r1430, 16;
	mov.b64 	%rd1817, {%r1432, %r1431};
	add.s64 	%rd1818, %rd1817, %rd1811;
	xor.b64  	%rd1819, %rd1818, %rd1813;
	mov.b64 	{%r1433, %r1434}, %rd1819;
	shf.l.wrap.b32 	%r1435, %r1433, %r1434, 1;
	shf.l.wrap.b32 	%r1436, %r1434, %r1433, 1;
	mov.b64 	%rd1820, {%r1436, %r1435};
	ld.const.u8 	%r1437, [blake2b_sigma+178];
	mul.wide.u32 	%rd1821, %r1437, 8;
	add.s64 	%rd1822, %rd2, %rd1821;
	ld.local.u64 	%rd1823, [%rd1822];
	ld.const.u8 	%r1438, [blake2b_sigma+179];
	mul.wide.u32 	%rd1824, %r1438, 8;
	add.s64 	%rd1825, %rd2, %rd1824;
	ld.local.u64 	%rd1826, [%rd1825];
	add.s64 	%rd1827, %rd1755, %rd1823;
	add.s64 	%rd1828, %rd1827, %rd1740;
	xor.b64  	%rd1829, %rd1777, %rd1828;
	mov.b64 	{%r1439, %r1440}, %rd1829;
	mov.b64 	%rd1830, {%r1440, %r1439};
	add.s64 	%rd1831, %rd1830, %rd1798;
	xor.b64  	%rd1832, %rd1740, %rd1831;
	mov.b64 	{%r1441, %r1442}, %rd1832;
	shf.l.wrap.b32 	%r1443, %r1442, %r1441, 8;
	shf.l.wrap.b32 	%r1444, %r1441, %r1442, 8;
	mov.b64 	%rd1833, {%r1444, %r1443};
	add.s64 	%rd1834, %rd1828, %rd1826;
	add.s64 	%rd1835, %rd1834, %rd1833;
	xor.b64  	%rd1836, %rd1835, %rd1830;
	mov.b64 	{%r1445, %r1446}, %rd1836;
	shf.l.wrap.b32 	%r1447, %r1446, %r1445, 16;
	shf.l.wrap.b32 	%r1448, %r1445, %r1446, 16;
	mov.b64 	%rd1837, {%r1448, %r1447};
	add.s64 	%rd1838, %rd1837, %rd1831;
	xor.b64  	%rd1839, %rd1838, %rd1833;
	mov.b64 	{%r1449, %r1450}, %rd1839;
	shf.l.wrap.b32 	%r1451, %r1449, %r1450, 1;
	shf.l.wrap.b32 	%r1452, %r1450, %r1449, 1;
	mov.b64 	%rd1840, {%r1452, %r1451};
	ld.const.u8 	%r1453, [blake2b_sigma+180];
	mul.wide.u32 	%rd1841, %r1453, 8;
	add.s64 	%rd1842, %rd2, %rd1841;
	ld.local.u64 	%rd1843, [%rd1842];
	ld.const.u8 	%r1454, [blake2b_sigma+181];
	mul.wide.u32 	%rd1844, %r1454, 8;
	add.s64 	%rd1845, %rd2, %rd1844;
	ld.local.u64 	%rd1846, [%rd1845];
	add.s64 	%rd1847, %rd1775, %rd1843;
	add.s64 	%rd1848, %rd1847, %rd1760;
	xor.b64  	%rd1849, %rd1797, %rd1848;
	mov.b64 	{%r1455, %r1456}, %rd1849;
	mov.b64 	%rd1850, {%r1456, %r1455};
	add.s64 	%rd1851, %rd1850, %rd1738;
	xor.b64  	%rd1852, %rd1760, %rd1851;
	mov.b64 	{%r1457, %r1458}, %rd1852;
	shf.l.wrap.b32 	%r1459, %r1458, %r1457, 8;
	shf.l.wrap.b32 	%r1460, %r1457, %r1458, 8;
	mov.b64 	%rd1853, {%r1460, %r1459};
	add.s64 	%rd1854, %rd1848, %rd1846;
	add.s64 	%rd1855, %rd1854, %rd1853;
	xor.b64  	%rd1856, %rd1855, %rd1850;
	mov.b64 	{%r1461, %r1462}, %rd1856;
	shf.l.wrap.b32 	%r1463, %r1462, %r1461, 16;
	shf.l.wrap.b32 	%r1464, %r1461, %r1462, 16;
	mov.b64 	%rd1857, {%r1464, %r1463};
	add.s64 	%rd1858, %rd1857, %rd1851;
	xor.b64  	%rd1859, %rd1858, %rd1853;
	mov.b64 	{%r1465, %r1466}, %rd1859;
	shf.l.wrap.b32 	%r1467, %r1465, %r1466, 1;
	shf.l.wrap.b32 	%r1468, %r1466, %r1465, 1;
	mov.b64 	%rd1860, {%r1468, %r1467};
	ld.const.u8 	%r1469, [blake2b_sigma+182];
	mul.wide.u32 	%rd1861, %r1469, 8;
	add.s64 	%rd1862, %rd2, %rd1861;
	ld.local.u64 	%rd1863, [%rd1862];
	ld.const.u8 	%r1470, [blake2b_sigma+183];
	mul.wide.u32 	%rd1864, %r1470, 8;
	add.s64 	%rd1865, %rd2, %rd1864;
	ld.local.u64 	%rd1866, [%rd1865];
	add.s64 	%rd1867, %rd1795, %rd1863;
	add.s64 	%rd1868, %rd1867, %rd1780;
	xor.b64  	%rd1869, %rd1737, %rd1868;
	mov.b64 	{%r1471, %r1472}, %rd1869;
	mov.b64 	%rd1870, {%r1472, %r1471};
	add.s64 	%rd1871, %rd1870, %rd1758;
	xor.b64  	%rd1872, %rd1780, %rd1871;
	mov.b64 	{%r1473, %r1474}, %rd1872;
	shf.l.wrap.b32 	%r1475, %r1474, %r1473, 8;
	shf.l.wrap.b32 	%r1476, %r1473, %r1474, 8;
	mov.b64 	%rd1873, {%r1476, %r1475};
	add.s64 	%rd1874, %rd1868, %rd1866;
	add.s64 	%rd1875, %rd1874, %rd1873;
	xor.b64  	%rd1876, %rd1875, %rd1870;
	mov.b64 	{%r1477, %r1478}, %rd1876;
	shf.l.wrap.b32 	%r1479, %r1478, %r1477, 16;
	shf.l.wrap.b32 	%r1480, %r1477, %r1478, 16;
	mov.b64 	%rd1877, {%r1480, %r1479};
	add.s64 	%rd1878, %rd1877, %rd1871;
	xor.b64  	%rd1879, %rd1878, %rd1873;
	mov.b64 	{%r1481, %r1482}, %rd1879;
	shf.l.wrap.b32 	%r1483, %r1481, %r1482, 1;
	shf.l.wrap.b32 	%r1484, %r1482, %r1481, 1;
	mov.b64 	%rd1880, {%r1484, %r1483};
	ld.const.u8 	%r1485, [blake2b_sigma+184];
	mul.wide.u32 	%rd1881, %r1485, 8;
	add.s64 	%rd1882, %rd2, %rd1881;
	ld.local.u64 	%rd1883, [%rd1882];
	ld.const.u8 	%r1486, [blake2b_sigma+185];
	mul.wide.u32 	%rd1884, %r1486, 8;
	add.s64 	%rd1885, %rd2, %rd1884;
	ld.local.u64 	%rd1886, [%rd1885];
	add.s64 	%rd1887, %rd1815, %rd1883;
	add.s64 	%rd1888, %rd1887, %rd1840;
	xor.b64  	%rd1889, %rd1877, %rd1888;
	mov.b64 	{%r1487, %r1488}, %rd1889;
	mov.b64 	%rd1890, {%r1488, %r1487};
	add.s64 	%rd1891, %rd1890, %rd1858;
	xor.b64  	%rd1892, %rd1840, %rd1891;
	mov.b64 	{%r1489, %r1490}, %rd1892;
	shf.l.wrap.b32 	%r1491, %r1490, %r1489, 8;
	shf.l.wrap.b32 	%r1492, %r1489, %r1490, 8;
	mov.b64 	%rd1893, {%r1492, %r1491};
	add.s64 	%rd1894, %rd1888, %rd1886;
	add.s64 	%rd1895, %rd1894, %rd1893;
	xor.b64  	%rd1896, %rd1895, %rd1890;
	mov.b64 	{%r1493, %r1494}, %rd1896;
	shf.l.wrap.b32 	%r1495, %r1494, %r1493, 16;
	shf.l.wrap.b32 	%r1496, %r1493, %r1494, 16;
	mov.b64 	%rd1897, {%r1496, %r1495};
	add.s64 	%rd1898, %rd1897, %rd1891;
	xor.b64  	%rd1899, %rd1898, %rd1893;
	mov.b64 	{%r1497, %r1498}, %rd1899;
	shf.l.wrap.b32 	%r1499, %r1497, %r1498, 1;
	shf.l.wrap.b32 	%r1500, %r1498, %r1497, 1;
	mov.b64 	%rd1900, {%r1500, %r1499};
	ld.const.u8 	%r1501, [blake2b_sigma+186];
	mul.wide.u32 	%rd1901, %r1501, 8;
	add.s64 	%rd1902, %rd2, %rd1901;
	ld.local.u64 	%rd1903, [%rd1902];
	ld.const.u8 	%r1502, [blake2b_sigma+187];
	mul.wide.u32 	%rd1904, %r1502, 8;
	add.s64 	%rd1905, %rd2, %rd1904;
	ld.local.u64 	%rd1906, [%rd1905];
	add.s64 	%rd1907, %rd1835, %rd1903;
	add.s64 	%rd1908, %rd1907, %rd1860;
	xor.b64  	%rd1909, %rd1817, %rd1908;
	mov.b64 	{%r1503, %r1504}, %rd1909;
	mov.b64 	%rd1910, {%r1504, %r1503};
	add.s64 	%rd1911, %rd1910, %rd1878;
	xor.b64  	%rd1912, %rd1860, %rd1911;
	mov.b64 	{%r1505, %r1506}, %rd1912;
	shf.l.wrap.b32 	%r1507, %r1506, %r1505, 8;
	shf.l.wrap.b32 	%r1508, %r1505, %r1506, 8;
	mov.b64 	%rd1913, {%r1508, %r1507};
	add.s64 	%rd1914, %rd1908, %rd1906;
	add.s64 	%rd1915, %rd1914, %rd1913;
	xor.b64  	%rd1916, %rd1915, %rd1910;
	mov.b64 	{%r1509, %r1510}, %rd1916;
	shf.l.wrap.b32 	%r1511, %r1510, %r1509, 16;
	shf.l.wrap.b32 	%r1512, %r1509, %r1510, 16;
	mov.b64 	%rd1917, {%r1512, %r1511};
	add.s64 	%rd1918, %rd1917, %rd1911;
	xor.b64  	%rd1919, %rd1918, %rd1913;
	mov.b64 	{%r1513, %r1514}, %rd1919;
	shf.l.wrap.b32 	%r1515, %r1513, %r1514, 1;
	shf.l.wrap.b32 	%r1516, %r1514, %r1513, 1;
	mov.b64 	%rd1920, {%r1516, %r1515};
	ld.const.u8 	%r1517, [blake2b_sigma+188];
	mul.wide.u32 	%rd1921, %r1517, 8;
	add.s64 	%rd1922, %rd2, %rd1921;
	ld.local.u64 	%rd1923, [%rd1922];
	ld.const.u8 	%r1518, [blake2b_sigma+189];
	mul.wide.u32 	%rd1924, %r1518, 8;
	add.s64 	%rd1925, %rd2, %rd1924;
	ld.local.u64 	%rd1926, [%rd1925];
	add.s64 	%rd1927, %rd1855, %rd1923;
	add.s64 	%rd1928, %rd1927, %rd1880;
	xor.b64  	%rd1929, %rd1837, %rd1928;
	mov.b64 	{%r1519, %r1520}, %rd1929;
	mov.b64 	%rd1930, {%r1520, %r1519};
	add.s64 	%rd1931, %rd1930, %rd1818;
	xor.b64  	%rd1932, %rd1880, %rd1931;
	mov.b64 	{%r1521, %r1522}, %rd1932;
	shf.l.wrap.b32 	%r1523, %r1522, %r1521, 8;
	shf.l.wrap.b32 	%r1524, %r1521, %r1522, 8;
	mov.b64 	%rd1933, {%r1524, %r1523};
	add.s64 	%rd1934, %rd1928, %rd1926;
	add.s64 	%rd1935, %rd1934, %rd1933;
	xor.b64  	%rd1936, %rd1935, %rd1930;
	mov.b64 	{%r1525, %r1526}, %rd1936;
	shf.l.wrap.b32 	%r1527, %r1526, %r1525, 16;
	shf.l.wrap.b32 	%r1528, %r1525, %r1526, 16;
	mov.b64 	%rd1937, {%r1528, %r1527};
	add.s64 	%rd1938, %rd1937, %rd1931;
	xor.b64  	%rd1939, %rd1938, %rd1933;
	mov.b64 	{%r1529, %r1530}, %rd1939;
	shf.l.wrap.b32 	%r1531, %r1529, %r1530, 1;
	shf.l.wrap.b32 	%r1532, %r1530, %r1529, 1;
	mov.b64 	%rd1940, {%r1532, %r1531};
	ld.const.u8 	%r1533, [blake2b_sigma+190];
	mul.wide.u32 	%rd1941, %r1533, 8;
	add.s64 	%rd1942, %rd2, %rd1941;
	ld.local.u64 	%rd1943, [%rd1942];
	ld.const.u8 	%r1534, [blake2b_sigma+191];
	mul.wide.u32 	%rd1944, %r1534, 8;
	add.s64 	%rd1945, %rd2, %rd1944;
	ld.local.u64 	%rd1946, [%rd1945];
	add.s64 	%rd1947, %rd1875, %rd1943;
	add.s64 	%rd1948, %rd1947, %rd1820;
	xor.b64  	%rd1949, %rd1857, %rd1948;
	mov.b64 	{%r1535, %r1536}, %rd1949;
	mov.b64 	%rd1950, {%r1536, %r1535};
	add.s64 	%rd1951, %rd1950, %rd1838;
	xor.b64  	%rd1952, %rd1820, %rd1951;
	mov.b64 	{%r1537, %r1538}, %rd1952;
	shf.l.wrap.b32 	%r1539, %r1538, %r1537, 8;
	shf.l.wrap.b32 	%r1540, %r1537, %r1538, 8;
	mov.b64 	%rd1953, {%r1540, %r1539};
	add.s64 	%rd1954, %rd1948, %rd1946;
	add.s64 	%rd1955, %rd1954, %rd1953;
	xor.b64  	%rd1956, %rd1955, %rd1950;
	mov.b64 	{%r1541, %r1542}, %rd1956;
	shf.l.wrap.b32 	%r1543, %r1542, %r1541, 16;
	shf.l.wrap.b32 	%r1544, %r1541, %r1542, 16;
	mov.b64 	%rd1957, {%r1544, %r1543};
	add.s64 	%rd1958, %rd1957, %rd1951;
	xor.b64  	%rd1959, %rd1958, %rd1953;
	mov.b64 	{%r1545, %r1546}, %rd1959;
	shf.l.wrap.b32 	%r1547, %r1545, %r1546, 1;
	shf.l.wrap.b32 	%r1548, %r1546, %r1545, 1;
	mov.b64 	%rd1960, {%r1548, %r1547};
	xor.b64  	%rd1961, %rd1938, %rd1895;
	xor.b64  	%rd1962, %rd1961, %rd33;
	xor.b64  	%rd1963, %rd1958, %rd1915;
	xor.b64  	%rd1964, %rd1963, %rd63;
	xor.b64  	%rd1965, %rd1898, %rd1935;
	xor.b64  	%rd1966, %rd1965, %rd85;
	xor.b64  	%rd1967, %rd1918, %rd1955;
	xor.b64  	%rd1968, %rd1967, %rd106;
	xor.b64  	%rd1969, %rd1917, %rd1960;
	xor.b64  	%rd1970, %rd1969, %rd42;
	xor.b64  	%rd1971, %rd1937, %rd1900;
	xor.b64  	%rd1972, %rd1971, %rd65;
	xor.b64  	%rd1973, %rd1957, %rd1920;
	xor.b64  	%rd1974, %rd1973, %rd31;
	xor.b64  	%rd1975, %rd1897, %rd1940;
	xor.b64  	%rd1976, %rd1975, %rd29;
	mov.b32 	%r1549, 0;
	st.local.v2.b32 	[%rd27], {%r1549, %r1549};
	st.local.u32 	[%rd27+8], %r1549;
	st.local.v4.b32 	[%rd27+16], {%r1549, %r1549, %r1549, %r1549};
	st.local.v4.b32 	[%rd27+32], {%r1549, %r1549, %r1549, %r1549};
	st.local.v4.b32 	[%rd27+48], {%r1549, %r1549, %r1549, %r1549};
	st.local.v4.b32 	[%rd27+64], {%r1549, %r1549, %r1549, %r1549};
	st.local.v4.b32 	[%rd27+80], {%r1549, %r1549, %r1549, %r1549};
	st.local.v4.b32 	[%rd27+96], {%r1549, %r1549, %r1549, %r1549};
	st.local.v4.b32 	[%rd27+112], {%r1549, %r1549, %r1549, %r1549};
	ld.local.u32 	%r1550, [%rd6+16];
	ld.local.u32 	%r1551, [%rd6+20];
	ld.local.u32 	%r1552, [%rd6+24];
	st.local.v4.b32 	[%rd27], {%r1550, %r1551, %r1552, %r1549};
	st.local.u32 	[%rd27+12], %r8;
	add.s64 	%rd1977, %rd27, %rd35;
	ld.local.u64 	%rd1978, [%rd1977];
	add.s64 	%rd1979, %rd27, %rd38;
	ld.local.u64 	%rd1980, [%rd1979];
	add.s64 	%rd1981, %rd1962, %rd1978;
	add.s64 	%rd1982, %rd1981, %rd1970;
	xor.b64  	%rd1983, %rd42, %rd1982;
	mov.b64 	{%r1553, %r1554}, %rd1983;
	mov.b64 	%rd1984, {%r1554, %r1553};
	xor.b64  	%rd1985, %rd1984, 618475290624;
	add.s64 	%rd1986, %rd1985, %rd32;
	xor.b64  	%rd1987, %rd1970, %rd1986;
	mov.b64 	{%r1555, %r1556}, %rd1987;
	shf.l.wrap.b32 	%r1557, %r1556, %r1555, 8;
	shf.l.wrap.b32 	%r1558, %r1555, %r1556, 8;
	mov.b64 	%rd1988, {%r1558, %r1557};
	add.s64 	%rd1989, %rd1982, %rd1980;
	add.s64 	%rd1990, %rd1989, %rd1988;
	xor.b64  	%rd1991, %rd1990, %rd1985;
	mov.b64 	{%r1559, %r1560}, %rd1991;
	shf.l.wrap.b32 	%r1561, %r1560, %r1559, 16;
	shf.l.wrap.b32 	%r1562, %r1559, %r1560, 16;
	mov.b64 	%rd1992, {%r1562, %r1561};
	add.s64 	%rd1993, %rd1992, %rd1986;
	xor.b64  	%rd1994, %rd1993, %rd1988;
	mov.b64 	{%r1563, %r1564}, %rd1994;
	shf.l.wrap.b32 	%r1565, %r1563, %r1564, 1;
	shf.l.wrap.b32 	%r1566, %r1564, %r1563, 1;
	mov.b64 	%rd1995, {%r1566, %r1565};
	add.s64 	%rd1996, %rd27, %rd57;
	ld.local.u64 	%rd1997, [%rd1996];
	add.s64 	%rd1998, %rd27, %rd60;
	ld.local.u64 	%rd1999, [%rd1998];
	add.s64 	%rd2000, %rd1964, %rd1997;
	add.s64 	%rd2001, %rd2000, %rd1972;
	xor.b64  	%rd2002, %rd65, %rd2001;
	mov.b64 	{%r1567, %r1568}, %rd2002;
	mov.b64 	%rd2003, {%r1568, %r1567};
	add.s64 	%rd2004, %rd2003, %rd63;
	xor.b64  	%rd2005, %rd1972, %rd2004;
	mov.b64 	{%r1569, %r1570}, %rd2005;
	shf.l.wrap.b32 	%r1571, %r1570, %r1569, 8;
	shf.l.wrap.b32 	%r1572, %r1569, %r1570, 8;
	mov.b64 	%rd2006, {%r1572, %r1571};
	add.s64 	%rd2007, %rd2001, %rd1999;
	add.s64 	%rd2008, %rd2007, %rd2006;
	xor.b64  	%rd2009, %rd2008, %rd2003;
	mov.b64 	{%r1573, %r1574}, %rd2009;
	shf.l.wrap.b32 	%r1575, %r1574, %r1573, 16;
	shf.l.wrap.b32 	%r1576, %r1573, %r1574, 16;
	mov.b64 	%rd2010, {%r1576, %r1575};
	add.s64 	%rd2011, %rd2010, %rd2004;
	xor.b64  	%rd2012, %rd2011, %rd2006;
	mov.b64 	{%r1577, %r1578}, %rd2012;
	shf.l.wrap.b32 	%r1579, %r1577, %r1578, 1;
	shf.l.wrap.b32 	%r1580, %r1578, %r1577, 1;
	mov.b64 	%rd2013, {%r1580, %r1579};
	add.s64 	%rd2014, %rd27, %rd79;
	ld.local.u64 	%rd2015, [%rd2014];
	add.s64 	%rd2016, %rd27, %rd82;
	ld.local.u64 	%rd2017, [%rd2016];
	add.s64 	%rd2018, %rd1966, %rd2015;
	add.s64 	%rd2019, %rd2018, %rd1974;
	xor.b64  	%rd2020, %rd30, %rd2019;
	not.b64 	%rd2021, %rd2020;
	mov.b64 	{%r1581, %r1582}, %rd2021;
	mov.b64 	%rd2022, {%r1582, %r1581};
	add.s64 	%rd2023, %rd2022, %rd85;
	xor.b64  	%rd2024, %rd1974, %rd2023;
	mov.b64 	{%r1583, %r1584}, %rd2024;
	shf.l.wrap.b32 	%r1585, %r1584, %r1583, 8;
	shf.l.wrap.b32 	%r1586, %r1583, %r1584, 8;
	mov.b64 	%rd2025, {%r1586, %r1585};
	add.s64 	%rd2026, %rd2019, %rd2017;
	add.s64 	%rd2027, %rd2026, %rd2025;
	xor.b64  	%rd2028, %rd2027, %rd2022;
	mov.b64 	{%r1587, %r1588}, %rd2028;
	shf.l.wrap.b32 	%r1589, %r1588, %r1587, 16;
	shf.l.wrap.b32 	%r1590, %r1587, %r1588, 16;
	mov.b64 	%rd2029, {%r1590, %r1589};
	add.s64 	%rd2030, %rd2029, %rd2023;
	xor.b64  	%rd2031, %rd2030, %rd2025;
	mov.b64 	{%r1591, %r1592}, %rd2031;
	shf.l.wrap.b32 	%r1593, %r1591, %r1592, 1;
	shf.l.wrap.b32 	%r1594, %r1592, %r1591, 1;
	mov.b64 	%rd2032, {%r1594, %r1593};
	add.s64 	%rd2033, %rd27, %rd100;
	ld.local.u64 	%rd2034, [%rd2033];
	add.s64 	%rd2035, %rd27, %rd103;
	ld.local.u64 	%rd2036, [%rd2035];
	add.s64 	%rd2037, %rd1968, %rd2034;
	add.s64 	%rd2038, %rd2037, %rd1976;
	xor.b64  	%rd2039, %rd28, %rd2038;
	mov.b64 	{%r1595, %r1596}, %rd2039;
	mov.b64 	%rd2040, {%r1596, %r1595};
	add.s64 	%rd2041, %rd2040, %rd106;
	xor.b64  	%rd2042, %rd1976, %rd2041;
	mov.b64 	{%r1597, %r1598}, %rd2042;
	shf.l.wrap.b32 	%r1599, %r1598, %r1597, 8;
	shf.l.wrap.b32 	%r1600, %r1597, %r1598, 8;
	mov.b64 	%rd2043, {%r1600, %r1599};
	add.s64 	%rd2044, %rd2038, %rd2036;
	add.s64 	%rd2045, %rd2044, %rd2043;
	xor.b64  	%rd2046, %rd2045, %rd2040;
	mov.b64 	{%r1601, %r1602}, %rd2046;
	shf.l.wrap.b32 	%r1603, %r1602, %r1601, 16;
	shf.l.wrap.b32 	%r1604, %r1601, %r1602, 16;
	mov.b64 	%rd2047, {%r1604, %r1603};
	add.s64 	%rd2048, %rd2047, %rd2041;
	xor.b64  	%rd2049, %rd2048, %rd2043;
	mov.b64 	{%r1605, %r1606}, %rd2049;
	shf.l.wrap.b32 	%r1607, %r1605, %r1606, 1;
	shf.l.wrap.b32 	%r1608, %r1606, %r1605, 1;
	mov.b64 	%rd2050, {%r1608, %r1607};
	add.s64 	%rd2051, %rd27, %rd121;
	ld.local.u64 	%rd2052, [%rd2051];
	add.s64 	%rd2053, %rd27, %rd124;
	ld.local.u64 	%rd2054, [%rd2053];
	add.s64 	%rd2055, %rd1990, %rd2052;
	add.s64 	%rd2056, %rd2055, %rd2013;
	xor.b64  	%rd2057, %rd2047, %rd2056;
	mov.b64 	{%r1609, %r1610}, %rd2057;
	mov.b64 	%rd2058, {%r1610, %r1609};
	add.s64 	%rd2059, %rd2058, %rd2030;
	xor.b64  	%rd2060, %rd2013, %rd2059;
	mov.b64 	{%r1611, %r1612}, %rd2060;
	shf.l.wrap.b32 	%r1613, %r1612, %r1611, 8;
	shf.l.wrap.b32 	%r1614, %r1611, %r1612, 8;
	mov.b64 	%rd2061, {%r1614, %r1613};
	add.s64 	%rd2062, %rd2056, %rd2054;
	add.s64 	%rd2063, %rd2062, %rd2061;
	xor.b64  	%rd2064, %rd2063, %rd2058;
	mov.b64 	{%r1615, %r1616}, %rd2064;
	shf.l.wrap.b32 	%r1617, %r1616, %r1615, 16;
	shf.l.wrap.b32 	%r1618, %r1615, %r1616, 16;
	mov.b64 	%rd2065, {%r1618, %r1617};
	add.s64 	%rd2066, %rd2065, %rd2059;
	xor.b64  	%rd2067, %rd2066, %rd2061;
	mov.b64 	{%r1619, %r1620}, %rd2067;
	shf.l.wrap.b32 	%r1621, %r1619, %r1620, 1;
	shf.l.wrap.b32 	%r1622, %r1620, %r1619, 1;
	mov.b64 	%rd2068, {%r1622, %r1621};
	add.s64 	%rd2069, %rd27, %rd141;
	ld.local.u64 	%rd2070, [%rd2069];
	add.s64 	%rd2071, %rd27, %rd144;
	ld.local.u64 	%rd2072, [%rd2071];
	add.s64 	%rd2073, %rd2008, %rd2070;
	add.s64 	%rd2074, %rd2073, %rd2032;
	xor.b64  	%rd2075, %rd1992, %rd2074;
	mov.b64 	{%r1623, %r1624}, %rd2075;
	mov.b64 	%rd2076, {%r1624, %r1623};
	add.s64 	%rd2077, %rd2076, %rd2048;
	xor.b64  	%rd2078, %rd2032, %rd2077;
	mov.b64 	{%r1625, %r1626}, %rd2078;
	shf.l.wrap.b32 	%r1627, %r1626, %r1625, 8;
	shf.l.wrap.b32 	%r1628, %r1625, %r1626, 8;
	mov.b64 	%rd2079, {%r1628, %r1627};
	add.s64 	%rd2080, %rd2074, %rd2072;
	add.s64 	%rd2081, %rd2080, %rd2079;
	xor.b64  	%rd2082, %rd2081, %rd2076;
	mov.b64 	{%r1629, %r1630}, %rd2082;
	shf.l.wrap.b32 	%r1631, %r1630, %r1629, 16;
	shf.l.wrap.b32 	%r1632, %r1629, %r1630, 16;
	mov.b64 	%rd2083, {%r1632, %r1631};
	add.s64 	%rd2084, %rd2083, %rd2077;
	xor.b64  	%rd2085, %rd2084, %rd2079;
	mov.b64 	{%r1633, %r1634}, %rd2085;
	shf.l.wrap.b32 	%r1635, %r1633, %r1634, 1;
	shf.l.wrap.b32 	%r1636, %r1634, %r1633, 1;
	mov.b64 	%rd2086, {%r1636, %r1635};
	add.s64 	%rd2087, %rd27, %rd161;
	ld.local.u64 	%rd2088, [%rd2087];
	add.s64 	%rd2089, %rd27, %rd164;
	ld.local.u64 	%rd2090, [%rd2089];
	add.s64 	%rd2091, %rd2027, %rd2088;
	add.s64 	%rd2092, %rd2091, %rd2050;
	xor.b64  	%rd2093, %rd2010, %rd2092;
	mov.b64 	{%r1637, %r1638}, %rd2093;
	mov.b64 	%rd2094, {%r1638, %r1637};
	add.s64 	%rd2095, %rd2094, %rd1993;
	xor.b64  	%rd2096, %rd2050, %rd2095;
	mov.b64 	{%r1639, %r1640}, %rd2096;
	shf.l.wrap.b32 	%r1641, %r1640, %r1639, 8;
	shf.l.wrap.b32 	%r1642, %r1639, %r1640, 8;
	mov.b64 	%rd2097, {%r1642, %r1641};
	add.s64 	%rd2098, %rd2092, %rd2090;
	add.s64 	%rd2099, %rd2098, %rd2097;
	xor.b64  	%rd2100, %rd2099, %rd2094;
	mov.b64 	{%r1643, %r1644}, %rd2100;
	shf.l.wrap.b32 	%r1645, %r1644, %r1643, 16;
	shf.l.wrap.b32 	%r1646, %r1643, %r1644, 16;
	mov.b64 	%rd2101, {%r1646, %r1645};
	add.s64 	%rd2102, %rd2101, %rd2095;
	xor.b64  	%rd2103, %rd2102, %rd2097;
	mov.b64 	{%r1647, %r1648}, %rd2103;
	shf.l.wrap.b32 	%r1649, %r1647, %r1648, 1;
	shf.l.wrap.b32 	%r1650, %r1648, %r1647, 1;
	mov.b64 	%rd2104, {%r1650, %r1649};
	add.s64 	%rd2105, %rd27, %rd181;
	ld.local.u64 	%rd2106, [%rd2105];
	add.s64 	%rd2107, %rd27, %rd184;
	ld.local.u64 	%rd2108, [%rd2107];
	add.s64 	%rd2109, %rd2045, %rd2106;
	add.s64 	%rd2110, %rd2109, %rd1995;
	xor.b64  	%rd2111, %rd2029, %rd2110;
	mov.b64 	{%r1651, %r1652}, %rd2111;
	mov.b64 	%rd2112, {%r1652, %r1651};
	add.s64 	%rd2113, %rd2112, %rd2011;
	xor.b64  	%rd2114, %rd1995, %rd2113;
	mov.b64 	{%r1653, %r1654}, %rd2114;
	shf.l.wrap.b32 	%r1655, %r1654, %r1653, 8;
	shf.l.wrap.b32 	%r1656, %r1653, %r1654, 8;
	mov.b64 	%rd2115, {%r1656, %r1655};
	add.s64 	%rd2116, %rd2110, %rd2108;
	add.s64 	%rd2117, %rd2116, %rd2115;
	xor.b64  	%rd2118, %rd2117, %rd2112;
	mov.b64 	{%r1657, %r1658}, %rd2118;
	shf.l.wrap.b32 	%r1659, %r1658, %r1657, 16;
	shf.l.wrap.b32 	%r1660, %r1657, %r1658, 16;
	mov.b64 	%rd2119, {%r1660, %r1659};
	add.s64 	%rd2120, %rd2119, %rd2113;
	xor.b64  	%rd2121, %rd2120, %rd2115;
	mov.b64 	{%r1661, %r1662}, %rd2121;
	shf.l.wrap.b32 	%r1663, %r1661, %r1662, 1;
	shf.l.wrap.b32 	%r1664, %r1662, %r1661, 1;
	mov.b64 	%rd2122, {%r1664, %r1663};
	add.s64 	%rd2123, %rd27, %rd201;
	ld.local.u64 	%rd2124, [%rd2123];
	add.s64 	%rd2125, %rd27, %rd204;
	ld.local.u64 	%rd2126, [%rd2125];
	add.s64 	%rd2127, %rd2063, %rd2124;
	add.s64 	%rd2128, %rd2127, %rd2122;
	xor.b64  	%rd2129, %rd2083, %rd2128;
	mov.b64 	{%r1665, %r1666}, %rd2129;
	mov.b64 	%rd2130, {%r1666, %r1665};
	add.s64 	%rd2131, %rd2130, %rd2102;
	xor.b64  	%rd2132, %rd2122, %rd2131;
	mov.b64 	{%r1667, %r1668}, %rd2132;
	shf.l.wrap.b32 	%r1669, %r1668, %r1667, 8;
	shf.l.wrap.b32 	%r1670, %r1667, %r1668, 8;
	mov.b64 	%rd2133, {%r1670, %r1669};
	add.s64 	%rd2134, %rd2128, %rd2126;
	add.s64 	%rd2135, %rd2134, %rd2133;
	xor.b64  	%rd2136, %rd2135, %rd2130;
	mov.b64 	{%r1671, %r1672}, %rd2136;
	shf.l.wrap.b32 	%r1673, %r1672, %r1671, 16;
	shf.l.wrap.b32 	%r1674, %r1671, %r1672, 16;
	mov.b64 	%rd2137, {%r1674, %r1673};
	add.s64 	%rd2138, %rd2137, %rd2131;
	xor.b64  	%rd2139, %rd2138, %rd2133;
	mov.b64 	{%r1675, %r1676}, %rd2139;
	shf.l.wrap.b32 	%r1677, %r1675, %r1676, 1;
	shf.l.wrap.b32 	%r1678, %r1676, %r1675, 1;
	mov.b64 	%rd2140, {%r1678, %r1677};
	add.s64 	%rd2141, %rd27, %rd221;
	ld.local.u64 	%rd2142, [%rd2141];
	add.s64 	%rd2143, %rd27, %rd224;
	ld.local.u64 	%rd2144, [%rd2143];
	add.s64 	%rd2145, %rd2081, %rd2142;
	add.s64 	%rd2146, %rd2145, %rd2068;
	xor.b64  	%rd2147, %rd2101, %rd2146;
	mov.b64 	{%r1679, %r1680}, %rd2147;
	mov.b64 	%rd2148, {%r1680, %r1679};
	add.s64 	%rd2149, %rd2148, %rd2120;
	xor.b64  	%rd2150, %rd2068, %rd2149;
	mov.b64 	{%r1681, %r1682}, %rd2150;
	shf.l.wrap.b32 	%r1683, %r1682, %r1681, 8;
	shf.l.wrap.b32 	%r1684, %r1681, %r1682, 8;
	mov.b64 	%rd2151, {%r1684, %r1683};
	add.s64 	%rd2152, %rd2146, %rd2144;
	add.s64 	%rd2153, %rd2152, %rd2151;
	xor.b64  	%rd2154, %rd2153, %rd2148;
	mov.b64 	{%r1685, %r1686}, %rd2154;
	shf.l.wrap.b32 	%r1687, %r1686, %r1685, 16;
	shf.l.wrap.b32 	%r1688, %r1685, %r1686, 16;
	mov.b64 	%rd2155, {%r1688, %r1687};
	add.s64 	%rd2156, %rd2155, %rd2149;
	xor.b64  	%rd2157, %rd2156, %rd2151;
	mov.b64 	{%r1689, %r1690}, %rd2157;
	shf.l.wrap.b32 	%r1691, %r1689, %r1690, 1;
	shf.l.wrap.b32 	%r1692, %r1690, %r1689, 1;
	mov.b64 	%rd2158, {%r1692, %r1691};
	add.s64 	%rd2159, %rd27, %rd241;
	ld.local.u64 	%rd2160, [%rd2159];
	add.s64 	%rd2161, %rd27, %rd244;
	ld.local.u64 	%rd2162, [%rd2161];
	add.s64 	%rd2163, %rd2099, %rd2160;
	add.s64 	%rd2164, %rd2163, %rd2086;
	xor.b64  	%rd2165, %rd2119, %rd2164;
	mov.b64 	{%r1693, %r1694}, %rd2165;
	mov.b64 	%rd2166, {%r1694, %r1693};
	add.s64 	%rd2167, %rd2166, %rd2066;
	xor.b64  	%rd2168, %rd2086, %rd2167;
	mov.b64 	{%r1695, %r1696}, %rd2168;
	shf.l.wrap.b32 	%r1697, %r1696, %r1695, 8;
	shf.l.wrap.b32 	%r1698, %r1695, %r1696, 8;
	mov.b64 	%rd2169, {%r1698, %r1697};
	add.s64 	%rd2170, %rd2164, %rd2162;
	add.s64 	%rd2171, %rd2170, %rd2169;
	xor.b64  	%rd2172, %rd2171, %rd2166;
	mov.b64 	{%r1699, %r1700}, %rd2172;
	shf.l.wrap.b32 	%r1701, %r1700, %r1699, 16;
	shf.l.wrap.b32 	%r1702, %r1699, %r1700, 16;
	mov.b64 	%rd2173, {%r1702, %r1701};
	add.s64 	%rd2174, %rd2173, %rd2167;
	xor.b64  	%rd2175, %rd2174, %rd2169;
	mov.b64 	{%r1703, %r1704}, %rd2175;
	shf.l.wrap.b32 	%r1705, %r1703, %r1704, 1;
	shf.l.wrap.b32 	%r1706, %r1704, %r1703, 1;
	mov.b64 	%rd2176, {%r1706, %r1705};
	add.s64 	%rd2177, %rd27, %rd261;
	ld.local.u64 	%rd2178, [%rd2177];
	add.s64 	%rd2179, %rd27, %rd264;
	ld.local.u64 	%rd2180, [%rd2179];
	add.s64 	%rd2181, %rd2117, %rd2178;
	add.s64 	%rd2182, %rd2181, %rd2104;
	xor.b64  	%rd2183, %rd2065, %rd2182;
	mov.b64 	{%r1707, %r1708}, %rd2183;
	mov.b64 	%rd2184, {%r1708, %r1707};
	add.s64 	%rd2185, %rd2184, %rd2084;
	xor.b64  	%rd2186, %rd2104, %rd2185;
	mov.b64 	{%r1709, %r1710}, %rd2186;
	shf.l.wrap.b32 	%r1711, %r1710, %r1709, 8;
	shf.l.wrap.b32 	%r1712, %r1709, %r1710, 8;
	mov.b64 	%rd2187, {%r1712, %r1711};
	add.s64 	%rd2188, %rd2182, %rd2180;
	add.s64 	%rd2189, %rd2188, %rd2187;
	xor.b64  	%rd2190, %rd2189, %rd2184;
	mov.b64 	{%r1713, %r1714}, %rd2190;
	shf.l.wrap.b32 	%r1715, %r1714, %r1713, 16;
	shf.l.wrap.b32 	%r1716, %r1713, %r1714, 16;
	mov.b64 	%rd2191, {%r1716, %r1715};
	add.s64 	%rd2192, %rd2191, %rd2185;
	xor.b64  	%rd2193, %rd2192, %rd2187;
	mov.b64 	{%r1717, %r1718}, %rd2193;
	shf.l.wrap.b32 	%r1719, %r1717, %r1718, 1;
	shf.l.wrap.b32 	%r1720, %r1718, %r1717, 1;
	mov.b64 	%rd2194, {%r1720, %r1719};
	add.s64 	%rd2195, %rd27, %rd281;
	ld.local.u64 	%rd2196, [%rd2195];
	add.s64 	%rd2197, %rd27, %rd284;
	ld.local.u64 	%rd2198, [%rd2197];
	add.s64 	%rd2199, %rd2135, %rd2196;
	add.s64 	%rd2200, %rd2199, %rd2158;
	xor.b64  	%rd2201, %rd2191, %rd2200;
	mov.b64 	{%r1721, %r1722}, %rd2201;
	mov.b64 	%rd2202, {%r1722, %r1721};
	add.s64 	%rd2203, %rd2202, %rd2174;
	xor.b64  	%rd2204, %rd2158, %rd2203;
	mov.b64 	{%r1723, %r1724}, %rd2204;
	shf.l.wrap.b32 	%r1725, %r1724, %r1723, 8;
	shf.l.wrap.b32 	%r1726, %r1723, %r1724, 8;
	mov.b64 	%rd2205, {%r1726, %r1725};
	add.s64 	%rd2206, %rd2200, %rd2198;
	add.s64 	%rd2207, %rd2206, %rd2205;
	xor.b64  	%rd2208, %rd2207, %rd2202;
	mov.b64 	{%r1727, %r1728}, %rd2208;
	shf.l.wrap.b32 	%r1729, %r1728, %r1727, 16;
	shf.l.wrap.b32 	%r1730, %r1727, %r1728, 16;
	mov.b64 	%rd2209, {%r1730, %r1729};
	add.s64 	%rd2210, %rd2209, %rd2203;
	xor.b64  	%rd2211, %rd2210, %rd2205;
	mov.b64 	{%r1731, %r1732}, %rd2211;
	shf.l.wrap.b32 	%r1733, %r1731, %r1732, 1;
	shf.l.wrap.b32 	%r1734, %r1732, %r1731, 1;
	mov.b64 	%rd2212, {%r1734, %r1733};
	add.s64 	%rd2213, %rd27, %rd301;
	ld.local.u64 	%rd2214, [%rd2213];
	add.s64 	%rd2215, %rd27, %rd304;
	ld.local.u64 	%rd2216, [%rd2215];
	add.s64 	%rd2217, %rd2153, %rd2214;
	add.s64 	%rd2218, %rd2217, %rd2176;
	xor.b64  	%rd2219, %rd2137, %rd2218;
	mov.b64 	{%r1735, %r1736}, %rd2219;
	mov.b64 	%rd2220, {%r1736, %r1735};
	add.s64 	%rd2221, %rd2220, %rd2192;
	xor.b64  	%rd2222, %rd2176, %rd2221;
	mov.b64 	{%r1737, %r1738}, %rd2222;
	shf.l.wrap.b32 	%r1739, %r1738, %r1737, 8;
	shf.l.wrap.b32 	%r1740, %r1737, %r1738, 8;
	mov.b64 	%rd2223, {%r1740, %r1739};
	add.s64 	%rd2224, %rd2218, %rd2216;
	add.s64 	%rd2225, %rd2224, %rd2223;
	xor.b64  	%rd2226, %rd2225, %rd2220;
	mov.b64 	{%r1741, %r1742}, %rd2226;
	shf.l.wrap.b32 	%r1743, %r1742, %r1741, 16;
	shf.l.wrap.b32 	%r1744, %r1741, %r1742, 16;
	mov.b64 	%rd2227, {%r1744, %r1743};
	add.s64 	%rd2228, %rd2227, %rd2221;
	xor.b64  	%rd2229, %rd2228, %rd2223;
	mov.b64 	{%r1745, %r1746}, %rd2229;
	shf.l.wrap.b32 	%r1747, %r1745, %r1746, 1;
	shf.l.wrap.b32 	%r1748, %r1746, %r1745, 1;
	mov.b64 	%rd2230, {%r1748, %r1747};
	add.s64 	%rd2231, %rd27, %rd321;
	ld.local.u64 	%rd2232, [%rd2231];
	add.s64 	%rd2233, %rd27, %rd324;
	ld.local.u64 	%rd2234, [%rd2233];
	add.s64 	%rd2235, %rd2171, %rd2232;
	add.s64 	%rd2236, %rd2235, %rd2194;
	xor.b64  	%rd2237, %rd2155, %rd2236;
	mov.b64 	{%r1749, %r1750}, %rd2237;
	mov.b64 	%rd2238, {%r1750, %r1749};
	add.s64 	%rd2239, %rd2238, %rd2138;
	xor.b64  	%rd2240, %rd2194, %rd2239;
	mov.b64 	{%r1751, %r1752}, %rd2240;
	shf.l.wrap.b32 	%r1753, %r1752, %r1751, 8;
	shf.l.wrap.b32 	%r1754, %r1751, %r1752, 8;
	mov.b64 	%rd2241, {%r1754, %r1753};
	add.s64 	%rd2242, %rd2236, %rd2234;
	add.s64 	%rd2243, %rd2242, %rd2241;
	xor.b64  	%rd2244, %rd2243, %rd2238;
	mov.b64 	{%r1755, %r1756}, %rd2244;
	shf.l.wrap.b32 	%r1757, %r1756, %r1755, 16;
	shf.l.wrap.b32 	%r1758, %r1755, %r1756, 16;
	mov.b64 	%rd2245, {%r1758, %r1757};
	add.s64 	%rd2246, %rd2245, %rd2239;
	xor.b64  	%rd2247, %rd2246, %rd2241;
	mov.b64 	{%r1759, %r1760}, %rd2247;
	shf.l.wrap.b32 	%r1761, %r1759, %r1760, 1;
	shf.l.wrap.b32 	%r1762, %r1760, %r1759, 1;
	mov.b64 	%rd2248, {%r1762, %r1761};
	add.s64 	%rd2249, %rd27, %rd341;
	ld.local.u64 	%rd2250, [%rd2249];
	add.s64 	%rd2251, %rd27, %rd344;
	ld.local.u64 	%rd2252, [%rd2251];
	add.s64 	%rd2253, %rd2189, %rd2250;
	add.s64 	%rd2254, %rd2253, %rd2140;
	xor.b64  	%rd2255, %rd2173, %rd2254;
	mov.b64 	{%r1763, %r1764}, %rd2255;
	mov.b64 	%rd2256, {%r1764, %r1763};
	add.s64 	%rd2257, %rd2256, %rd2156;
	xor.b64  	%rd2258, %rd2140, %rd2257;
	mov.b64 	{%r1765, %r1766}, %rd2258;
	shf.l.wrap.b32 	%r1767, %r1766, %r1765, 8;
	shf.l.wrap.b32 	%r1768, %r1765, %r1766, 8;
	mov.b64 	%rd2259, {%r1768, %r1767};
	add.s64 	%rd2260, %rd2254, %rd2252;
	add.s64 	%rd2261, %rd2260, %rd2259;
	xor.b64  	%rd2262, %rd2261, %rd2256;
	mov.b64 	{%r1769, %r1770}, %rd2262;
	shf.l.wrap.b32 	%r1771, %r1770, %r1769, 16;
	shf.l.wrap.b32 	%r1772, %r1769, %r1770, 16;
	mov.b64 	%rd2263, {%r1772, %r1771};
	add.s64 	%rd2264, %rd2263, %rd2257;
	xor.b64  	%rd2265, %rd2264, %rd2259;
	mov.b64 	{%r1773, %r1774}, %rd2265;
	shf.l.wrap.b32 	%r1775, %r1773, %r1774, 1;
	shf.l.wrap.b32 	%r1776, %r1774, %r1773, 1;
	mov.b64 	%rd2266, {%r1776, %r1775};
	add.s64 	%rd2267, %rd27, %rd361;
	ld.local.u64 	%rd2268, [%rd2267];
	add.s64 	%rd2269, %rd27, %rd364;
	ld.local.u64 	%rd2270, [%rd2269];
	add.s64 	%rd2271, %rd2207, %rd2268;
	add.s64 	%rd2272, %rd2271, %rd2266;
	xor.b64  	%rd2273, %rd2227, %rd2272;
	mov.b64 	{%r1777, %r1778}, %rd2273;
	mov.b64 	%rd2274, {%r1778, %r1777};
	add.s64 	%rd2275, %rd2274, %rd2246;
	xor.b64  	%rd2276, %rd2266, %rd2275;
	mov.b64 	{%r1779, %r1780}, %rd2276;
	shf.l.wrap.b32 	%r1781, %r1780, %r1779, 8;
	shf.l.wrap.b32 	%r1782, %r1779, %r1780, 8;
	mov.b64 	%rd2277, {%r1782, %r1781};
	add.s64 	%rd2278, %rd2272, %rd2270;
	add.s64 	%rd2279, %rd2278, %rd2277;
	xor.b64  	%rd2280, %rd2279, %rd2274;
	mov.b64 	{%r1783, %r1784}, %rd2280;
	shf.l.wrap.b32 	%r1785, %r1784, %r1783, 16;
	shf.l.wrap.b32 	%r1786, %r1783, %r1784, 16;
	mov.b64 	%rd2281, {%r1786, %r1785};
	add.s64 	%rd2282, %rd2281, %rd2275;
	xor.b64  	%rd2283, %rd2282, %rd2277;
	mov.b64 	{%r1787, %r1788}, %rd2283;
	shf.l.wrap.b32 	%r1789, %r1787, %r1788, 1;
	shf.l.wrap.b32 	%r1790, %r1788, %r1787, 1;
	mov.b64 	%rd2284, {%r1790, %r1789};
	add.s64 	%rd2285, %rd27, %rd381;
	ld.local.u64 	%rd2286, [%rd2285];
	add.s64 	%rd2287, %rd27, %rd384;
	ld.local.u64 	%rd2288, [%rd2287];
	add.s64 	%rd2289, %rd2225, %rd2286;
	add.s64 	%rd2290, %rd2289, %rd2212;
	xor.b64  	%rd2291, %rd2245, %rd2290;
	mov.b64 	{%r1791, %r1792}, %rd2291;
	mov.b64 	%rd2292, {%r1792, %r1791};
	add.s64 	%rd2293, %rd2292, %rd2264;
	xor.b64  	%rd2294, %rd2212, %rd2293;
	mov.b64 	{%r1793, %r1794}, %rd2294;
	shf.l.wrap.b32 	%r1795, %r1794, %r1793, 8;
	shf.l.wrap.b32 	%r1796, %r1793, %r1794, 8;
	mov.b64 	%rd2295, {%r1796, %r1795};
	add.s64 	%rd2296, %rd2290, %rd2288;
	add.s64 	%rd2297, %rd2296, %rd2295;
	xor.b64  	%rd2298, %rd2297, %rd2292;
	mov.b64 	{%r1797, %r1798}, %rd2298;
	shf.l.wrap.b32 	%r1799, %r1798, %r1797, 16;
	shf.l.wrap.b32 	%r1800, %r1797, %r1798, 16;
	mov.b64 	%rd2299, {%r1800, %r1799};
	add.s64 	%rd2300, %rd2299, %rd2293;
	xor.b64  	%rd2301, %rd2300, %rd2295;
	mov.b64 	{%r1801, %r1802}, %rd2301;
	shf.l.wrap.b32 	%r1803, %r1801, %r1802, 1;
	shf.l.wrap.b32 	%r1804, %r1802, %r1801, 1;
	mov.b64 	%rd2302, {%r1804, %r1803};
	add.s64 	%rd2303, %rd27, %rd401;
	ld.local.u64 	%rd2304, [%rd2303];
	add.s64 	%rd2305, %rd27, %rd404;
	ld.local.u64 	%rd2306, [%rd2305];
	add.s64 	%rd2307, %rd2243, %rd2304;
	add.s64 	%rd2308, %rd2307, %rd2230;
	xor.b64  	%rd2309, %rd2263, %rd2308;
	mov.b64 	{%r1805, %r1806}, %rd2309;
	mov.b64 	%rd2310, {%r1806, %r1805};
	add.s64 	%rd2311, %rd2310, %rd2210;
	xor.b64  	%rd2312, %rd2230, %rd2311;
	mov.b64 	{%r1807, %r1808}, %rd2312;
	shf.l.wrap.b32 	%r1809, %r1808, %r1807, 8;
	shf.l.wrap.b32 	%r1810, %r1807, %r1808, 8;
	mov.b64 	%rd2313, {%r1810, %r1809};
	add.s64 	%rd2314, %rd2308, %rd2306;
	add.s64 	%rd2315, %rd2314, %rd2313;
	xor.b64  	%rd2316, %rd2315, %rd2310;
	mov.b64 	{%r1811, %r1812}, %rd2316;
	shf.l.wrap.b32 	%r1813, %r1812, %r1811, 16;
	shf.l.wrap.b32 	%r1814, %r1811, %r1812, 16;
	mov.b64 	%rd2317, {%r1814, %r1813};
	add.s64 	%rd2318, %rd2317, %rd2311;
	xor.b64  	%rd2319, %rd2318, %rd2313;
	mov.b64 	{%r1815, %r1816}, %rd2319;
	shf.l.wrap.b32 	%r1817, %r1815, %r1816, 1;
	shf.l.wrap.b32 	%r1818, %r1816, %r1815, 1;
	mov.b64 	%rd2320, {%r1818, %r1817};
	add.s64 	%rd2321, %rd27, %rd421;
	ld.local.u64 	%rd2322, [%rd2321];
	add.s64 	%rd2323, %rd27, %rd424;
	ld.local.u64 	%rd2324, [%rd2323];
	add.s64 	%rd2325, %rd2261, %rd2322;
	add.s64 	%rd2326, %rd2325, %rd2248;
	xor.b64  	%rd2327, %rd2209, %rd2326;
	mov.b64 	{%r1819, %r1820}, %rd2327;
	mov.b64 	%rd2328, {%r1820, %r1819};
	add.s64 	%rd2329, %rd2328, %rd2228;
	xor.b64  	%rd2330, %rd2248, %rd2329;
	mov.b64 	{%r1821, %r1822}, %rd2330;
	shf.l.wrap.b32 	%r1823, %r1822, %r1821, 8;
	shf.l.wrap.b32 	%r1824, %r1821, %r1822, 8;
	mov.b64 	%rd2331, {%r1824, %r1823};
	add.s64 	%rd2332, %rd2326, %rd2324;
	add.s64 	%rd2333, %rd2332, %rd2331;
	xor.b64  	%rd2334, %rd2333, %rd2328;
	mov.b64 	{%r1825, %r1826}, %rd2334;
	shf.l.wrap.b32 	%r1827, %r1826, %r1825, 16;
	shf.l.wrap.b32 	%r1828, %r1825, %r1826, 16;
	mov.b64 	%rd2335, {%r1828, %r1827};
	add.s64 	%rd2336, %rd2335, %rd2329;
	xor.b64  	%rd2337, %rd2336, %rd2331;
	mov.b64 	{%r1829, %r1830}, %rd2337;
	shf.l.wrap.b32 	%r1831, %r1829, %r1830, 1;
	shf.l.wrap.b32 	%r1832, %r1830, %r1829, 1;
	mov.b64 	%rd2338, {%r1832, %r1831};
	add.s64 	%rd2339, %rd27, %rd441;
	ld.local.u64 	%rd2340, [%rd2339];
	add.s64 	%rd2341, %rd27, %rd444;
	ld.local.u64 	%rd2342, [%rd2341];
	add.s64 	%rd2343, %rd2279, %rd2340;
	add.s64 	%rd2344, %rd2343, %rd2302;
	xor.b64  	%rd2345, %rd2335, %rd2344;
	mov.b64 	{%r1833, %r1834}, %rd2345;
	mov.b64 	%rd2346, {%r1834, %r1833};
	add.s64 	%rd2347, %rd2346, %rd2318;
	xor.b64  	%rd2348, %rd2302, %rd2347;
	mov.b64 	{%r1835, %r1836}, %rd2348;
	shf.l.wrap.b32 	%r1837, %r1836, %r1835, 8;
	shf.l.wrap.b32 	%r1838, %r1835, %r1836, 8;
	mov.b64 	%rd2349, {%r1838, %r1837};
	add.s64 	%rd2350, %rd2344, %rd2342;
	add.s64 	%rd2351, %rd2350, %rd2349;
	xor.b64  	%rd2352, %rd2351, %rd2346;
	mov.b64 	{%r1839, %r1840}, %rd2352;
	shf.l.wrap.b32 	%r1841, %r1840, %r1839, 16;
	shf.l.wrap.b32 	%r1842, %r1839, %r1840, 16;
	mov.b64 	%rd2353, {%r1842, %r1841};
	add.s64 	%rd2354, %rd2353, %rd2347;
	xor.b64  	%rd2355, %rd2354, %rd2349;
	mov.b64 	{%r1843, %r1844}, %rd2355;
	shf.l.wrap.b32 	%r1845, %r1843, %r1844, 1;
	shf.l.wrap.b32 	%r1846, %r1844, %r1843, 1;
	mov.b64 	%rd2356, {%r1846, %r1845};
	add.s64 	%rd2357, %rd27, %rd461;
	ld.local.u64 	%rd2358, [%rd2357];
	add.s64 	%rd2359, %rd27, %rd464;
	ld.local.u64 	%rd2360, [%rd2359];
	add.s64 	%rd2361, %rd2297, %rd2358;
	add.s64 	%rd2362, %rd2361, %rd2320;
	xor.b64  	%rd2363, %rd2281, %rd2362;
	mov.b64 	{%r1847, %r1848}, %rd2363;
	mov.b64 	%rd2364, {%r1848, %r1847};
	add.s64 	%rd2365, %rd2364, %rd2336;
	xor.b64  	%rd2366, %rd2320, %rd2365;
	mov.b64 	{%r1849, %r1850}, %rd2366;
	shf.l.wrap.b32 	%r1851, %r1850, %r1849, 8;
	shf.l.wrap.b32 	%r1852, %r1849, %r1850, 8;
	mov.b64 	%rd2367, {%r1852, %r1851};
	add.s64 	%rd2368, %rd2362, %rd2360;
	add.s64 	%rd2369, %rd2368, %rd2367;
	xor.b64  	%rd2370, %rd2369, %rd2364;
	mov.b64 	{%r1853, %r1854}, %rd2370;
	shf.l.wrap.b32 	%r1855, %r1854, %r1853, 16;
	shf.l.wrap.b32 	%r1856, %r1853, %r1854, 16;
	mov.b64 	%rd2371, {%r1856, %r1855};
	add.s64 	%rd2372, %rd2371, %rd2365;
	xor.b64  	%rd2373, %rd2372, %rd2367;
	mov.b64 	{%r1857, %r1858}, %rd2373;
	shf.l.wrap.b32 	%r1859, %r1857, %r1858, 1;
	shf.l.wrap.b32 	%r1860, %r1858, %r1857, 1;
	mov.b64 	%rd2374, {%r1860, %r1859};
	add.s64 	%rd2375, %rd27, %rd481;
	ld.local.u64 	%rd2376, [%rd2375];
	add.s64 	%rd2377, %rd27, %rd484;
	ld.local.u64 	%rd2378, [%rd2377];
	add.s64 	%rd2379, %rd2315, %rd2376;
	add.s64 	%rd2380, %rd2379, %rd2338;
	xor.b64  	%rd2381, %rd2299, %rd2380;
	mov.b64 	{%r1861, %r1862}, %rd2381;
	mov.b64 	%rd2382, {%r1862, %r1861};
	add.s64 	%rd2383, %rd2382, %rd2282;
	xor.b64  	%rd2384, %rd2338, %rd2383;
	mov.b64 	{%r1863, %r1864}, %rd2384;
	shf.l.wrap.b32 	%r1865, %r1864, %r1863, 8;
	shf.l.wrap.b32 	%r1866, %r1863, %r1864, 8;
	mov.b64 	%rd2385, {%r1866, %r1865};
	add.s64 	%rd2386, %rd2380, %rd2378;
	add.s64 	%rd2387, %rd2386, %rd2385;
	xor.b64  	%rd2388, %rd2387, %rd2382;
	mov.b64 	{%r1867, %r1868}, %rd2388;
	shf.l.wrap.b32 	%r1869, %r1868, %r1867, 16;
	shf.l.wrap.b32 	%r1870, %r1867, %r1868, 16;
	mov.b64 	%rd2389, {%r1870, %r1869};
	add.s64 	%rd2390, %rd2389, %rd2383;
	xor.b64  	%rd2391, %rd2390, %rd2385;
	mov.b64 	{%r1871, %r1872}, %rd2391;
	shf.l.wrap.b32 	%r1873, %r1871, %r1872, 1;
	shf.l.wrap.b32 	%r1874, %r1872, %r1871, 1;
	mov.b64 	%rd2392, {%r1874, %r1873};
	add.s64 	%rd2393, %rd27, %rd501;
	ld.local.u64 	%rd2394, [%rd2393];
	add.s64 	%rd2395, %rd27, %rd504;
	ld.local.u64 	%rd2396, [%rd2395];
	add.s64 	%rd2397, %rd2333, %rd2394;
	add.s64 	%rd2398, %rd2397, %rd2284;
	xor.b64  	%rd2399, %rd2317, %rd2398;
	mov.b64 	{%r1875, %r1876}, %rd2399;
	mov.b64 	%rd2400, {%r1876, %r1875};
	add.s64 	%rd2401, %rd2400, %rd2300;
	xor.b64  	%rd2402, %rd2284, %rd2401;
	mov.b64 	{%r1877, %r1878}, %rd2402;
	shf.l.wrap.b32 	%r1879, %r1878, %r1877, 8;
	shf.l.wrap.b32 	%r1880, %r1877, %r1878, 8;
	mov.b64 	%rd2403, {%r1880, %r1879};
	add.s64 	%rd2404, %rd2398, %rd2396;
	add.s64 	%rd2405, %rd2404, %rd2403;
	xor.b64  	%rd2406, %rd2405, %rd2400;
	mov.b64 	{%r1881, %r1882}, %rd2406;
	shf.l.wrap.b32 	%r1883, %r1882, %r1881, 16;
	shf.l.wrap.b32 	%r1884, %r1881, %r1882, 16;
	mov.b64 	%rd2407, {%r1884, %r1883};
	add.s64 	%rd2408, %rd2407, %rd2401;
	xor.b64  	%rd2409, %rd2408, %rd2403;
	mov.b64 	{%r1885, %r1886}, %rd2409;
	shf.l.wrap.b32 	%r1887, %r1885, %r1886, 1;
	shf.l.wrap.b32 	%r1888, %r1886, %r1885, 1;
	mov.b64 	%rd2410, {%r1888, %r1887};
	add.s64 	%rd2411, %rd27, %rd521;
	ld.local.u64 	%rd2412, [%rd2411];
	add.s64 	%rd2413, %rd27, %rd524;
	ld.local.u64 	%rd2414, [%rd2413];
	add.s64 	%rd2415, %rd2351, %rd2412;
	add.s64 	%rd2416, %rd2415, %rd2410;
	xor.b64  	%rd2417, %rd2371, %rd2416;
	mov.b64 	{%r1889, %r1890}, %rd2417;
	mov.b64 	%rd2418, {%r1890, %r1889};
	add.s64 	%rd2419, %rd2418, %rd2390;
	xor.b64  	%rd2420, %rd2410, %rd2419;
	mov.b64 	{%r1891, %r1892}, %rd2420;
	shf.l.wrap.b32 	%r1893, %r1892, %r1891, 8;
	shf.l.wrap.b32 	%r1894, %r1891, %r1892, 8;
	mov.b64 	%rd2421, {%r1894, %r1893};
	add.s64 	%rd2422, %rd2416, %rd2414;
	add.s64 	%rd2423, %rd2422, %rd2421;
	xor.b64  	%rd2424, %rd2423, %rd2418;
	mov.b64 	{%r1895, %r1896}, %rd2424;
	shf.l.wrap.b32 	%r1897, %r1896, %r1895, 16;
	shf.l.wrap.b32 	%r1898, %r1895, %r1896, 16;
	mov.b64 	%rd2425, {%r1898, %r1897};
	add.s64 	%rd2426, %rd2425, %rd2419;
	xor.b64  	%rd2427, %rd2426, %rd2421;
	mov.b64 	{%r1899, %r1900}, %rd2427;
	shf.l.wrap.b32 	%r1901, %r1899, %r1900, 1;
	shf.l.wrap.b32 	%r1902, %r1900, %r1899, 1;
	mov.b64 	%rd2428, {%r1902, %r1901};
	add.s64 	%rd2429, %rd27, %rd541;
	ld.local.u64 	%rd2430, [%rd2429];
	add.s64 	%rd2431, %rd27, %rd544;
	ld.local.u64 	%rd2432, [%rd2431];
	add.s64 	%rd2433, %rd2369, %rd2430;
	add.s64 	%rd2434, %rd2433, %rd2356;
	xor.b64  	%rd2435, %rd2389, %rd2434;
	mov.b64 	{%r1903, %r1904}, %rd2435;
	mov.b64 	%rd2436, {%r1904, %r1903};
	add.s64 	%rd2437, %rd2436, %rd2408;
	xor.b64  	%rd2438, %rd2356, %rd2437;
	mov.b64 	{%r1905, %r1906}, %rd2438;
	shf.l.wrap.b32 	%r1907, %r1906, %r1905, 8;
	shf.l.wrap.b32 	%r1908, %r1905, %r1906, 8;
	mov.b64 	%rd2439, {%r1908, %r1907};
	add.s64 	%rd2440, %rd2434, %rd2432;
	add.s64 	%rd2441, %rd2440, %rd2439;
	xor.b64  	%rd2442, %rd2441, %rd2436;
	mov.b64 	{%r1909, %r1910}, %rd2442;
	shf.l.wrap.b32 	%r1911, %r1910, %r1909, 16;
	shf.l.wrap.b32 	%r1912, %r1909, %r1910, 16;
	mov.b64 	%rd2443, {%r1912, %r1911};
	add.s64 	%rd2444, %rd2443, %rd2437;
	xor.b64  	%rd2445, %rd2444, %rd2439;
	mov.b64 	{%r1913, %r1914}, %rd2445;
	shf.l.wrap.b32 	%r1915, %r1913, %r1914, 1;
	shf.l.wrap.b32 	%r1916, %r1914, %r1913, 1;
	mov.b64 	%rd2446, {%r1916, %r1915};
	add.s64 	%rd2447, %rd27, %rd561;
	ld.local.u64 	%rd2448, [%rd2447];
	add.s64 	%rd2449, %rd27, %rd564;
	ld.local.u64 	%rd2450, [%rd2449];
	add.s64 	%rd2451, %rd2387, %rd2448;
	add.s64 	%rd2452, %rd2451, %rd2374;
	xor.b64  	%rd2453, %rd2407, %rd2452;
	mov.b64 	{%r1917, %r1918}, %rd2453;
	mov.b64 	%rd2454, {%r1918, %r1917};
	add.s64 	%rd2455, %rd2454, %rd2354;
	xor.b64  	%rd2456, %rd2374, %rd2455;
	mov.b64 	{%r1919, %r1920}, %rd2456;
	shf.l.wrap.b32 	%r1921, %r1920, %r1919, 8;
	shf.l.wrap.b32 	%r1922, %r1919, %r1920, 8;
	mov.b64 	%rd2457, {%r1922, %r1921};
	add.s64 	%rd2458, %rd2452, %rd2450;
	add.s64 	%rd2459, %rd2458, %rd2457;
	xor.b64  	%rd2460, %rd2459, %rd2454;
	mov.b64 	{%r1923, %r1924}, %rd2460;
	shf.l.wrap.b32 	%r1925, %r1924, %r1923, 16;
	shf.l.wrap.b32 	%r1926, %r1923, %r1924, 16;
	mov.b64 	%rd2461, {%r1926, %r1925};
	add.s64 	%rd2462, %rd2461, %rd2455;
	xor.b64  	%rd2463, %rd2462, %rd2457;
	mov.b64 	{%r1927, %r1928}, %rd2463;
	shf.l.wrap.b32 	%r1929, %r1927, %r1928, 1;
	shf.l.wrap.b32 	%r1930, %r1928, %r1927, 1;
	mov.b64 	%rd2464, {%r1930, %r1929};
	add.s64 	%rd2465, %rd27, %rd581;
	ld.local.u64 	%rd2466, [%rd2465];
	add.s64 	%rd2467, %rd27, %rd584;
	ld.local.u64 	%rd2468, [%rd2467];
	add.s64 	%rd2469, %rd2405, %rd2466;
	add.s64 	%rd2470, %rd2469, %rd2392;
	xor.b64  	%rd2471, %rd2353, %rd2470;
	mov.b64 	{%r1931, %r1932}, %rd2471;
	mov.b64 	%rd2472, {%r1932, %r1931};
	add.s64 	%rd2473, %rd2472, %rd2372;
	xor.b64  	%rd2474, %rd2392, %rd2473;
	mov.b64 	{%r1933, %r1934}, %rd2474;
	shf.l.wrap.b32 	%r1935, %r1934, %r1933, 8;
	shf.l.wrap.b32 	%r1936, %r1933, %r1934, 8;
	mov.b64 	%rd2475, {%r1936, %r1935};
	add.s64 	%rd2476, %rd2470, %rd2468;
	add.s64 	%rd2477, %rd2476, %rd2475;
	xor.b64  	%rd2478, %rd2477, %rd2472;
	mov.b64 	{%r1937, %r1938}, %rd2478;
	shf.l.wrap.b32 	%r1939, %r1938, %r1937, 16;
	shf.l.wrap.b32 	%r1940, %r1937, %r1938, 16;
	mov.b64 	%rd2479, {%r1940, %r1939};
	add.s64 	%rd2480, %rd2479, %rd2473;
	xor.b64  	%rd2481, %rd2480, %rd2475;
	mov.b64 	{%r1941, %r1942}, %rd2481;
	shf.l.wrap.b32 	%r1943, %r1941, %r1942, 1;
	shf.l.wrap.b32 	%r1944, %r1942, %r1941, 1;
	mov.b64 	%rd2482, {%r1944, %r1943};
	add.s64 	%rd2483, %rd27, %rd601;
	ld.local.u64 	%rd2484, [%rd2483];
	add.s64 	%rd2485, %rd27, %rd604;
	ld.local.u64 	%rd2486, [%rd2485];
	add.s64 	%rd2487, %rd2423, %rd2484;
	add.s64 	%rd2488, %rd2487, %rd2446;
	xor.b64  	%rd2489, %rd2479, %rd2488;
	mov.b64 	{%r1945, %r1946}, %rd2489;
	mov.b64 	%rd2490, {%r1946, %r1945};
	add.s64 	%rd2491, %rd2490, %rd2462;
	xor.b64  	%rd2492, %rd2446, %rd2491;
	mov.b64 	{%r1947, %r1948}, %rd2492;
	shf.l.wrap.b32 	%r1949, %r1948, %r1947, 8;
	shf.l.wrap.b32 	%r1950, %r1947, %r1948, 8;
	mov.b64 	%rd2493, {%r1950, %r1949};
	add.s64 	%rd2494, %rd2488, %rd2486;
	add.s64 	%rd2495, %rd2494, %rd2493;
	xor.b64  	%rd2496, %rd2495, %rd2490;
	mov.b64 	{%r1951, %r1952}, %rd2496;
	shf.l.wrap.b32 	%r1953, %r1952, %r1951, 16;
	shf.l.wrap.b32 	%r1954, %r1951, %r1952, 16;
	mov.b64 	%rd2497, {%r1954, %r1953};
	add.s64 	%rd2498, %rd2497, %rd2491;
	xor.b64  	%rd2499, %rd2498, %rd2493;
	mov.b64 	{%r1955, %r1956}, %rd2499;
	shf.l.wrap.b32 	%r1957, %r1955, %r1956, 1;
	shf.l.wrap.b32 	%r1958, %r1956, %r1955, 1;
	mov.b64 	%rd2500, {%r1958, %r1957};
	add.s64 	%rd2501, %rd27, %rd621;
	ld.local.u64 	%rd2502, [%rd2501];
	add.s64 	%rd2503, %rd27, %rd624;
	ld.local.u64 	%rd2504, [%rd2503];
	add.s64 	%rd2505, %rd2441, %rd2502;
	add.s64 	%rd2506, %rd2505, %rd2464;
	xor.b64  	%rd2507, %rd2425, %rd2506;
	mov.b64 	{%r1959, %r1960}, %rd2507;
	mov.b64 	%rd2508, {%r1960, %r1959};
	add.s64 	%rd2509, %rd2508, %rd2480;
	xor.b64  	%rd2510, %rd2464, %rd2509;
	mov.b64 	{%r1961, %r1962}, %rd2510;
	shf.l.wrap.b32 	%r1963, %r1962, %r1961, 8;
	shf.l.wrap.b32 	%r1964, %r1961, %r1962, 8;
	mov.b64 	%rd2511, {%r1964, %r1963};
	add.s64 	%rd2512, %rd2506, %rd2504;
	add.s64 	%rd2513, %rd2512, %rd2511;
	xor.b64  	%rd2514, %rd2513, %rd2508;
	mov.b64 	{%r1965, %r1966}, %rd2514;
	shf.l.wrap.b32 	%r1967, %r1966, %r1965, 16;
	shf.l.wrap.b32 	%r1968, %r1965, %r1966, 16;
	mov.b64 	%rd2515, {%r1968, %r1967};
	add.s64 	%rd2516, %rd2515, %rd2509;
	xor.b64  	%rd2517, %rd2516, %rd2511;
	mov.b64 	{%r1969, %r1970}, %rd2517;
	shf.l.wrap.b32 	%r1971, %r1969, %r1970, 1;
	shf.l.wrap.b32 	%r1972, %r1970, %r1969, 1;
	mov.b64 	%rd2518, {%r1972, %r1971};
	add.s64 	%rd2519, %rd27, %rd641;
	ld.local.u64 	%rd2520, [%rd2519];
	add.s64 	%rd2521, %rd27, %rd644;
	ld.local.u64 	%rd2522, [%rd2521];
	add.s64 	%rd2523, %rd2459, %rd2520;
	add.s64 	%rd2524, %rd2523, %rd2482;
	xor.b64  	%rd2525, %rd2443, %rd2524;
	mov.b64 	{%r1973, %r1974}, %rd2525;
	mov.b64 	%rd2526, {%r1974, %r1973};
	add.s64 	%rd2527, %rd2526, %rd2426;
	xor.b64  	%rd2528, %rd2482, %rd2527;
	mov.b64 	{%r1975, %r1976}, %rd2528;
	shf.l.wrap.b32 	%r1977, %r1976, %r1975, 8;
	shf.l.wrap.b32 	%r1978, %r1975, %r1976, 8;
	mov.b64 	%rd2529, {%r1978, %r1977};
	add.s64 	%rd2530, %rd2524, %rd2522;
	add.s64 	%rd2531, %rd2530, %rd2529;
	xor.b64  	%rd2532, %rd2531, %rd2526;
	mov.b64 	{%r1979, %r1980}, %rd2532;
	shf.l.wrap.b32 	%r1981, %r1980, %r1979, 16;
	shf.l.wrap.b32 	%r1982, %r1979, %r1980, 16;
	mov.b64 	%rd2533, {%r1982, %r1981};
	add.s64 	%rd2534, %rd2533, %rd2527;
	xor.b64  	%rd2535, %rd2534, %rd2529;
	mov.b64 	{%r1983, %r1984}, %rd2535;
	shf.l.wrap.b32 	%r1985, %r1983, %r1984, 1;
	shf.l.wrap.b32 	%r1986, %r1984, %r1983, 1;
	mov.b64 	%rd2536, {%r1986, %r1985};
	add.s64 	%rd2537, %rd27, %rd661;
	ld.local.u64 	%rd2538, [%rd2537];
	add.s64 	%rd2539, %rd27, %rd664;
	ld.local.u64 	%rd2540, [%rd2539];
	add.s64 	%rd2541, %rd2477, %rd2538;
	add.s64 	%rd2542, %rd2541, %rd2428;
	xor.b64  	%rd2543, %rd2461, %rd2542;
	mov.b64 	{%r1987, %r1988}, %rd2543;
	mov.b64 	%rd2544, {%r1988, %r1987};
	add.s64 	%rd2545, %rd2544, %rd2444;
	xor.b64  	%rd2546, %rd2428, %rd2545;
	mov.b64 	{%r1989, %r1990}, %rd2546;
	shf.l.wrap.b32 	%r1991, %r1990, %r1989, 8;
	shf.l.wrap.b32 	%r1992, %r1989, %r1990, 8;
	mov.b64 	%rd2547, {%r1992, %r1991};
	add.s64 	%rd2548, %rd2542, %rd2540;
	add.s64 	%rd2549, %rd2548, %rd2547;
	xor.b64  	%rd2550, %rd2549, %rd2544;
	mov.b64 	{%r1993, %r1994}, %rd2550;
	shf.l.wrap.b32 	%r1995, %r1994, %r1993, 16;
	shf.l.wrap.b32 	%r1996, %r1993, %r1994, 16;
	mov.b64 	%rd2551, {%r1996, %r1995};
	add.s64 	%rd2552, %rd2551, %rd2545;
	xor.b64  	%rd2553, %rd2552, %rd2547;
	mov.b64 	{%r1997, %r1998}, %rd2553;
	shf.l.wrap.b32 	%r1999, %r1997, %r1998, 1;
	shf.l.wrap.b32 	%r2000, %r1998, %r1997, 1;
	mov.b64 	%rd2554, {%r2000, %r1999};
	add.s64 	%rd2555, %rd27, %rd681;
	ld.local.u64 	%rd2556, [%rd2555];
	add.s64 	%rd2557, %rd27, %rd684;
	ld.local.u64 	%rd2558, [%rd2557];
	add.s64 	%rd2559, %rd2495, %rd2556;
	add.s64 	%rd2560, %rd2559, %rd2554;
	xor.b64  	%rd2561, %rd2515, %rd2560;
	mov.b64 	{%r2001, %r2002}, %rd2561;
	mov.b64 	%rd2562, {%r2002, %r2001};
	add.s64 	%rd2563, %rd2562, %rd2534;
	xor.b64  	%rd2564, %rd2554, %rd2563;
	mov.b64 	{%r2003, %r2004}, %rd2564;
	shf.l.wrap.b32 	%r2005, %r2004, %r2003, 8;
	shf.l.wrap.b32 	%r2006, %r2003, %r2004, 8;
	mov.b64 	%rd2565, {%r2006, %r2005};
	add.s64 	%rd2566, %rd2560, %rd2558;
	add.s64 	%rd2567, %rd2566, %rd2565;
	xor.b64  	%rd2568, %rd2567, %rd2562;
	mov.b64 	{%r2007, %r2008}, %rd2568;
	shf.l.wrap.b32 	%r2009, %r2008, %r2007, 16;
	shf.l.wrap.b32 	%r2010, %r2007, %r2008, 16;
	mov.b64 	%rd2569, {%r2010, %r2009};
	add.s64 	%rd2570, %rd2569, %rd2563;
	xor.b64  	%rd2571, %rd2570, %rd2565;
	mov.b64 	{%r2011, %r2012}, %rd2571;
	shf.l.wrap.b32 	%r2013, %r2011, %r2012, 1;
	shf.l.wrap.b32 	%r2014, %r2012, %r2011, 1;
	mov.b64 	%rd2572, {%r2014, %r2013};
	add.s64 	%rd2573, %rd27, %rd701;
	ld.local.u64 	%rd2574, [%rd2573];
	add.s64 	%rd2575, %rd27, %rd704;
	ld.local.u64 	%rd2576, [%rd2575];
	add.s64 	%rd2577, %rd2513, %rd2574;
	add.s64 	%rd2578, %rd2577, %rd2500;
	xor.b64  	%rd2579, %rd2533, %rd2578;
	mov.b64 	{%r2015, %r2016}, %rd2579;
	mov.b64 	%rd2580, {%r2016, %r2015};
	add.s64 	%rd2581, %rd2580, %rd2552;
	xor.b64  	%rd2582, %rd2500, %rd2581;
	mov.b64 	{%r2017, %r2018}, %rd2582;
	shf.l.wrap.b32 	%r2019, %r2018, %r2017, 8;
	shf.l.wrap.b32 	%r2020, %r2017, %r2018, 8;
	mov.b64 	%rd2583, {%r2020, %r2019};
	add.s64 	%rd2584, %rd2578, %rd2576;
	add.s64 	%rd2585, %rd2584, %rd2583;
	xor.b64  	%rd2586, %rd2585, %rd2580;
	mov.b64 	{%r2021, %r2022}, %rd2586;
	shf.l.wrap.b32 	%r2023, %r2022, %r2021, 16;
	shf.l.wrap.b32 	%r2024, %r2021, %r2022, 16;
	mov.b64 	%rd2587, {%r2024, %r2023};
	add.s64 	%rd2588, %rd2587, %rd2581;
	xor.b64  	%rd2589, %rd2588, %rd2583;
	mov.b64 	{%r2025, %r2026}, %rd2589;
	shf.l.wrap.b32 	%r2027, %r2025, %r2026, 1;
	shf.l.wrap.b32 	%r2028, %r2026, %r2025, 1;
	mov.b64 	%rd2590, {%r2028, %r2027};
	add.s64 	%rd2591, %rd27, %rd721;
	ld.local.u64 	%rd2592, [%rd2591];
	add.s64 	%rd2593, %rd27, %rd724;
	ld.local.u64 	%rd2594, [%rd2593];
	add.s64 	%rd2595, %rd2531, %rd2592;
	add.s64 	%rd2596, %rd2595, %rd2518;
	xor.b64  	%rd2597, %rd2551, %rd2596;
	mov.b64 	{%r2029, %r2030}, %rd2597;
	mov.b64 	%rd2598, {%r2030, %r2029};
	add.s64 	%rd2599, %rd2598, %rd2498;
	xor.b64  	%rd2600, %rd2518, %rd2599;
	mov.b64 	{%r2031, %r2032}, %rd2600;
	shf.l.wrap.b32 	%r2033, %r2032, %r2031, 8;
	shf.l.wrap.b32 	%r2034, %r2031, %r2032, 8;
	mov.b64 	%rd2601, {%r2034, %r2033};
	add.s64 	%rd2602, %rd2596, %rd2594;
	add.s64 	%rd2603, %rd2602, %rd2601;
	xor.b64  	%rd2604, %rd2603, %rd2598;
	mov.b64 	{%r2035, %r2036}, %rd2604;
	shf.l.wrap.b32 	%r2037, %r2036, %r2035, 16;
	shf.l.wrap.b32 	%r2038, %r2035, %r2036, 16;
	mov.b64 	%rd2605, {%r2038, %r2037};
	add.s64 	%rd2606, %rd2605, %rd2599;
	xor.b64  	%rd2607, %rd2606, %rd2601;
	mov.b64 	{%r2039, %r2040}, %rd2607;
	shf.l.wrap.b32 	%r2041, %r2039, %r2040, 1;
	shf.l.wrap.b32 	%r2042, %r2040, %r2039, 1;
	mov.b64 	%rd2608, {%r2042, %r2041};
	add.s64 	%rd2609, %rd27, %rd741;
	ld.local.u64 	%rd2610, [%rd2609];
	add.s64 	%rd2611, %rd27, %rd744;
	ld.local.u64 	%rd2612, [%rd2611];
	add.s64 	%rd2613, %rd2549, %rd2610;
	add.s64 	%rd2614, %rd2613, %rd2536;
	xor.b64  	%rd2615, %rd2497, %rd2614;
	mov.b64 	{%r2043, %r2044}, %rd2615;
	mov.b64 	%rd2616, {%r2044, %r2043};
	add.s64 	%rd2617, %rd2616, %rd2516;
	xor.b64  	%rd2618, %rd2536, %rd2617;
	mov.b64 	{%r2045, %r2046}, %rd2618;
	shf.l.wrap.b32 	%r2047, %r2046, %r2045, 8;
	shf.l.wrap.b32 	%r2048, %r2045, %r2046, 8;
	mov.b64 	%rd2619, {%r2048, %r2047};
	add.s64 	%rd2620, %rd2614, %rd2612;
	add.s64 	%rd2621, %rd2620, %rd2619;
	xor.b64  	%rd2622, %rd2621, %rd2616;
	mov.b64 	{%r2049, %r2050}, %rd2622;
	shf.l.wrap.b32 	%r2051, %r2050, %r2049, 16;
	shf.l.wrap.b32 	%r2052, %r2049, %r2050, 16;
	mov.b64 	%rd2623, {%r2052, %r2051};
	add.s64 	%rd2624, %rd2623, %rd2617;
	xor.b64  	%rd2625, %rd2624, %rd2619;
	mov.b64 	{%r2053, %r2054}, %rd2625;
	shf.l.wrap.b32 	%r2055, %r2053, %r2054, 1;
	shf.l.wrap.b32 	%r2056, %r2054, %r2053, 1;
	mov.b64 	%rd2626, {%r2056, %r2055};
	add.s64 	%rd2627, %rd27, %rd761;
	ld.local.u64 	%rd2628, [%rd2627];
	add.s64 	%rd2629, %rd27, %rd764;
	ld.local.u64 	%rd2630, [%rd2629];
	add.s64 	%rd2631, %rd2567, %rd2628;
	add.s64 	%rd2632, %rd2631, %rd2590;
	xor.b64  	%rd2633, %rd2623, %rd2632;
	mov.b64 	{%r2057, %r2058}, %rd2633;
	mov.b64 	%rd2634, {%r2058, %r2057};
	add.s64 	%rd2635, %rd2634, %rd2606;
	xor.b64  	%rd2636, %rd2590, %rd2635;
	mov.b64 	{%r2059, %r2060}, %rd2636;
	shf.l.wrap.b32 	%r2061, %r2060, %r2059, 8;
	shf.l.wrap.b32 	%r2062, %r2059, %r2060, 8;
	mov.b64 	%rd2637, {%r2062, %r2061};
	add.s64 	%rd2638, %rd2632, %rd2630;
	add.s64 	%rd2639, %rd2638, %rd2637;
	xor.b64  	%rd2640, %rd2639, %rd2634;
	mov.b64 	{%r2063, %r2064}, %rd2640;
	shf.l.wrap.b32 	%r2065, %r2064, %r2063, 16;
	shf.l.wrap.b32 	%r2066, %r2063, %r2064, 16;
	mov.b64 	%rd2641, {%r2066, %r2065};
	add.s64 	%rd2642, %rd2641, %rd2635;
	xor.b64  	%rd2643, %rd2642, %rd2637;
	mov.b64 	{%r2067, %r2068}, %rd2643;
	shf.l.wrap.b32 	%r2069, %r2067, %r2068, 1;
	shf.l.wrap.b32 	%r2070, %r2068, %r2067, 1;
	mov.b64 	%rd2644, {%r2070, %r2069};
	add.s64 	%rd2645, %rd27, %rd781;
	ld.local.u64 	%rd2646, [%rd2645];
	add.s64 	%rd2647, %rd27, %rd784;
	ld.local.u64 	%rd2648, [%rd2647];
	add.s64 	%rd2649, %rd2585, %rd2646;
	add.s64 	%rd2650, %rd2649, %rd2608;
	xor.b64  	%rd2651, %rd2569, %rd2650;
	mov.b64 	{%r2071, %r2072}, %rd2651;
	mov.b64 	%rd2652, {%r2072, %r2071};
	add.s64 	%rd2653, %rd2652, %rd2624;
	xor.b64  	%rd2654, %rd2608, %rd2653;
	mov.b64 	{%r2073, %r2074}, %rd2654;
	shf.l.wrap.b32 	%r2075, %r2074, %r2073, 8;
	shf.l.wrap.b32 	%r2076, %r2073, %r2074, 8;
	mov.b64 	%rd2655, {%r2076, %r2075};
	add.s64 	%rd2656, %rd2650, %rd2648;
	add.s64 	%rd2657, %rd2656, %rd2655;
	xor.b64  	%rd2658, %rd2657, %rd2652;
	mov.b64 	{%r2077, %r2078}, %rd2658;
	shf.l.wrap.b32 	%r2079, %r2078, %r2077, 16;
	shf.l.wrap.b32 	%r2080, %r2077, %r2078, 16;
	mov.b64 	%rd2659, {%r2080, %r2079};
	add.s64 	%rd2660, %rd2659, %rd2653;
	xor.b64  	%rd2661, %rd2660, %rd2655;
	mov.b64 	{%r2081, %r2082}, %rd2661;
	shf.l.wrap.b32 	%r2083, %r2081, %r2082, 1;
	shf.l.wrap.b32 	%r2084, %r2082, %r2081, 1;
	mov.b64 	%rd2662, {%r2084, %r2083};
	add.s64 	%rd2663, %rd27, %rd801;
	ld.local.u64 	%rd2664, [%rd2663];
	add.s64 	%rd2665, %rd27, %rd804;
	ld.local.u64 	%rd2666, [%rd2665];
	add.s64 	%rd2667, %rd2603, %rd2664;
	add.s64 	%rd2668, %rd2667, %rd2626;
	xor.b64  	%rd2669, %rd2587, %rd2668;
	mov.b64 	{%r2085, %r2086}, %rd2669;
	mov.b64 	%rd2670, {%r2086, %r2085};
	add.s64 	%rd2671, %rd2670, %rd2570;
	xor.b64  	%rd2672, %rd2626, %rd2671;
	mov.b64 	{%r2087, %r2088}, %rd2672;
	shf.l.wrap.b32 	%r2089, %r2088, %r2087, 8;
	shf.l.wrap.b32 	%r2090, %r2087, %r2088, 8;
	mov.b64 	%rd2673, {%r2090, %r2089};
	add.s64 	%rd2674, %rd2668, %rd2666;
	add.s64 	%rd2675, %rd2674, %rd2673;
	xor.b64  	%rd2676, %rd2675, %rd2670;
	mov.b64 	{%r2091, %r2092}, %rd2676;
	shf.l.wrap.b32 	%r2093, %r2092, %r2091, 16;
	shf.l.wrap.b32 	%r2094, %r2091, %r2092, 16;
	mov.b64 	%rd2677, {%r2094, %r2093};
	add.s64 	%rd2678, %rd2677, %rd2671;
	xor.b64  	%rd2679, %rd2678, %rd2673;
	mov.b64 	{%r2095, %r2096}, %rd2679;
	shf.l.wrap.b32 	%r2097, %r2095, %r2096, 1;
	shf.l.wrap.b32 	%r2098, %r2096, %r2095, 1;
	mov.b64 	%rd2680, {%r2098, %r2097};
	add.s64 	%rd2681, %rd27, %rd821;
	ld.local.u64 	%rd2682, [%rd2681];
	add.s64 	%rd2683, %rd27, %rd824;
	ld.local.u64 	%rd2684, [%rd2683];
	add.s64 	%rd2685, %rd2621, %rd2682;
	add.s64 	%rd2686, %rd2685, %rd2572;
	xor.b64  	%rd2687, %rd2605, %rd2686;
	mov.b64 	{%r2099, %r2100}, %rd2687;
	mov.b64 	%rd2688, {%r2100, %r2099};
	add.s64 	%rd2689, %rd2688, %rd2588;
	xor.b64  	%rd2690, %rd2572, %rd2689;
	mov.b64 	{%r2101, %r2102}, %rd2690;
	shf.l.wrap.b32 	%r2103, %r2102, %r2101, 8;
	shf.l.wrap.b32 	%r2104, %r2101, %r2102, 8;
	mov.b64 	%rd2691, {%r2104, %r2103};
	add.s64 	%rd2692, %rd2686, %rd2684;
	add.s64 	%rd2693, %rd2692, %rd2691;
	xor.b64  	%rd2694, %rd2693, %rd2688;
	mov.b64 	{%r2105, %r2106}, %rd2694;
	shf.l.wrap.b32 	%r2107, %r2106, %r2105, 16;
	shf.l.wrap.b32 	%r2108, %r2105, %r2106, 16;
	mov.b64 	%rd2695, {%r2108, %r2107};
	add.s64 	%rd2696, %rd2695, %rd2689;
	xor.b64  	%rd2697, %rd2696, %rd2691;
	mov.b64 	{%r2109, %r2110}, %rd2697;
	shf.l.wrap.b32 	%r2111, %r2109, %r2110, 1;
	shf.l.wrap.b32 	%r2112, %r2110, %r2109, 1;
	mov.b64 	%rd2698, {%r2112, %r2111};
	add.s64 	%rd2699, %rd27, %rd841;
	ld.local.u64 	%rd2700, [%rd2699];
	add.s64 	%rd2701, %rd27, %rd844;
	ld.local.u64 	%rd2702, [%rd2701];
	add.s64 	%rd2703, %rd2639, %rd2700;
	add.s64 	%rd2704, %rd2703, %rd2698;
	xor.b64  	%rd2705, %rd2659, %rd2704;
	mov.b64 	{%r2113, %r2114}, %rd2705;
	mov.b64 	%rd2706, {%r2114, %r2113};
	add.s64 	%rd2707, %rd2706, %rd2678;
	xor.b64  	%rd2708, %rd2698, %rd2707;
	mov.b64 	{%r2115, %r2116}, %rd2708;
	shf.l.wrap.b32 	%r2117, %r2116, %r2115, 8;
	shf.l.wrap.b32 	%r2118, %r2115, %r2116, 8;
	mov.b64 	%rd2709, {%r2118, %r2117};
	add.s64 	%rd2710, %rd2704, %rd2702;
	add.s64 	%rd2711, %rd2710, %rd2709;
	xor.b64  	%rd2712, %rd2711, %rd2706;
	mov.b64 	{%r2119, %r2120}, %rd2712;
	shf.l.wrap.b32 	%r2121, %r2120, %r2119, 16;
	shf.l.wrap.b32 	%r2122, %r2119, %r2120, 16;
	mov.b64 	%rd2713, {%r2122, %r2121};
	add.s64 	%rd2714, %rd2713, %rd2707;
	xor.b64  	%rd2715, %rd2714, %rd2709;
	mov.b64 	{%r2123, %r2124}, %rd2715;
	shf.l.wrap.b32 	%r2125, %r2123, %r2124, 1;
	shf.l.wrap.b32 	%r2126, %r2124, %r2123, 1;
	mov.b64 	%rd2716, {%r2126, %r2125};
	add.s64 	%rd2717, %rd27, %rd861;
	ld.local.u64 	%rd2718, [%rd2717];
	add.s64 	%rd2719, %rd27, %rd864;
	ld.local.u64 	%rd2720, [%rd2719];
	add.s64 	%rd2721, %rd2657, %rd2718;
	add.s64 	%rd2722, %rd2721, %rd2644;
	xor.b64  	%rd2723, %rd2677, %rd2722;
	mov.b64 	{%r2127, %r2128}, %rd2723;
	mov.b64 	%rd2724, {%r2128, %r2127};
	add.s64 	%rd2725, %rd2724, %rd2696;
	xor.b64  	%rd2726, %rd2644, %rd2725;
	mov.b64 	{%r2129, %r2130}, %rd2726;
	shf.l.wrap.b32 	%r2131, %r2130, %r2129, 8;
	shf.l.wrap.b32 	%r2132, %r2129, %r2130, 8;
	mov.b64 	%rd2727, {%r2132, %r2131};
	add.s64 	%rd2728, %rd2722, %rd2720;
	add.s64 	%rd2729, %rd2728, %rd2727;
	xor.b64  	%rd2730, %rd2729, %rd2724;
	mov.b64 	{%r2133, %r2134}, %rd2730;
	shf.l.wrap.b32 	%r2135, %r2134, %r2133, 16;
	shf.l.wrap.b32 	%r2136, %r2133, %r2134, 16;
	mov.b64 	%rd2731, {%r2136, %r2135};
	add.s64 	%rd2732, %rd2731, %rd2725;
	xor.b64  	%rd2733, %rd2732, %rd2727;
	mov.b64 	{%r2137, %r2138}, %rd2733;
	shf.l.wrap.b32 	%r2139, %r2137, %r2138, 1;
	shf.l.wrap.b32 	%r2140, %r2138, %r2137, 1;
	mov.b64 	%rd2734, {%r2140, %r2139};
	add.s64 	%rd2735, %rd27, %rd881;
	ld.local.u64 	%rd2736, [%rd2735];
	add.s64 	%rd2737, %rd27, %rd884;
	ld.local.u64 	%rd2738, [%rd2737];
	add.s64 	%rd2739, %rd2675, %rd2736;
	add.s64 	%rd2740, %rd2739, %rd2662;
	xor.b64  	%rd2741, %rd2695, %rd2740;
	mov.b64 	{%r2141, %r2142}, %rd2741;
	mov.b64 	%rd2742, {%r2142, %r2141};
	add.s64 	%rd2743, %rd2742, %rd2642;
	xor.b64  	%rd2744, %rd2662, %rd2743;
	mov.b64 	{%r2143, %r2144}, %rd2744;
	shf.l.wrap.b32 	%r2145, %r2144, %r2143, 8;
	shf.l.wrap.b32 	%r2146, %r2143, %r2144, 8;
	mov.b64 	%rd2745, {%r2146, %r2145};
	add.s64 	%rd2746, %rd2740, %rd2738;
	add.s64 	%rd2747, %rd2746, %rd2745;
	xor.b64  	%rd2748, %rd2747, %rd2742;
	mov.b64 	{%r2147, %r2148}, %rd2748;
	shf.l.wrap.b32 	%r2149, %r2148, %r2147, 16;
	shf.l.wrap.b32 	%r2150, %r2147, %r2148, 16;
	mov.b64 	%rd2749, {%r2150, %r2149};
	add.s64 	%rd2750, %rd2749, %rd2743;
	xor.b64  	%rd2751, %rd2750, %rd2745;
	mov.b64 	{%r2151, %r2152}, %rd2751;
	shf.l.wrap.b32 	%r2153, %r2151, %r2152, 1;
	shf.l.wrap.b32 	%r2154, %r2152, %r2151, 1;
	mov.b64 	%rd2752, {%r2154, %r2153};
	add.s64 	%rd2753, %rd27, %rd901;
	ld.local.u64 	%rd2754, [%rd2753];
	add.s64 	%rd2755, %rd27, %rd904;
	ld.local.u64 	%rd2756, [%rd2755];
	add.s64 	%rd2757, %rd2693, %rd2754;
	add.s64 	%rd2758, %rd2757, %rd2680;
	xor.b64  	%rd2759, %rd2641, %rd2758;
	mov.b64 	{%r2155, %r2156}, %rd2759;
	mov.b64 	%rd2760, {%r2156, %r2155};
	add.s64 	%rd2761, %rd2760, %rd2660;
	xor.b64  	%rd2762, %rd2680, %rd2761;
	mov.b64 	{%r2157, %r2158}, %rd2762;
	shf.l.wrap.b32 	%r2159, %r2158, %r2157, 8;
	shf.l.wrap.b32 	%r2160, %r2157, %r2158, 8;
	mov.b64 	%rd2763, {%r2160, %r2159};
	add.s64 	%rd2764, %rd2758, %rd2756;
	add.s64 	%rd2765, %rd2764, %rd2763;
	xor.b64  	%rd2766, %rd2765, %rd2760;
	mov.b64 	{%r2161, %r2162}, %rd2766;
	shf.l.wrap.b32 	%r2163, %r2162, %r2161, 16;
	shf.l.wrap.b32 	%r2164, %r2161, %r2162, 16;
	mov.b64 	%rd2767, {%r2164, %r2163};
	add.s64 	%rd2768, %rd2767, %rd2761;
	xor.b64  	%rd2769, %rd2768, %rd2763;
	mov.b64 	{%r2165, %r2166}, %rd2769;
	shf.l.wrap.b32 	%r2167, %r2165, %r2166, 1;
	shf.l.wrap.b32 	%r2168, %r2166, %r2165, 1;
	mov.b64 	%rd2770, {%r2168, %r2167};
	add.s64 	%rd2771, %rd27, %rd921;
	ld.local.u64 	%rd2772, [%rd2771];
	add.s64 	%rd2773, %rd27, %rd924;
	ld.local.u64 	%rd2774, [%rd2773];
	add.s64 	%rd2775, %rd2711, %rd2772;
	add.s64 	%rd2776, %rd2775, %rd2734;
	xor.b64  	%rd2777, %rd2767, %rd2776;
	mov.b64 	{%r2169, %r2170}, %rd2777;
	mov.b64 	%rd2778, {%r2170, %r2169};
	add.s64 	%rd2779, %rd2778, %rd2750;
	xor.b64  	%rd2780, %rd2734, %rd2779;
	mov.b64 	{%r2171, %r2172}, %rd2780;
	shf.l.wrap.b32 	%r2173, %r2172, %r2171, 8;
	shf.l.wrap.b32 	%r2174, %r2171, %r2172, 8;
	mov.b64 	%rd2781, {%r2174, %r2173};
	add.s64 	%rd2782, %rd2776, %rd2774;
	add.s64 	%rd2783, %rd2782, %rd2781;
	xor.b64  	%rd2784, %rd2783, %rd2778;
	mov.b64 	{%r2175, %r2176}, %rd2784;
	shf.l.wrap.b32 	%r2177, %r2176, %r2175, 16;
	shf.l.wrap.b32 	%r2178, %r2175, %r2176, 16;
	mov.b64 	%rd2785, {%r2178, %r2177};
	add.s64 	%rd2786, %rd2785, %rd2779;
	xor.b64  	%rd2787, %rd2786, %rd2781;
	mov.b64 	{%r2179, %r2180}, %rd2787;
	shf.l.wrap.b32 	%r2181, %r2179, %r2180, 1;
	shf.l.wrap.b32 	%r2182, %r2180, %r2179, 1;
	mov.b64 	%rd2788, {%r2182, %r2181};
	add.s64 	%rd2789, %rd27, %rd941;
	ld.local.u64 	%rd2790, [%rd2789];
	add.s64 	%rd2791, %rd27, %rd944;
	ld.local.u64 	%rd2792, [%rd2791];
	add.s64 	%rd2793, %rd2729, %rd2790;
	add.s64 	%rd2794, %rd2793, %rd2752;
	xor.b64  	%rd2795, %rd2713, %rd2794;
	mov.b64 	{%r2183, %r2184}, %rd2795;
	mov.b64 	%rd2796, {%r2184, %r2183};
	add.s64 	%rd2797, %rd2796, %rd2768;
	xor.b64  	%rd2798, %rd2752, %rd2797;
	mov.b64 	{%r2185, %r2186}, %rd2798;
	shf.l.wrap.b32 	%r2187, %r2186, %r2185, 8;
	shf.l.wrap.b32 	%r2188, %r2185, %r2186, 8;
	mov.b64 	%rd2799, {%r2188, %r2187};
	add.s64 	%rd2800, %rd2794, %rd2792;
	add.s64 	%rd2801, %rd2800, %rd2799;
	xor.b64  	%rd2802, %rd2801, %rd2796;
	mov.b64 	{%r2189, %r2190}, %rd2802;
	shf.l.wrap.b32 	%r2191, %r2190, %r2189, 16;
	shf.l.wrap.b32 	%r2192, %r2189, %r2190, 16;
	mov.b64 	%rd2803, {%r2192, %r2191};
	add.s64 	%rd2804, %rd2803, %rd2797;
	xor.b64  	%rd2805, %rd2804, %rd2799;
	mov.b64 	{%r2193, %r2194}, %rd2805;
	shf.l.wrap.b32 	%r2195, %r2193, %r2194, 1;
	shf.l.wrap.b32 	%r2196, %r2194, %r2193, 1;
	mov.b64 	%rd2806, {%r2196, %r2195};
	add.s64 	%rd2807, %rd27, %rd961;
	ld.local.u64 	%rd2808, [%rd2807];
	add.s64 	%rd2809, %rd27, %rd964;
	ld.local.u64 	%rd2810, [%rd2809];
	add.s64 	%rd2811, %rd2747, %rd2808;
	add.s64 	%rd2812, %rd2811, %rd2770;
	xor.b64  	%rd2813, %rd2731, %rd2812;
	mov.b64 	{%r2197, %r2198}, %rd2813;
	mov.b64 	%rd2814, {%r2198, %r2197};
	add.s64 	%rd2815, %rd2814, %rd2714;
	xor.b64  	%rd2816, %rd2770, %rd2815;
	mov.b64 	{%r2199, %r2200}, %rd2816;
	shf.l.wrap.b32 	%r2201, %r2200, %r2199, 8;
	shf.l.wrap.b32 	%r2202, %r2199, %r2200, 8;
	mov.b64 	%rd2817, {%r2202, %r2201};
	add.s64 	%rd2818, %rd2812, %rd2810;
	add.s64 	%rd2819, %rd2818, %rd2817;
	xor.b64  	%rd2820, %rd2819, %rd2814;
	mov.b64 	{%r2203, %r2204}, %rd2820;
	shf.l.wrap.b32 	%r2205, %r2204, %r2203, 16;
	shf.l.wrap.b32 	%r2206, %r2203, %r2204, 16;
	mov.b64 	%rd2821, {%r2206, %r2205};
	add.s64 	%rd2822, %rd2821, %rd2815;
	xor.b64  	%rd2823, %rd2822, %rd2817;
	mov.b64 	{%r2207, %r2208}, %rd2823;
	shf.l.wrap.b32 	%r2209, %r2207, %r2208, 1;
	shf.l.wrap.b32 	%r2210, %r2208, %r2207, 1;
	mov.b64 	%rd2824, {%r2210, %r2209};
	add.s64 	%rd2825, %rd27, %rd981;
	ld.local.u64 	%rd2826, [%rd2825];
	add.s64 	%rd2827, %rd27, %rd984;
	ld.local.u64 	%rd2828, [%rd2827];
	add.s64 	%rd2829, %rd2765, %rd2826;
	add.s64 	%rd2830, %rd2829, %rd2716;
	xor.b64  	%rd2831, %rd2749, %rd2830;
	mov.b64 	{%r2211, %r2212}, %rd2831;
	mov.b64 	%rd2832, {%r2212, %r2211};
	add.s64 	%rd2833, %rd2832, %rd2732;
	xor.b64  	%rd2834, %rd2716, %rd2833;
	mov.b64 	{%r2213, %r2214}, %rd2834;
	shf.l.wrap.b32 	%r2215, %r2214, %r2213, 8;
	shf.l.wrap.b32 	%r2216, %r2213, %r2214, 8;
	mov.b64 	%rd2835, {%r2216, %r2215};
	add.s64 	%rd2836, %rd2830, %rd2828;
	add.s64 	%rd2837, %rd2836, %rd2835;
	xor.b64  	%rd2838, %rd2837, %rd2832;
	mov.b64 	{%r2217, %r2218}, %rd2838;
	shf.l.wrap.b32 	%r2219, %r2218, %r2217, 16;
	shf.l.wrap.b32 	%r2220, %r2217, %r2218, 16;
	mov.b64 	%rd2839, {%r2220, %r2219};
	add.s64 	%rd2840, %rd2839, %rd2833;
	xor.b64  	%rd2841, %rd2840, %rd2835;
	mov.b64 	{%r2221, %r2222}, %rd2841;
	shf.l.wrap.b32 	%r2223, %r2221, %r2222, 1;
	shf.l.wrap.b32 	%r2224, %r2222, %r2221, 1;
	mov.b64 	%rd2842, {%r2224, %r2223};
	add.s64 	%rd2843, %rd27, %rd1001;
	ld.local.u64 	%rd2844, [%rd2843];
	add.s64 	%rd2845, %rd27, %rd1004;
	ld.local.u64 	%rd2846, [%rd2845];
	add.s64 	%rd2847, %rd2783, %rd2844;
	add.s64 	%rd2848, %rd2847, %rd2842;
	xor.b64  	%rd2849, %rd2803, %rd2848;
	mov.b64 	{%r2225, %r2226}, %rd2849;
	mov.b64 	%rd2850, {%r2226, %r2225};
	add.s64 	%rd2851, %rd2850, %rd2822;
	xor.b64  	%rd2852, %rd2842, %rd2851;
	mov.b64 	{%r2227, %r2228}, %rd2852;
	shf.l.wrap.b32 	%r2229, %r2228, %r2227, 8;
	shf.l.wrap.b32 	%r2230, %r2227, %r2228, 8;
	mov.b64 	%rd2853, {%r2230, %r2229};
	add.s64 	%rd2854, %rd2848, %rd2846;
	add.s64 	%rd2855, %rd2854, %rd2853;
	xor.b64  	%rd2856, %rd2855, %rd2850;
	mov.b64 	{%r2231, %r2232}, %rd2856;
	shf.l.wrap.b32 	%r2233, %r2232, %r2231, 16;
	shf.l.wrap.b32 	%r2234, %r2231, %r2232, 16;
	mov.b64 	%rd2857, {%r2234, %r2233};
	add.s64 	%rd2858, %rd2857, %rd2851;
	xor.b64  	%rd2859, %rd2858, %rd2853;
	mov.b64 	{%r2235, %r2236}, %rd2859;
	shf.l.wrap.b32 	%r2237, %r2235, %r2236, 1;
	shf.l.wrap.b32 	%r2238, %r2236, %r2235, 1;
	mov.b64 	%rd2860, {%r2238, %r2237};
	add.s64 	%rd2861, %rd27, %rd1021;
	ld.local.u64 	%rd2862, [%rd2861];
	add.s64 	%rd2863, %rd27, %rd1024;
	ld.local.u64 	%rd2864, [%rd2863];
	add.s64 	%rd2865, %rd2801, %rd2862;
	add.s64 	%rd2866, %rd2865, %rd2788;
	xor.b64  	%rd2867, %rd2821, %rd2866;
	mov.b64 	{%r2239, %r2240}, %rd2867;
	mov.b64 	%rd2868, {%r2240, %r2239};
	add.s64 	%rd2869, %rd2868, %rd2840;
	xor.b64  	%rd2870, %rd2788, %rd2869;
	mov.b64 	{%r2241, %r2242}, %rd2870;
	shf.l.wrap.b32 	%r2243, %r2242, %r2241, 8;
	shf.l.wrap.b32 	%r2244, %r2241, %r2242, 8;
	mov.b64 	%rd2871, {%r2244, %r2243};
	add.s64 	%rd2872, %rd2866, %rd2864;
	add.s64 	%rd2873, %rd2872, %rd2871;
	xor.b64  	%rd2874, %rd2873, %rd2868;
	mov.b64 	{%r2245, %r2246}, %rd2874;
	shf.l.wrap.b32 	%r2247, %r2246, %r2245, 16;
	shf.l.wrap.b32 	%r2248, %r2245, %r2246, 16;
	mov.b64 	%rd2875, {%r2248, %r2247};
	add.s64 	%rd2876, %rd2875, %rd2869;
	xor.b64  	%rd2877, %rd2876, %rd2871;
	mov.b64 	{%r2249, %r2250}, %rd2877;
	shf.l.wrap.b32 	%r2251, %r2249, %r2250, 1;
	shf.l.wrap.b32 	%r2252, %r2250, %r2249, 1;
	mov.b64 	%rd2878, {%r2252, %r2251};
	add.s64 	%rd2879, %rd27, %rd1041;
	ld.local.u64 	%rd2880, [%rd2879];
	add.s64 	%rd2881, %rd27, %rd1044;
	ld.local.u64 	%rd2882, [%rd2881];
	add.s64 	%rd2883, %rd2819, %rd2880;
	add.s64 	%rd2884, %rd2883, %rd2806;
	xor.b64  	%rd2885, %rd2839, %rd2884;
	mov.b64 	{%r2253, %r2254}, %rd2885;
	mov.b64 	%rd2886, {%r2254, %r2253};
	add.s64 	%rd2887, %rd2886, %rd2786;
	xor.b64  	%rd2888, %rd2806, %rd2887;
	mov.b64 	{%r2255, %r2256}, %rd2888;
	shf.l.wrap.b32 	%r2257, %r2256, %r2255, 8;
	shf.l.wrap.b32 	%r2258, %r2255, %r2256, 8;
	mov.b64 	%rd2889, {%r2258, %r2257};
	add.s64 	%rd2890, %rd2884, %rd2882;
	add.s64 	%rd2891, %rd2890, %rd2889;
	xor.b64  	%rd2892, %rd2891, %rd2886;
	mov.b64 	{%r2259, %r2260}, %rd2892;
	shf.l.wrap.b32 	%r2261, %r2260, %r2259, 16;
	shf.l.wrap.b32 	%r2262, %r2259, %r2260, 16;
	mov.b64 	%rd2893, {%r2262, %r2261};
	add.s64 	%rd2894, %rd2893, %rd2887;
	xor.b64  	%rd2895, %rd2894, %rd2889;
	mov.b64 	{%r2263, %r2264}, %rd2895;
	shf.l.wrap.b32 	%r2265, %r2263, %r2264, 1;
	shf.l.wrap.b32 	%r2266, %r2264, %r2263, 1;
	mov.b64 	%rd2896, {%r2266, %r2265};
	add.s64 	%rd2897, %rd27, %rd1061;
	ld.local.u64 	%rd2898, [%rd2897];
	add.s64 	%rd2899, %rd27, %rd1064;
	ld.local.u64 	%rd2900, [%rd2899];
	add.s64 	%rd2901, %rd2837, %rd2898;
	add.s64 	%rd2902, %rd2901, %rd2824;
	xor.b64  	%rd2903, %rd2785, %rd2902;
	mov.b64 	{%r2267, %r2268}, %rd2903;
	mov.b64 	%rd2904, {%r2268, %r2267};
	add.s64 	%rd2905, %rd2904, %rd2804;
	xor.b64  	%rd2906, %rd2824, %rd2905;
	mov.b64 	{%r2269, %r2270}, %rd2906;
	shf.l.wrap.b32 	%r2271, %r2270, %r2269, 8;
	shf.l.wrap.b32 	%r2272, %r2269, %r2270, 8;
	mov.b64 	%rd2907, {%r2272, %r2271};
	add.s64 	%rd2908, %rd2902, %rd2900;
	add.s64 	%rd2909, %rd2908, %rd2907;
	xor.b64  	%rd2910, %rd2909, %rd2904;
	mov.b64 	{%r2273, %r2274}, %rd2910;
	shf.l.wrap.b32 	%r2275, %r2274, %r2273, 16;
	shf.l.wrap.b32 	%r2276, %r2273, %r2274, 16;
	mov.b64 	%rd2911, {%r2276, %r2275};
	add.s64 	%rd2912, %rd2911, %rd2905;
	xor.b64  	%rd2913, %rd2912, %rd2907;
	mov.b64 	{%r2277, %r2278}, %rd2913;
	shf.l.wrap.b32 	%r2279, %r2277, %r2278, 1;
	shf.l.wrap.b32 	%r2280, %r2278, %r2277, 1;
	mov.b64 	%rd2914, {%r2280, %r2279};
	add.s64 	%rd2915, %rd27, %rd1081;
	ld.local.u64 	%rd2916, [%rd2915];
	add.s64 	%rd2917, %rd27, %rd1084;
	ld.local.u64 	%rd2918, [%rd2917];
	add.s64 	%rd2919, %rd2855, %rd2916;
	add.s64 	%rd2920, %rd2919, %rd2878;
	xor.b64  	%rd2921, %rd2911, %rd2920;
	mov.b64 	{%r2281, %r2282}, %rd2921;
	mov.b64 	%rd2922, {%r2282, %r2281};
	add.s64 	%rd2923, %rd2922, %rd2894;
	xor.b64  	%rd2924, %rd2878, %rd2923;
	mov.b64 	{%r2283, %r2284}, %rd2924;
	shf.l.wrap.b32 	%r2285, %r2284, %r2283, 8;
	shf.l.wrap.b32 	%r2286, %r2283, %r2284, 8;
	mov.b64 	%rd2925, {%r2286, %r2285};
	add.s64 	%rd2926, %rd2920, %rd2918;
	add.s64 	%rd2927, %rd2926, %rd2925;
	xor.b64  	%rd2928, %rd2927, %rd2922;
	mov.b64 	{%r2287, %r2288}, %rd2928;
	shf.l.wrap.b32 	%r2289, %r2288, %r2287, 16;
	shf.l.wrap.b32 	%r2290, %r2287, %r2288, 16;
	mov.b64 	%rd2929, {%r2290, %r2289};
	add.s64 	%rd2930, %rd2929, %rd2923;
	xor.b64  	%rd2931, %rd2930, %rd2925;
	mov.b64 	{%r2291, %r2292}, %rd2931;
	shf.l.wrap.b32 	%r2293, %r2291, %r2292, 1;
	shf.l.wrap.b32 	%r2294, %r2292, %r2291, 1;
	mov.b64 	%rd2932, {%r2294, %r2293};
	add.s64 	%rd2933, %rd27, %rd1101;
	ld.local.u64 	%rd2934, [%rd2933];
	add.s64 	%rd2935, %rd27, %rd1104;
	ld.local.u64 	%rd2936, [%rd2935];
	add.s64 	%rd2937, %rd2873, %rd2934;
	add.s64 	%rd2938, %rd2937, %rd2896;
	xor.b64  	%rd2939, %rd2857, %rd2938;
	mov.b64 	{%r2295, %r2296}, %rd2939;
	mov.b64 	%rd2940, {%r2296, %r2295};
	add.s64 	%rd2941, %rd2940, %rd2912;
	xor.b64  	%rd2942, %rd2896, %rd2941;
	mov.b64 	{%r2297, %r2298}, %rd2942;
	shf.l.wrap.b32 	%r2299, %r2298, %r2297, 8;
	shf.l.wrap.b32 	%r2300, %r2297, %r2298, 8;
	mov.b64 	%rd2943, {%r2300, %r2299};
	add.s64 	%rd2944, %rd2938, %rd2936;
	add.s64 	%rd2945, %rd2944, %rd2943;
	xor.b64  	%rd2946, %rd2945, %rd2940;
	mov.b64 	{%r2301, %r2302}, %rd2946;
	shf.l.wrap.b32 	%r2303, %r2302, %r2301, 16;
	shf.l.wrap.b32 	%r2304, %r2301, %r2302, 16;
	mov.b64 	%rd2947, {%r2304, %r2303};
	add.s64 	%rd2948, %rd2947, %rd2941;
	xor.b64  	%rd2949, %rd2948, %rd2943;
	mov.b64 	{%r2305, %r2306}, %rd2949;
	shf.l.wrap.b32 	%r2307, %r2305, %r2306, 1;
	shf.l.wrap.b32 	%r2308, %r2306, %r2305, 1;
	mov.b64 	%rd2950, {%r2308, %r2307};
	add.s64 	%rd2951, %rd27, %rd1121;
	ld.local.u64 	%rd2952, [%rd2951];
	add.s64 	%rd2953, %rd27, %rd1124;
	ld.local.u64 	%rd2954, [%rd2953];
	add.s64 	%rd2955, %rd2891, %rd2952;
	add.s64 	%rd2956, %rd2955, %rd2914;
	xor.b64  	%rd2957, %rd2875, %rd2956;
	mov.b64 	{%r2309, %r2310}, %rd2957;
	mov.b64 	%rd2958, {%r2310, %r2309};
	add.s64 	%rd2959, %rd2958, %rd2858;
	xor.b64  	%rd2960, %rd2914, %rd2959;
	mov.b64 	{%r2311, %r2312}, %rd2960;
	shf.l.wrap.b32 	%r2313, %r2312, %r2311, 8;
	shf.l.wrap.b32 	%r2314, %r2311, %r2312, 8;
	mov.b64 	%rd2961, {%r2314, %r2313};
	add.s64 	%rd2962, %rd2956, %rd2954;
	add.s64 	%rd2963, %rd2962, %rd2961;
	xor.b64  	%rd2964, %rd2963, %rd2958;
	mov.b64 	{%r2315, %r2316}, %rd2964;
	shf.l.wrap.b32 	%r2317, %r2316, %r2315, 16;
	shf.l.wrap.b32 	%r2318, %r2315, %r2316, 16;
	mov.b64 	%rd2965, {%r2318, %r2317};
	add.s64 	%rd2966, %rd2965, %rd2959;
	xor.b64  	%rd2967, %rd2966, %rd2961;
	mov.b64 	{%r2319, %r2320}, %rd2967;
	shf.l.wrap.b32 	%r2321, %r2319, %r2320, 1;
	shf.l.wrap.b32 	%r2322, %r2320, %r2319, 1;
	mov.b64 	%rd2968, {%r2322, %r2321};
	add.s64 	%rd2969, %rd27, %rd1141;
	ld.local.u64 	%rd2970, [%rd2969];
	add.s64 	%rd2971, %rd27, %rd1144;
	ld.local.u64 	%rd2972, [%rd2971];
	add.s64 	%rd2973, %rd2909, %rd2970;
	add.s64 	%rd2974, %rd2973, %rd2860;
	xor.b64  	%rd2975, %rd2893, %rd2974;
	mov.b64 	{%r2323, %r2324}, %rd2975;
	mov.b64 	%rd2976, {%r2324, %r2323};
	add.s64 	%rd2977, %rd2976, %rd2876;
	xor.b64  	%rd2978, %rd2860, %rd2977;
	mov.b64 	{%r2325, %r2326}, %rd2978;
	shf.l.wrap.b32 	%r2327, %r2326, %r2325, 8;
	shf.l.wrap.b32 	%r2328, %r2325, %r2326, 8;
	mov.b64 	%rd2979, {%r2328, %r2327};
	add.s64 	%rd2980, %rd2974, %rd2972;
	add.s64 	%rd2981, %rd2980, %rd2979;
	xor.b64  	%rd2982, %rd2981, %rd2976;
	mov.b64 	{%r2329, %r2330}, %rd2982;
	shf.l.wrap.b32 	%r2331, %r2330, %r2329, 16;
	shf.l.wrap.b32 	%r2332, %r2329, %r2330, 16;
	mov.b64 	%rd2983, {%r2332, %r2331};
	add.s64 	%rd2984, %rd2983, %rd2977;
	xor.b64  	%rd2985, %rd2984, %rd2979;
	mov.b64 	{%r2333, %r2334}, %rd2985;
	shf.l.wrap.b32 	%r2335, %r2333, %r2334, 1;
	shf.l.wrap.b32 	%r2336, %r2334, %r2333, 1;
	mov.b64 	%rd2986, {%r2336, %r2335};
	add.s64 	%rd2987, %rd27, %rd1161;
	ld.local.u64 	%rd2988, [%rd2987];
	add.s64 	%rd2989, %rd27, %rd1164;
	ld.local.u64 	%rd2990, [%rd2989];
	add.s64 	%rd2991, %rd2927, %rd2988;
	add.s64 	%rd2992, %rd2991, %rd2986;
	xor.b64  	%rd2993, %rd2947, %rd2992;
	mov.b64 	{%r2337, %r2338}, %rd2993;
	mov.b64 	%rd2994, {%r2338, %r2337};
	add.s64 	%rd2995, %rd2994, %rd2966;
	xor.b64  	%rd2996, %rd2986, %rd2995;
	mov.b64 	{%r2339, %r2340}, %rd2996;
	shf.l.wrap.b32 	%r2341, %r2340, %r2339, 8;
	shf.l.wrap.b32 	%r2342, %r2339, %r2340, 8;
	mov.b64 	%rd2997, {%r2342, %r2341};
	add.s64 	%rd2998, %rd2992, %rd2990;
	add.s64 	%rd2999, %rd2998, %rd2997;
	xor.b64  	%rd3000, %rd2999, %rd2994;
	mov.b64 	{%r2343, %r2344}, %rd3000;
	shf.l.wrap.b32 	%r2345, %r2344, %r2343, 16;
	shf.l.wrap.b32 	%r2346, %r2343, %r2344, 16;
	mov.b64 	%rd3001, {%r2346, %r2345};
	add.s64 	%rd3002, %rd3001, %rd2995;
	xor.b64  	%rd3003, %rd3002, %rd2997;
	mov.b64 	{%r2347, %r2348}, %rd3003;
	shf.l.wrap.b32 	%r2349, %r2347, %r2348, 1;
	shf.l.wrap.b32 	%r2350, %r2348, %r2347, 1;
	mov.b64 	%rd3004, {%r2350, %r2349};
	add.s64 	%rd3005, %rd27, %rd1181;
	ld.local.u64 	%rd3006, [%rd3005];
	add.s64 	%rd3007, %rd27, %rd1184;
	ld.local.u64 	%rd3008, [%rd3007];
	add.s64 	%rd3009, %rd2945, %rd3006;
	add.s64 	%rd3010, %rd3009, %rd2932;
	xor.b64  	%rd3011, %rd2965, %rd3010;
	mov.b64 	{%r2351, %r2352}, %rd3011;
	mov.b64 	%rd3012, {%r2352, %r2351};
	add.s64 	%rd3013, %rd3012, %rd2984;
	xor.b64  	%rd3014, %rd2932, %rd3013;
	mov.b64 	{%r2353, %r2354}, %rd3014;
	shf.l.wrap.b32 	%r2355, %r2354, %r2353, 8;
	shf.l.wrap.b32 	%r2356, %r2353, %r2354, 8;
	mov.b64 	%rd3015, {%r2356, %r2355};
	add.s64 	%rd3016, %rd3010, %rd3008;
	add.s64 	%rd3017, %rd3016, %rd3015;
	xor.b64  	%rd3018, %rd3017, %rd3012;
	mov.b64 	{%r2357, %r2358}, %rd3018;
	shf.l.wrap.b32 	%r2359, %r2358, %r2357, 16;
	shf.l.wrap.b32 	%r2360, %r2357, %r2358, 16;
	mov.b64 	%rd3019, {%r2360, %r2359};
	add.s64 	%rd3020, %rd3019, %rd3013;
	xor.b64  	%rd3021, %rd3020, %rd3015;
	mov.b64 	{%r2361, %r2362}, %rd3021;
	shf.l.wrap.b32 	%r2363, %r2361, %r2362, 1;
	shf.l.wrap.b32 	%r2364, %r2362, %r2361, 1;
	mov.b64 	%rd3022, {%r2364, %r2363};
	add.s64 	%rd3023, %rd27, %rd1201;
	ld.local.u64 	%rd3024, [%rd3023];
	add.s64 	%rd3025, %rd27, %rd1204;
	ld.local.u64 	%rd3026, [%rd3025];
	add.s64 	%rd3027, %rd2963, %rd3024;
	add.s64 	%rd3028, %rd3027, %rd2950;
	xor.b64  	%rd3029, %rd2983, %rd3028;
	mov.b64 	{%r2365, %r2366}, %rd3029;
	mov.b64 	%rd3030, {%r2366, %r2365};
	add.s64 	%rd3031, %rd3030, %rd2930;
	xor.b64  	%rd3032, %rd2950, %rd3031;
	mov.b64 	{%r2367, %r2368}, %rd3032;
	shf.l.wrap.b32 	%r2369, %r2368, %r2367, 8;
	shf.l.wrap.b32 	%r2370, %r2367, %r2368, 8;
	mov.b64 	%rd3033, {%r2370, %r2369};
	add.s64 	%rd3034, %rd3028, %rd3026;
	add.s64 	%rd3035, %rd3034, %rd3033;
	xor.b64  	%rd3036, %rd3035, %rd3030;
	mov.b64 	{%r2371, %r2372}, %rd3036;
	shf.l.wrap.b32 	%r2373, %r2372, %r2371, 16;
	shf.l.wrap.b32 	%r2374, %r2371, %r2372, 16;
	mov.b64 	%rd3037, {%r2374, %r2373};
	add.s64 	%rd3038, %rd3037, %rd3031;
	xor.b64  	%rd3039, %rd3038, %rd3033;
	mov.b64 	{%r2375, %r2376}, %rd3039;
	shf.l.wrap.b32 	%r2377, %r2375, %r2376, 1;
	shf.l.wrap.b32 	%r2378, %r2376, %r2375, 1;
	mov.b64 	%rd3040, {%r2378, %r2377};
	add.s64 	%rd3041, %rd27, %rd1221;
	ld.local.u64 	%rd3042, [%rd3041];
	add.s64 	%rd3043, %rd27, %rd1224;
	ld.local.u64 	%rd3044, [%rd3043];
	add.s64 	%rd3045, %rd2981, %rd3042;
	add.s64 	%rd3046, %rd3045, %rd2968;
	xor.b64  	%rd3047, %rd2929, %rd3046;
	mov.b64 	{%r2379, %r2380}, %rd3047;
	mov.b64 	%rd3048, {%r2380, %r2379};
	add.s64 	%rd3049, %rd3048, %rd2948;
	xor.b64  	%rd3050, %rd2968, %rd3049;
	mov.b64 	{%r2381, %r2382}, %rd3050;
	shf.l.wrap.b32 	%r2383, %r2382, %r2381, 8;
	shf.l.wrap.b32 	%r2384, %r2381, %r2382, 8;
	mov.b64 	%rd3051, {%r2384, %r2383};
	add.s64 	%rd3052, %rd3046, %rd3044;
	add.s64 	%rd3053, %rd3052, %rd3051;
	xor.b64  	%rd3054, %rd3053, %rd3048;
	mov.b64 	{%r2385, %r2386}, %rd3054;
	shf.l.wrap.b32 	%r2387, %r2386, %r2385, 16;
	shf.l.wrap.b32 	%r2388, %r2385, %r2386, 16;
	mov.b64 	%rd3055, {%r2388, %r2387};
	add.s64 	%rd3056, %rd3055, %rd3049;
	xor.b64  	%rd3057, %rd3056, %rd3051;
	mov.b64 	{%r2389, %r2390}, %rd3057;
	shf.l.wrap.b32 	%r2391, %r2389, %r2390, 1;
	shf.l.wrap.b32 	%r2392, %r2390, %r2389, 1;
	mov.b64 	%rd3058, {%r2392, %r2391};
	add.s64 	%rd3059, %rd27, %rd1241;
	ld.local.u64 	%rd3060, [%rd3059];
	add.s64 	%rd3061, %rd27, %rd1244;
	ld.local.u64 	%rd3062, [%rd3061];
	add.s64 	%rd3063, %rd2999, %rd3060;
	add.s64 	%rd3064, %rd3063, %rd3022;
	xor.b64  	%rd3065, %rd3055, %rd3064;
	mov.b64 	{%r2393, %r2394}, %rd3065;
	mov.b64 	%rd3066, {%r2394, %r2393};
	add.s64 	%rd3067, %rd3066, %rd3038;
	xor.b64  	%rd3068, %rd3022, %rd3067;
	mov.b64 	{%r2395, %r2396}, %rd3068;
	shf.l.wrap.b32 	%r2397, %r2396, %r2395, 8;
	shf.l.wrap.b32 	%r2398, %r2395, %r2396, 8;
	mov.b64 	%rd3069, {%r2398, %r2397};
	add.s64 	%rd3070, %rd3064, %rd3062;
	add.s64 	%rd3071, %rd3070, %rd3069;
	xor.b64  	%rd3072, %rd3071, %rd3066;
	mov.b64 	{%r2399, %r2400}, %rd3072;
	shf.l.wrap.b32 	%r2401, %r2400, %r2399, 16;
	shf.l.wrap.b32 	%r2402, %r2399, %r2400, 16;
	mov.b64 	%rd3073, {%r2402, %r2401};
	add.s64 	%rd3074, %rd3073, %rd3067;
	xor.b64  	%rd3075, %rd3074, %rd3069;
	mov.b64 	{%r2403, %r2404}, %rd3075;
	shf.l.wrap.b32 	%r2405, %r2403, %r2404, 1;
	shf.l.wrap.b32 	%r2406, %r2404, %r2403, 1;
	mov.b64 	%rd3076, {%r2406, %r2405};
	add.s64 	%rd3077, %rd27, %rd1261;
	ld.local.u64 	%rd3078, [%rd3077];
	add.s64 	%rd3079, %rd27, %rd1264;
	ld.local.u64 	%rd3080, [%rd3079];
	add.s64 	%rd3081, %rd3017, %rd3078;
	add.s64 	%rd3082, %rd3081, %rd3040;
	xor.b64  	%rd3083, %rd3001, %rd3082;
	mov.b64 	{%r2407, %r2408}, %rd3083;
	mov.b64 	%rd3084, {%r2408, %r2407};
	add.s64 	%rd3085, %rd3084, %rd3056;
	xor.b64  	%rd3086, %rd3040, %rd3085;
	mov.b64 	{%r2409, %r2410}, %rd3086;
	shf.l.wrap.b32 	%r2411, %r2410, %r2409, 8;
	shf.l.wrap.b32 	%r2412, %r2409, %r2410, 8;
	mov.b64 	%rd3087, {%r2412, %r2411};
	add.s64 	%rd3088, %rd3082, %rd3080;
	add.s64 	%rd3089, %rd3088, %rd3087;
	xor.b64  	%rd3090, %rd3089, %rd3084;
	mov.b64 	{%r2413, %r2414}, %rd3090;
	shf.l.wrap.b32 	%r2415, %r2414, %r2413, 16;
	shf.l.wrap.b32 	%r2416, %r2413, %r2414, 16;
	mov.b64 	%rd3091, {%r2416, %r2415};
	add.s64 	%rd3092, %rd3091, %rd3085;
	xor.b64  	%rd3093, %rd3092, %rd3087;
	mov.b64 	{%r2417, %r2418}, %rd3093;
	shf.l.wrap.b32 	%r2419, %r2417, %r2418, 1;
	shf.l.wrap.b32 	%r2420, %r2418, %r2417, 1;
	mov.b64 	%rd3094, {%r2420, %r2419};
	add.s64 	%rd3095, %rd27, %rd1281;
	ld.local.u64 	%rd3096, [%rd3095];
	add.s64 	%rd3097, %rd27, %rd1284;
	ld.local.u64 	%rd3098, [%rd3097];
	add.s64 	%rd3099, %rd3035, %rd3096;
	add.s64 	%rd3100, %rd3099, %rd3058;
	xor.b64  	%rd3101, %rd3019, %rd3100;
	mov.b64 	{%r2421, %r2422}, %rd3101;
	mov.b64 	%rd3102, {%r2422, %r2421};
	add.s64 	%rd3103, %rd3102, %rd3002;
	xor.b64  	%rd3104, %rd3058, %rd3103;
	mov.b64 	{%r2423, %r2424}, %rd3104;
	shf.l.wrap.b32 	%r2425, %r2424, %r2423, 8;
	shf.l.wrap.b32 	%r2426, %r2423, %r2424, 8;
	mov.b64 	%rd3105, {%r2426, %r2425};
	add.s64 	%rd3106, %rd3100, %rd3098;
	add.s64 	%rd3107, %rd3106, %rd3105;
	xor.b64  	%rd3108, %rd3107, %rd3102;
	mov.b64 	{%r2427, %r2428}, %rd3108;
	shf.l.wrap.b32 	%r2429, %r2428, %r2427, 16;
	shf.l.wrap.b32 	%r2430, %r2427, %r2428, 16;
	mov.b64 	%rd3109, {%r2430, %r2429};
	add.s64 	%rd3110, %rd3109, %rd3103;
	xor.b64  	%rd3111, %rd3110, %rd3105;
	mov.b64 	{%r2431, %r2432}, %rd3111;
	shf.l.wrap.b32 	%r2433, %r2431, %r2432, 1;
	shf.l.wrap.b32 	%r2434, %r2432, %r2431, 1;
	mov.b64 	%rd3112, {%r2434, %r2433};
	add.s64 	%rd3113, %rd27, %rd1301;
	ld.local.u64 	%rd3114, [%rd3113];
	add.s64 	%rd3115, %rd27, %rd1304;
	ld.local.u64 	%rd3116, [%rd3115];
	add.s64 	%rd3117, %rd3053, %rd3114;
	add.s64 	%rd3118, %rd3117, %rd3004;
	xor.b64  	%rd3119, %rd3037, %rd3118;
	mov.b64 	{%r2435, %r2436}, %rd3119;
	mov.b64 	%rd3120, {%r2436, %r2435};
	add.s64 	%rd3121, %rd3120, %rd3020;
	xor.b64  	%rd3122, %rd3004, %rd3121;
	mov.b64 	{%r2437, %r2438}, %rd3122;
	shf.l.wrap.b32 	%r2439, %r2438, %r2437, 8;
	shf.l.wrap.b32 	%r2440, %r2437, %r2438, 8;
	mov.b64 	%rd3123, {%r2440, %r2439};
	add.s64 	%rd3124, %rd3118, %rd3116;
	add.s64 	%rd3125, %rd3124, %rd3123;
	xor.b64  	%rd3126, %rd3125, %rd3120;
	mov.b64 	{%r2441, %r2442}, %rd3126;
	shf.l.wrap.b32 	%r2443, %r2442, %r2441, 16;
	shf.l.wrap.b32 	%r2444, %r2441, %r2442, 16;
	mov.b64 	%rd3127, {%r2444, %r2443};
	add.s64 	%rd3128, %rd3127, %rd3121;
	xor.b64  	%rd3129, %rd3128, %rd3123;
	mov.b64 	{%r2445, %r2446}, %rd3129;
	shf.l.wrap.b32 	%r2447, %r2445, %r2446, 1;
	shf.l.wrap.b32 	%r2448, %r2446, %r2445, 1;
	mov.b64 	%rd3130, {%r2448, %r2447};
	add.s64 	%rd3131, %rd27, %rd1321;
	ld.local.u64 	%rd3132, [%rd3131];
	add.s64 	%rd3133, %rd27, %rd1324;
	ld.local.u64 	%rd3134, [%rd3133];
	add.s64 	%rd3135, %rd3071, %rd3132;
	add.s64 	%rd3136, %rd3135, %rd3130;
	xor.b64  	%rd3137, %rd3091, %rd3136;
	mov.b64 	{%r2449, %r2450}, %rd3137;
	mov.b64 	%rd3138, {%r2450, %r2449};
	add.s64 	%rd3139, %rd3138, %rd3110;
	xor.b64  	%rd3140, %rd3130, %rd3139;
	mov.b64 	{%r2451, %r2452}, %rd3140;
	shf.l.wrap.b32 	%r2453, %r2452, %r2451, 8;
	shf.l.wrap.b32 	%r2454, %r2451, %r2452, 8;
	mov.b64 	%rd3141, {%r2454, %r2453};
	add.s64 	%rd3142, %rd3136, %rd3134;
	add.s64 	%rd3143, %rd3142, %rd3141;
	xor.b64  	%rd3144, %rd3143, %rd3138;
	mov.b64 	{%r2455, %r2456}, %rd3144;
	shf.l.wrap.b32 	%r2457, %r2456, %r2455, 16;
	shf.l.wrap.b32 	%r2458, %r2455, %r2456, 16;
	mov.b64 	%rd3145, {%r2458, %r2457};
	add.s64 	%rd3146, %rd3145, %rd3139;
	xor.b64  	%rd3147, %rd3146, %rd3141;
	mov.b64 	{%r2459, %r2460}, %rd3147;
	shf.l.wrap.b32 	%r2461, %r2459, %r2460, 1;
	shf.l.wrap.b32 	%r2462, %r2460, %r2459, 1;
	mov.b64 	%rd3148, {%r2462, %r2461};
	add.s64 	%rd3149, %rd27, %rd1341;
	ld.local.u64 	%rd3150, [%rd3149];
	add.s64 	%rd3151, %rd27, %rd1344;
	ld.local.u64 	%rd3152, [%rd3151];
	add.s64 	%rd3153, %rd3089, %rd3150;
	add.s64 	%rd3154, %rd3153, %rd3076;
	xor.b64  	%rd3155, %rd3109, %rd3154;
	mov.b64 	{%r2463, %r2464}, %rd3155;
	mov.b64 	%rd3156, {%r2464, %r2463};
	add.s64 	%rd3157, %rd3156, %rd3128;
	xor.b64  	%rd3158, %rd3076, %rd3157;
	mov.b64 	{%r2465, %r2466}, %rd3158;
	shf.l.wrap.b32 	%r2467, %r2466, %r2465, 8;
	shf.l.wrap.b32 	%r2468, %r2465, %r2466, 8;
	mov.b64 	%rd3159, {%r2468, %r2467};
	add.s64 	%rd3160, %rd3154, %rd3152;
	add.s64 	%rd3161, %rd3160, %rd3159;
	xor.b64  	%rd3162, %rd3161, %rd3156;
	mov.b64 	{%r2469, %r2470}, %rd3162;
	shf.l.wrap.b32 	%r2471, %r2470, %r2469, 16;
	shf.l.wrap.b32 	%r2472, %r2469, %r2470, 16;
	mov.b64 	%rd3163, {%r2472, %r2471};
	add.s64 	%rd3164, %rd3163, %rd3157;
	xor.b64  	%rd3165, %rd3164, %rd3159;
	mov.b64 	{%r2473, %r2474}, %rd3165;
	shf.l.wrap.b32 	%r2475, %r2473, %r2474, 1;
	shf.l.wrap.b32 	%r2476, %r2474, %r2473, 1;
	mov.b64 	%rd3166, {%r2476, %r2475};
	add.s64 	%rd3167, %rd27, %rd1361;
	ld.local.u64 	%rd3168, [%rd3167];
	add.s64 	%rd3169, %rd27, %rd1364;
	ld.local.u64 	%rd3170, [%rd3169];
	add.s64 	%rd3171, %rd3107, %rd3168;
	add.s64 	%rd3172, %rd3171, %rd3094;
	xor.b64  	%rd3173, %rd3127, %rd3172;
	mov.b64 	{%r2477, %r2478}, %rd3173;
	mov.b64 	%rd3174, {%r2478, %r2477};
	add.s64 	%rd3175, %rd3174, %rd3074;
	xor.b64  	%rd3176, %rd3094, %rd3175;
	mov.b64 	{%r2479, %r2480}, %rd3176;
	shf.l.wrap.b32 	%r2481, %r2480, %r2479, 8;
	shf.l.wrap.b32 	%r2482, %r2479, %r2480, 8;
	mov.b64 	%rd3177, {%r2482, %r2481};
	add.s64 	%rd3178, %rd3172, %rd3170;
	add.s64 	%rd3179, %rd3178, %rd3177;
	xor.b64  	%rd3180, %rd3179, %rd3174;
	mov.b64 	{%r2483, %r2484}, %rd3180;
	shf.l.wrap.b32 	%r2485, %r2484, %r2483, 16;
	shf.l.wrap.b32 	%r2486, %r2483, %r2484, 16;
	mov.b64 	%rd3181, {%r2486, %r2485};
	add.s64 	%rd3182, %rd3181, %rd3175;
	xor.b64  	%rd3183, %rd3182, %rd3177;
	mov.b64 	{%r2487, %r2488}, %rd3183;
	shf.l.wrap.b32 	%r2489, %r2487, %r2488, 1;
	shf.l.wrap.b32 	%r2490, %r2488, %r2487, 1;
	mov.b64 	%rd3184, {%r2490, %r2489};
	add.s64 	%rd3185, %rd27, %rd1381;
	ld.local.u64 	%rd3186, [%rd3185];
	add.s64 	%rd3187, %rd27, %rd1384;
	ld.local.u64 	%rd3188, [%rd3187];
	add.s64 	%rd3189, %rd3125, %rd3186;
	add.s64 	%rd3190, %rd3189, %rd3112;
	xor.b64  	%rd3191, %rd3073, %rd3190;
	mov.b64 	{%r2491, %r2492}, %rd3191;
	mov.b64 	%rd3192, {%r2492, %r2491};
	add.s64 	%rd3193, %rd3192, %rd3092;
	xor.b64  	%rd3194, %rd3112, %rd3193;
	mov.b64 	{%r2493, %r2494}, %rd3194;
	shf.l.wrap.b32 	%r2495, %r2494, %r2493, 8;
	shf.l.wrap.b32 	%r2496, %r2493, %r2494, 8;
	mov.b64 	%rd3195, {%r2496, %r2495};
	add.s64 	%rd3196, %rd3190, %rd3188;
	add.s64 	%rd3197, %rd3196, %rd3195;
	xor.b64  	%rd3198, %rd3197, %rd3192;
	mov.b64 	{%r2497, %r2498}, %rd3198;
	shf.l.wrap.b32 	%r2499, %r2498, %r2497, 16;
	shf.l.wrap.b32 	%r2500, %r2497, %r2498, 16;
	mov.b64 	%rd3199, {%r2500, %r2499};
	add.s64 	%rd3200, %rd3199, %rd3193;
	xor.b64  	%rd3201, %rd3200, %rd3195;
	mov.b64 	{%r2501, %r2502}, %rd3201;
	shf.l.wrap.b32 	%r2503, %r2501, %r2502, 1;
	shf.l.wrap.b32 	%r2504, %r2502, %r2501, 1;
	mov.b64 	%rd3202, {%r2504, %r2503};
	add.s64 	%rd3203, %rd27, %rd1401;
	ld.local.u64 	%rd3204, [%rd3203];
	add.s64 	%rd3205, %rd27, %rd1404;
	ld.local.u64 	%rd3206, [%rd3205];
	add.s64 	%rd3207, %rd3143, %rd3204;
	add.s64 	%rd3208, %rd3207, %rd3166;
	xor.b64  	%rd3209, %rd3199, %rd3208;
	mov.b64 	{%r2505, %r2506}, %rd3209;
	mov.b64 	%rd3210, {%r2506, %r2505};
	add.s64 	%rd3211, %rd3210, %rd3182;
	xor.b64  	%rd3212, %rd3166, %rd3211;
	mov.b64 	{%r2507, %r2508}, %rd3212;
	shf.l.wrap.b32 	%r2509, %r2508, %r2507, 8;
	shf.l.wrap.b32 	%r2510, %r2507, %r2508, 8;
	mov.b64 	%rd3213, {%r2510, %r2509};
	add.s64 	%rd3214, %rd3208, %rd3206;
	add.s64 	%rd3215, %rd3214, %rd3213;
	xor.b64  	%rd3216, %rd3215, %rd3210;
	mov.b64 	{%r2511, %r2512}, %rd3216;
	shf.l.wrap.b32 	%r2513, %r2512, %r2511, 16;
	shf.l.wrap.b32 	%r2514, %r2511, %r2512, 16;
	mov.b64 	%rd3217, {%r2514, %r2513};
	add.s64 	%rd3218, %rd3217, %rd3211;
	xor.b64  	%rd3219, %rd3218, %rd3213;
	mov.b64 	{%r2515, %r2516}, %rd3219;
	shf.l.wrap.b32 	%r2517, %r2515, %r2516, 1;
	shf.l.wrap.b32 	%r2518, %r2516, %r2515, 1;
	mov.b64 	%rd3220, {%r2518, %r2517};
	add.s64 	%rd3221, %rd27, %rd1421;
	ld.local.u64 	%rd3222, [%rd3221];
	add.s64 	%rd3223, %rd27, %rd1424;
	ld.local.u64 	%rd3224, [%rd3223];
	add.s64 	%rd3225, %rd3161, %rd3222;
	add.s64 	%rd3226, %rd3225, %rd3184;
	xor.b64  	%rd3227, %rd3145, %rd3226;
	mov.b64 	{%r2519, %r2520}, %rd3227;
	mov.b64 	%rd3228, {%r2520, %r2519};
	add.s64 	%rd3229, %rd3228, %rd3200;
	xor.b64  	%rd3230, %rd3184, %rd3229;
	mov.b64 	{%r2521, %r2522}, %rd3230;
	shf.l.wrap.b32 	%r2523, %r2522, %r2521, 8;
	shf.l.wrap.b32 	%r2524, %r2521, %r2522, 8;
	mov.b64 	%rd3231, {%r2524, %r2523};
	add.s64 	%rd3232, %rd3226, %rd3224;
	add.s64 	%rd3233, %rd3232, %rd3231;
	xor.b64  	%rd3234, %rd3233, %rd3228;
	mov.b64 	{%r2525, %r2526}, %rd3234;
	shf.l.wrap.b32 	%r2527, %r2526, %r2525, 16;
	shf.l.wrap.b32 	%r2528, %r2525, %r2526, 16;
	mov.b64 	%rd3235, {%r2528, %r2527};
	add.s64 	%rd3236, %rd3235, %rd3229;
	xor.b64  	%rd3237, %rd3236, %rd3231;
	mov.b64 	{%r2529, %r2530}, %rd3237;
	shf.l.wrap.b32 	%r2531, %r2529, %r2530, 1;
	shf.l.wrap.b32 	%r2532, %r2530, %r2529, 1;
	mov.b64 	%rd3238, {%r2532, %r2531};
	add.s64 	%rd3239, %rd27, %rd1441;
	ld.local.u64 	%rd3240, [%rd3239];
	add.s64 	%rd3241, %rd27, %rd1444;
	ld.local.u64 	%rd3242, [%rd3241];
	add.s64 	%rd3243, %rd3179, %rd3240;
	add.s64 	%rd3244, %rd3243, %rd3202;
	xor.b64  	%rd3245, %rd3163, %rd3244;
	mov.b64 	{%r2533, %r2534}, %rd3245;
	mov.b64 	%rd3246, {%r2534, %r2533};
	add.s64 	%rd3247, %rd3246, %rd3146;
	xor.b64  	%rd3248, %rd3202, %rd3247;
	mov.b64 	{%r2535, %r2536}, %rd3248;
	shf.l.wrap.b32 	%r2537, %r2536, %r2535, 8;
	shf.l.wrap.b32 	%r2538, %r2535, %r2536, 8;
	mov.b64 	%rd3249, {%r2538, %r2537};
	add.s64 	%rd3250, %rd3244, %rd3242;
	add.s64 	%rd3251, %rd3250, %rd3249;
	xor.b64  	%rd3252, %rd3251, %rd3246;
	mov.b64 	{%r2539, %r2540}, %rd3252;
	shf.l.wrap.b32 	%r2541, %r2540, %r2539, 16;
	shf.l.wrap.b32 	%r2542, %r2539, %r2540, 16;
	mov.b64 	%rd3253, {%r2542, %r2541};
	add.s64 	%rd3254, %rd3253, %rd3247;
	xor.b64  	%rd3255, %rd3254, %rd3249;
	mov.b64 	{%r2543, %r2544}, %rd3255;
	shf.l.wrap.b32 	%r2545, %r2543, %r2544, 1;
	shf.l.wrap.b32 	%r2546, %r2544, %r2543, 1;
	mov.b64 	%rd3256, {%r2546, %r2545};
	add.s64 	%rd3257, %rd27, %rd1461;
	ld.local.u64 	%rd3258, [%rd3257];
	add.s64 	%rd3259, %rd27, %rd1464;
	ld.local.u64 	%rd3260, [%rd3259];
	add.s64 	%rd3261, %rd3197, %rd3258;
	add.s64 	%rd3262, %rd3261, %rd3148;
	xor.b64  	%rd3263, %rd3181, %rd3262;
	mov.b64 	{%r2547, %r2548}, %rd3263;
	mov.b64 	%rd3264, {%r2548, %r2547};
	add.s64 	%rd3265, %rd3264, %rd3164;
	xor.b64  	%rd3266, %rd3148, %rd3265;
	mov.b64 	{%r2549, %r2550}, %rd3266;
	shf.l.wrap.b32 	%r2551, %r2550, %r2549, 8;
	shf.l.wrap.b32 	%r2552, %r2549, %r2550, 8;
	mov.b64 	%rd3267, {%r2552, %r2551};
	add.s64 	%rd3268, %rd3262, %rd3260;
	add.s64 	%rd3269, %rd3268, %rd3267;
	xor.b64  	%rd3270, %rd3269, %rd3264;
	mov.b64 	{%r2553, %r2554}, %rd3270;
	shf.l.wrap.b32 	%r2555, %r2554, %r2553, 16;
	shf.l.wrap.b32 	%r2556, %r2553, %r2554, 16;
	mov.b64 	%rd3271, {%r2556, %r2555};
	add.s64 	%rd3272, %rd3271, %rd3265;
	xor.b64  	%rd3273, %rd3272, %rd3267;
	mov.b64 	{%r2557, %r2558}, %rd3273;
	shf.l.wrap.b32 	%r2559, %r2557, %r2558, 1;
	shf.l.wrap.b32 	%r2560, %r2558, %r2557, 1;
	mov.b64 	%rd3274, {%r2560, %r2559};
	add.s64 	%rd3275, %rd27, %rd1481;
	ld.local.u64 	%rd3276, [%rd3275];
	add.s64 	%rd3277, %rd27, %rd1484;
	ld.local.u64 	%rd3278, [%rd3277];
	add.s64 	%rd3279, %rd3215, %rd3276;
	add.s64 	%rd3280, %rd3279, %rd3274;
	xor.b64  	%rd3281, %rd3235, %rd3280;
	mov.b64 	{%r2561, %r2562}, %rd3281;
	mov.b64 	%rd3282, {%r2562, %r2561};
	add.s64 	%rd3283, %rd3282, %rd3254;
	xor.b64  	%rd3284, %rd3274, %rd3283;
	mov.b64 	{%r2563, %r2564}, %rd3284;
	shf.l.wrap.b32 	%r2565, %r2564, %r2563, 8;
	shf.l.wrap.b32 	%r2566, %r2563, %r2564, 8;
	mov.b64 	%rd3285, {%r2566, %r2565};
	add.s64 	%rd3286, %rd3280, %rd3278;
	add.s64 	%rd3287, %rd3286, %rd3285;
	xor.b64  	%rd3288, %rd3287, %rd3282;
	mov.b64 	{%r2567, %r2568}, %rd3288;
	shf.l.wrap.b32 	%r2569, %r2568, %r2567, 16;
	shf.l.wrap.b32 	%r2570, %r2567, %r2568, 16;
	mov.b64 	%rd3289, {%r2570, %r2569};
	add.s64 	%rd3290, %rd3289, %rd3283;
	xor.b64  	%rd3291, %rd3290, %rd3285;
	mov.b64 	{%r2571, %r2572}, %rd3291;
	shf.l.wrap.b32 	%r2573, %r2571, %r2572, 1;
	shf.l.wrap.b32 	%r2574, %r2572, %r2571, 1;
	mov.b64 	%rd3292, {%r2574, %r2573};
	add.s64 	%rd3293, %rd27, %rd1501;
	ld.local.u64 	%rd3294, [%rd3293];
	add.s64 	%rd3295, %rd27, %rd1504;
	ld.local.u64 	%rd3296, [%rd3295];
	add.s64 	%rd3297, %rd3233, %rd3294;
	add.s64 	%rd3298, %rd3297, %rd3220;
	xor.b64  	%rd3299, %rd3253, %rd3298;
	mov.b64 	{%r2575, %r2576}, %rd3299;
	mov.b64 	%rd3300, {%r2576, %r2575};
	add.s64 	%rd3301, %rd3300, %rd3272;
	xor.b64  	%rd3302, %rd3220, %rd3301;
	mov.b64 	{%r2577, %r2578}, %rd3302;
	shf.l.wrap.b32 	%r2579, %r2578, %r2577, 8;
	shf.l.wrap.b32 	%r2580, %r2577, %r2578, 8;
	mov.b64 	%rd3303, {%r2580, %r2579};
	add.s64 	%rd3304, %rd3298, %rd3296;
	add.s64 	%rd3305, %rd3304, %rd3303;
	xor.b64  	%rd3306, %rd3305, %rd3300;
	mov.b64 	{%r2581, %r2582}, %rd3306;
	shf.l.wrap.b32 	%r2583, %r2582, %r2581, 16;
	shf.l.wrap.b32 	%r2584, %r2581, %r2582, 16;
	mov.b64 	%rd3307, {%r2584, %r2583};
	add.s64 	%rd3308, %rd3307, %rd3301;
	xor.b64  	%rd3309, %rd3308, %rd3303;
	mov.b64 	{%r2585, %r2586}, %rd3309;
	shf.l.wrap.b32 	%r2587, %r2585, %r2586, 1;
	shf.l.wrap.b32 	%r2588, %r2586, %r2585, 1;
	mov.b64 	%rd3310, {%r2588, %r2587};
	add.s64 	%rd3311, %rd27, %rd1521;
	ld.local.u64 	%rd3312, [%rd3311];
	add.s64 	%rd3313, %rd27, %rd1524;
	ld.local.u64 	%rd3314, [%rd3313];
	add.s64 	%rd3315, %rd3251, %rd3312;
	add.s64 	%rd3316, %rd3315, %rd3238;
	xor.b64  	%rd3317, %rd3271, %rd3316;
	mov.b64 	{%r2589, %r2590}, %rd3317;
	mov.b64 	%rd3318, {%r2590, %r2589};
	add.s64 	%rd3319, %rd3318, %rd3218;
	xor.b64  	%rd3320, %rd3238, %rd3319;
	mov.b64 	{%r2591, %r2592}, %rd3320;
	shf.l.wrap.b32 	%r2593, %r2592, %r2591, 8;
	shf.l.wrap.b32 	%r2594, %r2591, %r2592, 8;
	mov.b64 	%rd3321, {%r2594, %r2593};
	add.s64 	%rd3322, %rd3316, %rd3314;
	add.s64 	%rd3323, %rd3322, %rd3321;
	xor.b64  	%rd3324, %rd3323, %rd3318;
	mov.b64 	{%r2595, %r2596}, %rd3324;
	shf.l.wrap.b32 	%r2597, %r2596, %r2595, 16;
	shf.l.wrap.b32 	%r2598, %r2595, %r2596, 16;
	mov.b64 	%rd3325, {%r2598, %r2597};
	add.s64 	%rd3326, %rd3325, %rd3319;
	xor.b64  	%rd3327, %rd3326, %rd3321;
	mov.b64 	{%r2599, %r2600}, %rd3327;
	shf.l.wrap.b32 	%r2601, %r2599, %r2600, 1;
	shf.l.wrap.b32 	%r2602, %r2600, %r2599, 1;
	mov.b64 	%rd3328, {%r2602, %r2601};
	add.s64 	%rd3329, %rd27, %rd1541;
	ld.local.u64 	%rd3330, [%rd3329];
	add.s64 	%rd3331, %rd27, %rd1544;
	ld.local.u64 	%rd3332, [%rd3331];
	add.s64 	%rd3333, %rd3269, %rd3330;
	add.s64 	%rd3334, %rd3333, %rd3256;
	xor.b64  	%rd3335, %rd3217, %rd3334;
	mov.b64 	{%r2603, %r2604}, %rd3335;
	mov.b64 	%rd3336, {%r2604, %r2603};
	add.s64 	%rd3337, %rd3336, %rd3236;
	xor.b64  	%rd3338, %rd3256, %rd3337;
	mov.b64 	{%r2605, %r2606}, %rd3338;
	shf.l.wrap.b32 	%r2607, %r2606, %r2605, 8;
	shf.l.wrap.b32 	%r2608, %r2605, %r2606, 8;
	mov.b64 	%rd3339, {%r2608, %r2607};
	add.s64 	%rd3340, %rd3334, %rd3332;
	add.s64 	%rd3341, %rd3340, %rd3339;
	xor.b64  	%rd3342, %rd3341, %rd3336;
	mov.b64 	{%r2609, %r2610}, %rd3342;
	shf.l.wrap.b32 	%r2611, %r2610, %r2609, 16;
	shf.l.wrap.b32 	%r2612, %r2609, %r2610, 16;
	mov.b64 	%rd3343, {%r2612, %r2611};
	add.s64 	%rd3344, %rd3343, %rd3337;
	xor.b64  	%rd3345, %rd3344, %rd3339;
	mov.b64 	{%r2613, %r2614}, %rd3345;
	shf.l.wrap.b32 	%r2615, %r2613, %r2614, 1;
	shf.l.wrap.b32 	%r2616, %r2614, %r2613, 1;
	mov.b64 	%rd3346, {%r2616, %r2615};
	add.s64 	%rd3347, %rd27, %rd1561;
	ld.local.u64 	%rd3348, [%rd3347];
	add.s64 	%rd3349, %rd27, %rd1564;
	ld.local.u64 	%rd3350, [%rd3349];
	add.s64 	%rd3351, %rd3287, %rd3348;
	add.s64 	%rd3352, %rd3351, %rd3310;
	xor.b64  	%rd3353, %rd3343, %rd3352;
	mov.b64 	{%r2617, %r2618}, %rd3353;
	mov.b64 	%rd3354, {%r2618, %r2617};
	add.s64 	%rd3355, %rd3354, %rd3326;
	xor.b64  	%rd3356, %rd3310, %rd3355;
	mov.b64 	{%r2619, %r2620}, %rd3356;
	shf.l.wrap.b32 	%r2621, %r2620, %r2619, 8;
	shf.l.wrap.b32 	%r2622, %r2619, %r2620, 8;
	mov.b64 	%rd3357, {%r2622, %r2621};
	add.s64 	%rd3358, %rd3352, %rd3350;
	add.s64 	%rd3359, %rd3358, %rd3357;
	xor.b64  	%rd3360, %rd3359, %rd3354;
	mov.b64 	{%r2623, %r2624}, %rd3360;
	shf.l.wrap.b32 	%r2625, %r2624, %r2623, 16;
	shf.l.wrap.b32 	%r2626, %r2623, %r2624, 16;
	mov.b64 	%rd3361, {%r2626, %r2625};
	add.s64 	%rd3362, %rd3361, %rd3355;
	xor.b64  	%rd3363, %rd3362, %rd3357;
	mov.b64 	{%r2627, %r2628}, %rd3363;
	shf.l.wrap.b32 	%r2629, %r2627, %r2628, 1;
	shf.l.wrap.b32 	%r2630, %r2628, %r2627, 1;
	mov.b64 	%rd3364, {%r2630, %r2629};
	add.s64 	%rd3365, %rd27, %rd1581;
	ld.local.u64 	%rd3366, [%rd3365];
	add.s64 	%rd3367, %rd27, %rd1584;
	ld.local.u64 	%rd3368, [%rd3367];
	add.s64 	%rd3369, %rd3305, %rd3366;
	add.s64 	%rd3370, %rd3369, %rd3328;
	xor.b64  	%rd3371, %rd3289, %rd3370;
	mov.b64 	{%r2631, %r2632}, %rd3371;
	mov.b64 	%rd3372, {%r2632, %r2631};
	add.s64 	%rd3373, %rd3372, %rd3344;
	xor.b64  	%rd3374, %rd3328, %rd3373;
	mov.b64 	{%r2633, %r2634}, %rd3374;
	shf.l.wrap.b32 	%r2635, %r2634, %r2633, 8;
	shf.l.wrap.b32 	%r2636, %r2633, %r2634, 8;
	mov.b64 	%rd3375, {%r2636, %r2635};
	add.s64 	%rd3376, %rd3370, %rd3368;
	add.s64 	%rd3377, %rd3376, %rd3375;
	xor.b64  	%rd3378, %rd3377, %rd3372;
	mov.b64 	{%r2637, %r2638}, %rd3378;
	shf.l.wrap.b32 	%r2639, %r2638, %r2637, 16;
	shf.l.wrap.b32 	%r2640, %r2637, %r2638, 16;
	mov.b64 	%rd3379, {%r2640, %r2639};
	add.s64 	%rd3380, %rd3379, %rd3373;
	xor.b64  	%rd3381, %rd3380, %rd3375;
	mov.b64 	{%r2641, %r2642}, %rd3381;
	shf.l.wrap.b32 	%r2643, %r2641, %r2642, 1;
	shf.l.wrap.b32 	%r2644, %r2642, %r2641, 1;
	mov.b64 	%rd3382, {%r2644, %r2643};
	add.s64 	%rd3383, %rd27, %rd1601;
	ld.local.u64 	%rd3384, [%rd3383];
	add.s64 	%rd3385, %rd27, %rd1604;
	ld.local.u64 	%rd3386, [%rd3385];
	add.s64 	%rd3387, %rd3323, %rd3384;
	add.s64 	%rd3388, %rd3387, %rd3346;
	xor.b64  	%rd3389, %rd3307, %rd3388;
	mov.b64 	{%r2645, %r2646}, %rd3389;
	mov.b64 	%rd3390, {%r2646, %r2645};
	add.s64 	%rd3391, %rd3390, %rd3290;
	xor.b64  	%rd3392, %rd3346, %rd3391;
	mov.b64 	{%r2647, %r2648}, %rd3392;
	shf.l.wrap.b32 	%r2649, %r2648, %r2647, 8;
	shf.l.wrap.b32 	%r2650, %r2647, %r2648, 8;
	mov.b64 	%rd3393, {%r2650, %r2649};
	add.s64 	%rd3394, %rd3388, %rd3386;
	add.s64 	%rd3395, %rd3394, %rd3393;
	xor.b64  	%rd3396, %rd3395, %rd3390;
	mov.b64 	{%r2651, %r2652}, %rd3396;
	shf.l.wrap.b32 	%r2653, %r2652, %r2651, 16;
	shf.l.wrap.b32 	%r2654, %r2651, %r2652, 16;
	mov.b64 	%rd3397, {%r2654, %r2653};
	add.s64 	%rd3398, %rd3397, %rd3391;
	xor.b64  	%rd3399, %rd3398, %rd3393;
	mov.b64 	{%r2655, %r2656}, %rd3399;
	shf.l.wrap.b32 	%r2657, %r2655, %r2656, 1;
	shf.l.wrap.b32 	%r2658, %r2656, %r2655, 1;
	mov.b64 	%rd3400, {%r2658, %r2657};
	add.s64 	%rd3401, %rd27, %rd1621;
	ld.local.u64 	%rd3402, [%rd3401];
	add.s64 	%rd3403, %rd27, %rd1624;
	ld.local.u64 	%rd3404, [%rd3403];
	add.s64 	%rd3405, %rd3341, %rd3402;
	add.s64 	%rd3406, %rd3405, %rd3292;
	xor.b64  	%rd3407, %rd3325, %rd3406;
	mov.b64 	{%r2659, %r2660}, %rd3407;
	mov.b64 	%rd3408, {%r2660, %r2659};
	add.s64 	%rd3409, %rd3408, %rd3308;
	xor.b64  	%rd3410, %rd3292, %rd3409;
	mov.b64 	{%r2661, %r2662}, %rd3410;
	shf.l.wrap.b32 	%r2663, %r2662, %r2661, 8;
	shf.l.wrap.b32 	%r2664, %r2661, %r2662, 8;
	mov.b64 	%rd3411, {%r2664, %r2663};
	add.s64 	%rd3412, %rd3406, %rd3404;
	add.s64 	%rd3413, %rd3412, %rd3411;
	xor.b64  	%rd3414, %rd3413, %rd3408;
	mov.b64 	{%r2665, %r2666}, %rd3414;
	shf.l.wrap.b32 	%r2667, %r2666, %r2665, 16;
	shf.l.wrap.b32 	%r2668, %r2665, %r2666, 16;
	mov.b64 	%rd3415, {%r2668, %r2667};
	add.s64 	%rd3416, %rd3415, %rd3409;
	xor.b64  	%rd3417, %rd3416, %rd3411;
	mov.b64 	{%r2669, %r2670}, %rd3417;
	shf.l.wrap.b32 	%r2671, %r2669, %r2670, 1;
	shf.l.wrap.b32 	%r2672, %r2670, %r2669, 1;
	mov.b64 	%rd3418, {%r2672, %r2671};
	add.s64 	%rd3419, %rd27, %rd1641;
	ld.local.u64 	%rd3420, [%rd3419];
	add.s64 	%rd3421, %rd27, %rd1644;
	ld.local.u64 	%rd3422, [%rd3421];
	add.s64 	%rd3423, %rd3359, %rd3420;
	add.s64 	%rd3424, %rd3423, %rd3418;
	xor.b64  	%rd3425, %rd3379, %rd3424;
	mov.b64 	{%r2673, %r2674}, %rd3425;
	mov.b64 	%rd3426, {%r2674, %r2673};
	add.s64 	%rd3427, %rd3426, %rd3398;
	xor.b64  	%rd3428, %rd3418, %rd3427;
	mov.b64 	{%r2675, %r2676}, %rd3428;
	shf.l.wrap.b32 	%r2677, %r2676, %r2675, 8;
	shf.l.wrap.b32 	%r2678, %r2675, %r2676, 8;
	mov.b64 	%rd3429, {%r2678, %r2677};
	add.s64 	%rd3430, %rd3424, %rd3422;
	add.s64 	%rd3431, %rd3430, %rd3429;
	xor.b64  	%rd3432, %rd3431, %rd3426;
	mov.b64 	{%r2679, %r2680}, %rd3432;
	shf.l.wrap.b32 	%r2681, %r2680, %r2679, 16;
	shf.l.wrap.b32 	%r2682, %r2679, %r2680, 16;
	mov.b64 	%rd3433, {%r2682, %r2681};
	add.s64 	%rd3434, %rd3433, %rd3427;
	xor.b64  	%rd3435, %rd3434, %rd3429;
	mov.b64 	{%r2683, %r2684}, %rd3435;
	shf.l.wrap.b32 	%r2685, %r2683, %r2684, 1;
	shf.l.wrap.b32 	%r2686, %r2684, %r2683, 1;
	mov.b64 	%rd3436, {%r2686, %r2685};
	add.s64 	%rd3437, %rd27, %rd1661;
	ld.local.u64 	%rd3438, [%rd3437];
	add.s64 	%rd3439, %rd27, %rd1664;
	ld.local.u64 	%rd3440, [%rd3439];
	add.s64 	%rd3441, %rd3377, %rd3438;
	add.s64 	%rd3442, %rd3441, %rd3364;
	xor.b64  	%rd3443, %rd3397, %rd3442;
	mov.b64 	{%r2687, %r2688}, %rd3443;
	mov.b64 	%rd3444, {%r2688, %r2687};
	add.s64 	%rd3445, %rd3444, %rd3416;
	xor.b64  	%rd3446, %rd3364, %rd3445;
	mov.b64 	{%r2689, %r2690}, %rd3446;
	shf.l.wrap.b32 	%r2691, %r2690, %r2689, 8;
	shf.l.wrap.b32 	%r2692, %r2689, %r2690, 8;
	mov.b64 	%rd3447, {%r2692, %r2691};
	add.s64 	%rd3448, %rd3442, %rd3440;
	add.s64 	%rd3449, %rd3448, %rd3447;
	xor.b64  	%rd3450, %rd3449, %rd3444;
	mov.b64 	{%r2693, %r2694}, %rd3450;
	shf.l.wrap.b32 	%r2695, %r2694, %r2693, 16;
	shf.l.wrap.b32 	%r2696, %r2693, %r2694, 16;
	mov.b64 	%rd3451, {%r2696, %r2695};
	add.s64 	%rd3452, %rd3451, %rd3445;
	xor.b64  	%rd3453, %rd3452, %rd3447;
	mov.b64 	{%r2697, %r2698}, %rd3453;
	shf.l.wrap.b32 	%r2699, %r2697, %r2698, 1;
	shf.l.wrap.b32 	%r2700, %r2698, %r2697, 1;
	mov.b64 	%rd3454, {%r2700, %r2699};
	add.s64 	%rd3455, %rd27, %rd1681;
	ld.local.u64 	%rd3456, [%rd3455];
	add.s64 	%rd3457, %rd27, %rd1684;
	ld.local.u64 	%rd3458, [%rd3457];
	add.s64 	%rd3459, %rd3395, %rd3456;
	add.s64 	%rd3460, %rd3459, %rd3382;
	xor.b64  	%rd3461, %rd3415, %rd3460;
	mov.b64 	{%r2701, %r2702}, %rd3461;
	mov.b64 	%rd3462, {%r2702, %r2701};
	add.s64 	%rd3463, %rd3462, %rd3362;
	xor.b64  	%rd3464, %rd3382, %rd3463;
	mov.b64 	{%r2703, %r2704}, %rd3464;
	shf.l.wrap.b32 	%r2705, %r2704, %r2703, 8;
	shf.l.wrap.b32 	%r2706, %r2703, %r2704, 8;
	mov.b64 	%rd3465, {%r2706, %r2705};
	add.s64 	%rd3466, %rd3460, %rd3458;
	add.s64 	%rd3467, %rd3466, %rd3465;
	xor.b64  	%rd3468, %rd3467, %rd3462;
	mov.b64 	{%r2707, %r2708}, %rd3468;
	shf.l.wrap.b32 	%r2709, %r2708, %r2707, 16;
	shf.l.wrap.b32 	%r2710, %r2707, %r2708, 16;
	mov.b64 	%rd3469, {%r2710, %r2709};
	add.s64 	%rd3470, %rd3469, %rd3463;
	xor.b64  	%rd3471, %rd3470, %rd3465;
	mov.b64 	{%r2711, %r2712}, %rd3471;
	shf.l.wrap.b32 	%r2713, %r2711, %r2712, 1;
	shf.l.wrap.b32 	%r2714, %r2712, %r2711, 1;
	mov.b64 	%rd3472, {%r2714, %r2713};
	add.s64 	%rd3473, %rd27, %rd1701;
	ld.local.u64 	%rd3474, [%rd3473];
	add.s64 	%rd3475, %rd27, %rd1704;
	ld.local.u64 	%rd3476, [%rd3475];
	add.s64 	%rd3477, %rd3413, %rd3474;
	add.s64 	%rd3478, %rd3477, %rd3400;
	xor.b64  	%rd3479, %rd3361, %rd3478;
	mov.b64 	{%r2715, %r2716}, %rd3479;
	mov.b64 	%rd3480, {%r2716, %r2715};
	add.s64 	%rd3481, %rd3480, %rd3380;
	xor.b64  	%rd3482, %rd3400, %rd3481;
	mov.b64 	{%r2717, %r2718}, %rd3482;
	shf.l.wrap.b32 	%r2719, %r2718, %r2717, 8;
	shf.l.wrap.b32 	%r2720, %r2717, %r2718, 8;
	mov.b64 	%rd3483, {%r2720, %r2719};
	add.s64 	%rd3484, %rd3478, %rd3476;
	add.s64 	%rd3485, %rd3484, %rd3483;
	xor.b64  	%rd3486, %rd3485, %rd3480;
	mov.b64 	{%r2721, %r2722}, %rd3486;
	shf.l.wrap.b32 	%r2723, %r2722, %r2721, 16;
	shf.l.wrap.b32 	%r2724, %r2721, %r2722, 16;
	mov.b64 	%rd3487, {%r2724, %r2723};
	add.s64 	%rd3488, %rd3487, %rd3481;
	xor.b64  	%rd3489, %rd3488, %rd3483;
	mov.b64 	{%r2725, %r2726}, %rd3489;
	shf.l.wrap.b32 	%r2727, %r2725, %r2726, 1;
	shf.l.wrap.b32 	%r2728, %r2726, %r2725, 1;
	mov.b64 	%rd3490, {%r2728, %r2727};
	add.s64 	%rd3491, %rd27, %rd1721;
	ld.local.u64 	%rd3492, [%rd3491];
	add.s64 	%rd3493, %rd27, %rd1724;
	ld.local.u64 	%rd3494, [%rd3493];
	add.s64 	%rd3495, %rd3431, %rd3492;
	add.s64 	%rd3496, %rd3495, %rd3454;
	xor.b64  	%rd3497, %rd3487, %rd3496;
	mov.b64 	{%r2729, %r2730}, %rd3497;
	mov.b64 	%rd3498, {%r2730, %r2729};
	add.s64 	%rd3499, %rd3498, %rd3470;
	xor.b64  	%rd3500, %rd3454, %rd3499;
	mov.b64 	{%r2731, %r2732}, %rd3500;
	shf.l.wrap.b32 	%r2733, %r2732, %r2731, 8;
	shf.l.wrap.b32 	%r2734, %r2731, %r2732, 8;
	mov.b64 	%rd3501, {%r2734, %r2733};
	add.s64 	%rd3502, %rd3496, %rd3494;
	add.s64 	%rd3503, %rd3502, %rd3501;
	xor.b64  	%rd3504, %rd3503, %rd3498;
	mov.b64 	{%r2735, %r2736}, %rd3504;
	shf.l.wrap.b32 	%r2737, %r2736, %r2735, 16;
	shf.l.wrap.b32 	%r2738, %r2735, %r2736, 16;
	mov.b64 	%rd3505, {%r2738, %r2737};
	add.s64 	%rd3506, %rd3505, %rd3499;
	xor.b64  	%rd3507, %rd3506, %rd3501;
	mov.b64 	{%r2739, %r2740}, %rd3507;
	shf.l.wrap.b32 	%r2741, %r2739, %r2740, 1;
	shf.l.wrap.b32 	%r2742, %r2740, %r2739, 1;
	mov.b64 	%rd3508, {%r2742, %r2741};
	add.s64 	%rd3509, %rd27, %rd1741;
	ld.local.u64 	%rd3510, [%rd3509];
	add.s64 	%rd3511, %rd27, %rd1744;
	ld.local.u64 	%rd3512, [%rd3511];
	add.s64 	%rd3513, %rd3449, %rd3510;
	add.s64 	%rd3514, %rd3513, %rd3472;
	xor.b64  	%rd3515, %rd3433, %rd3514;
	mov.b64 	{%r2743, %r2744}, %rd3515;
	mov.b64 	%rd3516, {%r2744, %r2743};
	add.s64 	%rd3517, %rd3516, %rd3488;
	xor.b64  	%rd3518, %rd3472, %rd3517;
	mov.b64 	{%r2745, %r2746}, %rd3518;
	shf.l.wrap.b32 	%r2747, %r2746, %r2745, 8;
	shf.l.wrap.b32 	%r2748, %r2745, %r2746, 8;
	mov.b64 	%rd3519, {%r2748, %r2747};
	add.s64 	%rd3520, %rd3514, %rd3512;
	add.s64 	%rd3521, %rd3520, %rd3519;
	xor.b64  	%rd3522, %rd3521, %rd3516;
	mov.b64 	{%r2749, %r2750}, %rd3522;
	shf.l.wrap.b32 	%r2751, %r2750, %r2749, 16;
	shf.l.wrap.b32 	%r2752, %r2749, %r2750, 16;
	mov.b64 	%rd3523, {%r2752, %r2751};
	add.s64 	%rd3524, %rd3523, %rd3517;
	xor.b64  	%rd3525, %rd3524, %rd3519;
	mov.b64 	{%r2753, %r2754}, %rd3525;
	shf.l.wrap.b32 	%r2755, %r2753, %r2754, 1;
	shf.l.wrap.b32 	%r2756, %r2754, %r2753, 1;
	mov.b64 	%rd3526, {%r2756, %r2755};
	add.s64 	%rd3527, %rd27, %rd1761;
	ld.local.u64 	%rd3528, [%rd3527];
	add.s64 	%rd3529, %rd27, %rd1764;
	ld.local.u64 	%rd3530, [%rd3529];
	add.s64 	%rd3531, %rd3467, %rd3528;
	add.s64 	%rd3532, %rd3531, %rd3490;
	xor.b64  	%rd3533, %rd3451, %rd3532;
	mov.b64 	{%r2757, %r2758}, %rd3533;
	mov.b64 	%rd3534, {%r2758, %r2757};
	add.s64 	%rd3535, %rd3534, %rd3434;
	xor.b64  	%rd3536, %rd3490, %rd3535;
	mov.b64 	{%r2759, %r2760}, %rd3536;
	shf.l.wrap.b32 	%r2761, %r2760, %r2759, 8;
	shf.l.wrap.b32 	%r2762, %r2759, %r2760, 8;
	mov.b64 	%rd3537, {%r2762, %r2761};
	add.s64 	%rd3538, %rd3532, %rd3530;
	add.s64 	%rd3539, %rd3538, %rd3537;
	xor.b64  	%rd3540, %rd3539, %rd3534;
	mov.b64 	{%r2763, %r2764}, %rd3540;
	shf.l.wrap.b32 	%r2765, %r2764, %r2763, 16;
	shf.l.wrap.b32 	%r2766, %r2763, %r2764, 16;
	mov.b64 	%rd3541, {%r2766, %r2765};
	add.s64 	%rd3542, %rd3541, %rd3535;
	xor.b64  	%rd3543, %rd3542, %rd3537;
	mov.b64 	{%r2767, %r2768}, %rd3543;
	shf.l.wrap.b32 	%r2769, %r2767, %r2768, 1;
	shf.l.wrap.b32 	%r2770, %r2768, %r2767, 1;
	mov.b64 	%rd3544, {%r2770, %r2769};
	add.s64 	%rd3545, %rd27, %rd1781;
	ld.local.u64 	%rd3546, [%rd3545];
	add.s64 	%rd3547, %rd27, %rd1784;
	ld.local.u64 	%rd3548, [%rd3547];
	add.s64 	%rd3549, %rd3485, %rd3546;
	add.s64 	%rd3550, %rd3549, %rd3436;
	xor.b64  	%rd3551, %rd3469, %rd3550;
	mov.b64 	{%r2771, %r2772}, %rd3551;
	mov.b64 	%rd3552, {%r2772, %r2771};
	add.s64 	%rd3553, %rd3552, %rd3452;
	xor.b64  	%rd3554, %rd3436, %rd3553;
	mov.b64 	{%r2773, %r2774}, %rd3554;
	shf.l.wrap.b32 	%r2775, %r2774, %r2773, 8;
	shf.l.wrap.b32 	%r2776, %r2773, %r2774, 8;
	mov.b64 	%rd3555, {%r2776, %r2775};
	add.s64 	%rd3556, %rd3550, %rd3548;
	add.s64 	%rd3557, %rd3556, %rd3555;
	xor.b64  	%rd3558, %rd3557, %rd3552;
	mov.b64 	{%r2777, %r2778}, %rd3558;
	shf.l.wrap.b32 	%r2779, %r2778, %r2777, 16;
	shf.l.wrap.b32 	%r2780, %r2777, %r2778, 16;
	mov.b64 	%rd3559, {%r2780, %r2779};
	add.s64 	%rd3560, %rd3559, %rd3553;
	xor.b64  	%rd3561, %rd3560, %rd3555;
	mov.b64 	{%r2781, %r2782}, %rd3561;
	shf.l.wrap.b32 	%r2783, %r2781, %r2782, 1;
	shf.l.wrap.b32 	%r2784, %r2782, %r2781, 1;
	mov.b64 	%rd3562, {%r2784, %r2783};
	add.s64 	%rd3563, %rd27, %rd1801;
	ld.local.u64 	%rd3564, [%rd3563];
	add.s64 	%rd3565, %rd27, %rd1804;
	ld.local.u64 	%rd3566, [%rd3565];
	add.s64 	%rd3567, %rd3503, %rd3564;
	add.s64 	%rd3568, %rd3567, %rd3562;
	xor.b64  	%rd3569, %rd3523, %rd3568;
	mov.b64 	{%r2785, %r2786}, %rd3569;
	mov.b64 	%rd3570, {%r2786, %r2785};
	add.s64 	%rd3571, %rd3570, %rd3542;
	xor.b64  	%rd3572, %rd3562, %rd3571;
	mov.b64 	{%r2787, %r2788}, %rd3572;
	shf.l.wrap.b32 	%r2789, %r2788, %r2787, 8;
	shf.l.wrap.b32 	%r2790, %r2787, %r2788, 8;
	mov.b64 	%rd3573, {%r2790, %r2789};
	add.s64 	%rd3574, %rd3568, %rd3566;
	add.s64 	%rd3575, %rd3574, %rd3573;
	xor.b64  	%rd3576, %rd3575, %rd3570;
	mov.b64 	{%r2791, %r2792}, %rd3576;
	shf.l.wrap.b32 	%r2793, %r2792, %r2791, 16;
	shf.l.wrap.b32 	%r2794, %r2791, %r2792, 16;
	mov.b64 	%rd3577, {%r2794, %r2793};
	add.s64 	%rd3578, %rd3577, %rd3571;
	add.s64 	%rd3579, %rd27, %rd1821;
	ld.local.u64 	%rd3580, [%rd3579];
	add.s64 	%rd3581, %rd27, %rd1824;
	ld.local.u64 	%rd3582, [%rd3581];
	add.s64 	%rd3583, %rd3521, %rd3580;
	add.s64 	%rd3584, %rd3583, %rd3508;
	xor.b64  	%rd3585, %rd3541, %rd3584;
	mov.b64 	{%r2795, %r2796}, %rd3585;
	mov.b64 	%rd3586, {%r2796, %r2795};
	add.s64 	%rd3587, %rd3586, %rd3560;
	xor.b64  	%rd3588, %rd3508, %rd3587;
	mov.b64 	{%r2797, %r2798}, %rd3588;
	shf.l.wrap.b32 	%r2799, %r2798, %r2797, 8;
	shf.l.wrap.b32 	%r2800, %r2797, %r2798, 8;
	mov.b64 	%rd3589, {%r2800, %r2799};
	add.s64 	%rd3590, %rd3584, %rd3582;
	add.s64 	%rd3591, %rd3590, %rd3589;
	xor.b64  	%rd3592, %rd3591, %rd3586;
	mov.b64 	{%r2801, %r2802}, %rd3592;
	shf.l.wrap.b32 	%r2803, %r2802, %r2801, 16;
	shf.l.wrap.b32 	%r2804, %r2801, %r2802, 16;
	mov.b64 	%rd3593, {%r2804, %r2803};
	add.s64 	%rd3594, %rd3593, %rd3587;
	xor.b64  	%rd3595, %rd3594, %rd3589;
	shl.b64 	%rd3596, %rd3595, 1;
	mov.b64 	{%r2805, %r2806}, %rd3595;
	shf.l.wrap.b32 	%r2807, %r2805, %r2806, 1;
	shf.l.wrap.b32 	%r2808, %r2806, %r2805, 1;
	mov.b64 	%rd3597, {%r2808, %r2807};
	add.s64 	%rd3598, %rd27, %rd1841;
	ld.local.u64 	%rd3599, [%rd3598];
	add.s64 	%rd3600, %rd27, %rd1844;
	ld.local.u64 	%rd3601, [%rd3600];
	add.s64 	%rd3602, %rd3539, %rd3599;
	add.s64 	%rd3603, %rd3602, %rd3526;
	xor.b64  	%rd3604, %rd3559, %rd3603;
	mov.b64 	{%r2809, %r2810}, %rd3604;
	mov.b64 	%rd3605, {%r2810, %r2809};
	add.s64 	%rd3606, %rd3605, %rd3506;
	xor.b64  	%rd3607, %rd3526, %rd3606;
	mov.b64 	{%r2811, %r2812}, %rd3607;
	shf.l.wrap.b32 	%r2813, %r2812, %r2811, 8;
	shf.l.wrap.b32 	%r2814, %r2811, %r2812, 8;
	mov.b64 	%rd3608, {%r2814, %r2813};
	add.s64 	%rd3609, %rd3603, %rd3601;
	add.s64 	%rd3610, %rd3609, %rd3608;
	xor.b64  	%rd3611, %rd3610, %rd3605;
	mov.b64 	{%r2815, %r2816}, %rd3611;
	shf.l.wrap.b32 	%r2817, %r2816, %r2815, 16;
	shf.l.wrap.b32 	%r2818, %r2815, %r2816, 16;
	mov.b64 	%rd3612, {%r2818, %r2817};
	add.s64 	%rd3613, %rd3612, %rd3606;
	add.s64 	%rd3614, %rd27, %rd1861;
	ld.local.u64 	%rd3615, [%rd3614];
	add.s64 	%rd3616, %rd27, %rd1864;
	ld.local.u64 	%rd3617, [%rd3616];
	add.s64 	%rd3618, %rd3557, %rd3615;
	add.s64 	%rd3619, %rd3618, %rd3544;
	xor.b64  	%rd3620, %rd3505, %rd3619;
	mov.b64 	{%r2819, %r2820}, %rd3620;
	mov.b64 	%rd3621, {%r2820, %r2819};
	add.s64 	%rd3622, %rd3621, %rd3524;
	xor.b64  	%rd3623, %rd3544, %rd3622;
	mov.b64 	{%r2821, %r2822}, %rd3623;
	shf.l.wrap.b32 	%r2823, %r2822, %r2821, 8;
	shf.l.wrap.b32 	%r2824, %r2821, %r2822, 8;
	mov.b64 	%rd3624, {%r2824, %r2823};
	add.s64 	%rd3625, %rd3619, %rd3617;
	add.s64 	%rd3626, %rd3625, %rd3624;
	xor.b64  	%rd3627, %rd3626, %rd3621;
	mov.b64 	{%r2825, %r2826}, %rd3627;
	shf.l.wrap.b32 	%r2827, %r2826, %r2825, 16;
	shf.l.wrap.b32 	%r2828, %r2825, %r2826, 16;
	mov.b64 	%rd3628, {%r2828, %r2827};
	add.s64 	%rd3629, %rd3628, %rd3622;
	xor.b64  	%rd3630, %rd3629, %rd3624;
	mov.b64 	{%r2829, %r2830}, %rd3630;
	shf.l.wrap.b32 	%r2831, %r2829, %r2830, 1;
	shf.l.wrap.b32 	%r2832, %r2830, %r2829, 1;
	mov.b64 	%rd3631, {%r2832, %r2831};
	add.s64 	%rd3632, %rd27, %rd1881;
	ld.local.u64 	%rd3633, [%rd3632];
	add.s64 	%rd3634, %rd27, %rd1884;
	ld.local.u64 	%rd3635, [%rd3634];
	add.s64 	%rd3636, %rd3575, %rd3633;
	add.s64 	%rd3637, %rd3636, %rd3597;
	xor.b64  	%rd3638, %rd3628, %rd3637;
	mov.b64 	{%r2833, %r2834}, %rd3638;
	mov.b64 	%rd3639, {%r2834, %r2833};
	add.s64 	%rd3640, %rd3639, %rd3613;
	xor.b64  	%rd3641, %rd3596, %rd3640;
	shr.u64 	%rd3642, %rd3641, 24;
	add.s64 	%rd3643, %rd27, %rd1921;
	ld.local.u64 	%rd3644, [%rd3643];
	add.s64 	%rd3645, %rd27, %rd1924;
	ld.local.u64 	%rd3646, [%rd3645];
	add.s64 	%rd3647, %rd3610, %rd3644;
	add.s64 	%rd3648, %rd3647, %rd3631;
	xor.b64  	%rd3649, %rd3593, %rd3648;
	mov.b64 	{%r2835, %r2836}, %rd3649;
	mov.b64 	%rd3650, {%r2836, %r2835};
	add.s64 	%rd3651, %rd3650, %rd3578;
	xor.b64  	%rd3652, %rd3631, %rd3651;
	mov.b64 	{%r2837, %r2838}, %rd3652;
	shf.l.wrap.b32 	%r2839, %r2838, %r2837, 8;
	shf.l.wrap.b32 	%r2840, %r2837, %r2838, 8;
	mov.b64 	%rd3653, {%r2840, %r2839};
	add.s64 	%rd3654, %rd3648, %rd3646;
	add.s64 	%rd3655, %rd3654, %rd3653;
	xor.b64  	%rd3656, %rd3655, %rd3650;
	shr.u64 	%rd3657, %rd3656, 16;
	cvt.u32.u64 	%r2841, %rd3657;
	cvt.u32.u64 	%r2842, %rd3651;
	add.s32 	%r2843, %r2841, %r2842;
	cvt.u32.u64 	%r2844, %rd3637;
	cvt.u32.u64 	%r2845, %rd3635;
	add.s32 	%r2846, %r2844, %r2845;
	cvt.u32.u64 	%r2847, %rd3642;
	add.s32 	%r2848, %r2846, %r2847;
	xor.b32  	%r2849, %r2843, %r2848;
	cvt.u32.u64 	%r2850, %rd1962;
	xor.b32  	%r2851, %r2849, %r2850;
	shl.b32 	%r2852, %r2851, 1;
	and.b32  	%r2853, %r2852, 510;
	shl.b32 	%r2854, %r2851, 3;
	cvt.u64.u32 	%rd3658, %r2854;
	and.b64  	%rd3659, %rd3658, 2040;
	add.s64 	%rd3660, %rd34, %rd3659;
	atom.global.add.u32 	%r2855, [%rd3660], 1;
	shl.b32 	%r2856, %r7, 20;
	or.b32  	%r2857, %r2856, %r8;
	add.s32 	%r2858, %r2853, %r2855;
	add.s32 	%r2859, %r2858, 1;
	mul.wide.u32 	%rd3661, %r2859, 4;
	add.s64 	%rd3662, %rd34, %rd3661;
	st.global.u32 	[%rd3662], %r2857;
	bar.sync 	0;
	ret;

}


// ===== COMPILED SASS (sm_100) =====

	.target	sm_100

	.elftype	@"ET_EXEC"


//--------------------- .note.nv.tkinfo           --------------------------
	.section	.note.nv.tkinfo,"",@"SHT_NOTE"
	.sectionflags	@"SHF_NOTE_NV_TKINFO"
	.tkinfo
        /*0018*/ 	.word	0x00000002
        /*0030*/ 	.string	""
        /*0030*/ 	.string	"ptxas"
        /*0030*/ 	.string	"Cuda compilation tools, release 13.0, V13.0.88"
        /*0030*/ 	.string	"Build cuda_13.0.r13.0/compiler.36424714_0"
        /*0030*/ 	.string	"-arch sm_100 -m 64 "



//--------------------- .note.nv.cuinfo           --------------------------
	.section	.note.nv.cuinfo,"",@"SHT_NOTE"
	.sectionflags	@"SHF_NOTE_NV_CUINFO"
        /*0018*/ 	.short	0x0002
        /*001a*/ 	.short	0x0064
        /*001c*/ 	.short	0x0082
	.zero		2


//--------------------- .nv.info                  --------------------------
	.section	.nv.info,"",@"SHT_CUDA_INFO"
	.align	4


	//----- nvinfo : EIATTR_REGCOUNT
	.align		4
        /*0000*/ 	.byte	0x04, 0x2f
        /*0002*/ 	.short	(.L_3 - .L_2)
	.align		4
.L_2:
        /*0004*/ 	.word	index@(_Z15equihash_kernelPKhjPjS1_)
        /*0008*/ 	.word	0x00000080


	//----- nvinfo : EIATTR_FRAME_SIZE
	.align		4
.L_3:
        /*000c*/ 	.byte	0x04, 0x11
        /*000e*/ 	.short	(.L_5 - .L_4)
	.align		4
.L_4:
        /*0010*/ 	.word	index@(_Z15equihash_kernelPKhjPjS1_)
        /*0014*/ 	.word	0x00000190


	//----- nvinfo : EIATTR_REGCOUNT
	.align		4
.L_5:
        /*0018*/ 	.byte	0x04, 0x2f
        /*001a*/ 	.short	(.L_7 - .L_6)
	.align		4
.L_6:
        /*001c*/ 	.word	index@(_Z15equihash_wagnerPKhjPjS1_S1_j)
        /*0020*/ 	.word	0x000000ff


	//----- nvinfo : EIATTR_FRAME_SIZE
	.align		4
.L_7:
        /*0024*/ 	.byte	0x04, 0x11
        /*0026*/ 	.short	(.L_9 - .L_8)
	.align		4
.L_8:
        /*0028*/ 	.word	index@(_Z15equihash_wagnerPKhjPjS1_S1_j)
        /*002c*/ 	.word	0x00000190


	//----- nvinfo : EIATTR_MIN_STACK_SIZE
	.align		4
.L_9:
        /*0030*/ 	.byte	0x04, 0x12
        /*0032*/ 	.short	(.L_11 - .L_10)
	.align		4
.L_10:
        /*0034*/ 	.word	index@(_Z15equihash_wagnerPKhjPjS1_S1_j)
        /*0038*/ 	.word	0x00000190


	//----- nvinfo : EIATTR_MIN_STACK_SIZE
	.align		4
.L_11:
        /*003c*/ 	.byte	0x04, 0x12
        /*003e*/ 	.short	(.L_13 - .L_12)
	.align		4
.L_12:
        /*0040*/ 	.word	index@(_Z15equihash_kernelPKhjPjS1_)
        /*0044*/ 	.word	0x00000190
.L_13:


//--------------------- .nv.compat                --------------------------
	.section	.nv.compat,"",@"SHT_CUDA_COMPAT_INFO"
	.align	4
        /*0000*/ 	.byte	0x02, 0x09, 0x00, 0x00, 0x02, 0x02, 0x01, 0x00, 0x02, 0x05, 0x05, 0x00, 0x03, 0x07, 0x01, 0x01
        /*0010*/ 	.byte	0x02, 0x03, 0x00, 0x00, 0x02, 0x06, 0x01, 0x00, 0x04, 0x0b, 0x08, 0x00, 0x09, 0x00, 0x00, 0x00
        /*0020*/ 	.byte	0x00, 0x00, 0x00, 0x00


//--------------------- .nv.info._Z15equihash_wagnerPKhjPjS1_S1_j --------------------------
	.section	.nv.info._Z15equihash_wagnerPKhjPjS1_S1_j,"",@"SHT_CUDA_INFO"
	.sectionflags	@""
	.align	4


	//----- nvinfo : EIATTR_CUDA_API_VERSION
	.align		4
        /*0000*/ 	.byte	0x04, 0x37
        /*0002*/ 	.short	(.L_15 - .L_14)
.L_14:
        /*0004*/ 	.word	0x00000082


	//----- nvinfo : EIATTR_KPARAM_INFO
	.align		4
.L_15:
        /*0008*/ 	.byte	0x04, 0x17
        /*000a*/ 	.short	(.L_17 - .L_16)
.L_16:
        /*000c*/ 	.word	0x00000000
        /*0010*/ 	.short	0x0005
        /*0012*/ 	.short	0x0028
        /*0014*/ 	.byte	0x00, 0xf0, 0x11, 0x00


	//----- nvinfo : EIATTR_KPARAM_INFO
	.align		4
.L_17:
        /*0018*/ 	.byte	0x04, 0x17
        /*001a*/ 	.short	(.L_19 - .L_18)
.L_18:
        /*001c*/ 	.word	0x00000000
        /*0020*/ 	.short	0x0004
        /*0022*/ 	.short	0x0020
        /*0024*/ 	.byte	0x00, 0xf5, 0x21, 0x00


	//----- nvinfo : EIATTR_KPARAM_INFO
	.align		4
.L_19:
        /*0028*/ 	.byte	0x04, 0x17
        /*002a*/ 	.short	(.L_21 - .L_20)
.L_20:
        /*002c*/ 	.word	0x00000000
        /*0030*/ 	.short	0x0003
        /*0032*/ 	.short	0x0018
        /*0034*/ 	.byte	0x00, 0xf5, 0x21, 0x00


	//----- nvinfo : EIATTR_KPARAM_INFO
	.align		4
.L_21:
        /*0038*/ 	.byte	0x04, 0x17
        /*003a*/ 	.short	(.L_23 - .L_22)
.L_22:
        /*003c*/ 	.word	0x00000000
        /*0040*/ 	.short	0x0002
        /*0042*/ 	.short	0x0010
        /*0044*/ 	.byte	0x00, 0xf5, 0x21, 0x00


	//----- nvinfo : EIATTR_KPARAM_INFO
	.align		4
.L_23:
        /*0048*/ 	.byte	0x04, 0x17
        /*004a*/ 	.short	(.L_25 - .L_24)
.L_24:
        /*004c*/ 	.word	0x00000000
        /*0050*/ 	.short	0x0001
        /*0052*/ 	.short	0x0008
        /*0054*/ 	.byte	0x00, 0xf0, 0x11, 0x00


	//----- nvinfo : EIATTR_KPARAM_INFO
	.align		4
.L_25:
        /*0058*/ 	.byte	0x04, 0x17
        /*005a*/ 	.short	(.L_27 - .L_26)
.L_26:
        /*005c*/ 	.word	0x00000000
        /*0060*/ 	.short	0x0000
        /*0062*/ 	.short	0x0000
        /*0064*/ 	.byte	0x00, 0xf5, 0x21, 0x00


	//----- nvinfo : EIATTR_SPARSE_MMA_MASK
	.align		4
.L_27:
        /*0068*/ 	.byte	0x03, 0x50
        /*006a*/ 	.short	0x0000


	//----- nvinfo : EIATTR_MAXREG_COUNT
	.align		4
        /*006c*/ 	.byte	0x03, 0x1b
        /*006e*/ 	.short	0x00ff


	//----- nvinfo : EIATTR_NUM_BARRIERS
	.align		4
        /*0070*/ 	.byte	0x02, 0x4c
        /*0072*/ 	.byte	0x01
	.zero		1


	//----- nvinfo : EIATTR_MERCURY_ISA_VERSION
	.align		4
        /*0074*/ 	.byte	0x03, 0x5f
        /*0076*/ 	.short	0x0101


	//----- nvinfo : EIATTR_VRC_CTA_INIT_COUNT
	.align		4
        /*0078*/ 	.byte	0x02, 0x4a
	.zero		1
	.zero		1


	//----- nvinfo : EIATTR_EXIT_INSTR_OFFSETS
	.align		4
        /*007c*/ 	.byte	0x04, 0x1c
        /*007e*/ 	.short	(.L_29 - .L_28)


	//   ....[0]....
.L_28:
        /*0080*/ 	.word	0x00015a20


	//----- nvinfo : EIATTR_CBANK_PARAM_SIZE
	.align		4
.L_29:
        /*0084*/ 	.byte	0x03, 0x19
        /*0086*/ 	.short	0x002c


	//----- nvinfo : EIATTR_PARAM_CBANK
	.align		4
        /*0088*/ 	.byte	0x04, 0x0a
        /*008a*/ 	.short	(.L_31 - .L_30)
	.align		4
.L_30:
        /*008c*/ 	.word	index@(.nv.constant0._Z15equihash_wagnerPKhjPjS1_S1_j)
        /*0090*/ 	.short	0x0380
        /*0092*/ 	.short	0x002c


	//----- nvinfo : EIATTR_SW_WAR
	.align		4
.L_31:
        /*0094*/ 	.byte	0x04, 0x36
        /*0096*/ 	.short	(.L_33 - .L_32)
.L_32:
        /*0098*/ 	.word	0x00000008
.L_33:


//--------------------- .nv.info._Z15equihash_kernelPKhjPjS1_ --------------------------
	.section	.nv.info._Z15equihash_kernelPKhjPjS1_,"",@"SHT_CUDA_INFO"
	.sectionflags	@""
	.align	4


	//----- nvinfo : EIATTR_CUDA_API_VERSION
	.align		4
        /*0000*/ 	.byte	0x04, 0x37
        /*0002*/ 	.short	(.L_35 - .L_34)
.L_34:
        /*0004*/ 	.word	0x00000082


	//----- nvinfo : EIATTR_KPARAM_INFO
	.align		4
.L_35:
        /*0008*/ 	.byte	0x04, 0x17
        /*000a*/ 	.short	(.L_37 - .L_36)
.L_36:
        /*000c*/ 	.word	0x00000000
        /*0010*/ 	.short	0x0003
        /*0012*/ 	.short	0x0018
        /*0014*/ 	.byte	0x00, 0xf5, 0x21, 0x00


	//----- nvinfo : EIATTR_KPARAM_INFO
	.align		4
.L_37:
        /*0018*/ 	.byte	0x04, 0x17
        /*001a*/ 	.short	(.L_39 - .L_38)
.L_38:
        /*001c*/ 	.word	0x00000000
        /*0020*/ 	.short	0x0002
        /*0022*/ 	.short	0x0010
        /*0024*/ 	.byte	0x00, 0xf5, 0x21, 0x00


	//----- nvinfo : EIATTR_KPARAM_INFO
	.align		4
.L_39:
        /*0028*/ 	.byte	0x04, 0x17
        /*002a*/ 	.short	(.L_41 - .L_40)
.L_40:
        /*002c*/ 	.word	0x00000000
        /*0030*/ 	.short	0x0001
        /*0032*/ 	.short	0x0008
        /*0034*/ 	.byte	0x00, 0xf0, 0x11, 0x00


	//----- nvinfo : EIATTR_KPARAM_INFO
	.align		4
.L_41:
        /*0038*/ 	.byte	0x04, 0x17
        /*003a*/ 	.short	(.L_43 - .L_42)
.L_42:
        /*003c*/ 	.word	0x00000000
        /*0040*/ 	.short	0x0000
        /*0042*/ 	.short	0x0000
        /*0044*/ 	.byte	0x00, 0xf5, 0x21, 0x00


	//----- nvinfo : EIATTR_SPARSE_MMA_MASK
	.align		4
.L_43:
        /*0048*/ 	.byte	0x03, 0x50
        /*004a*/ 	.short	0x0000


	//----- nvinfo : EIATTR_MAXREG_COUNT
	.align		4
        /*004c*/ 	.byte	0x03, 0x1b
        /*004e*/ 	.short	0x00ff


	//----- nvinfo : EIATTR_MERCURY_ISA_VERSION
	.align		4
        /*0050*/ 	.byte	0x03, 0x5f
        /*0052*/ 	.short	0x0101


	//----- nvinfo : EIATTR_INT_WARP_WIDE_INSTR_OFFSETS
	.align		4
        /*0054*/ 	.byte	0x04, 0x31
        /*0056*/ 	.short	(.L_45 - .L_44)


	//   ....[0]....
.L_44:
        /*0058*/ 	.word	0x000161f0


	//   ....[1]....
        /*005c*/ 	.word	0x00016280


	//----- nvinfo : EIATTR_VRC_CTA_INIT_COUNT
	.align		4
.L_45:
        /*0060*/ 	.byte	0x02, 0x4a
	.zero		1
	.zero		1


	//----- nvinfo : EIATTR_EXIT_INSTR_OFFSETS
	.align		4
        /*0064*/ 	.byte	0x04, 0x1c
        /*0066*/ 	.short	(.L_47 - .L_46)


	//   ....[0]....
.L_46:
        /*0068*/ 	.word	0x000161d0


	//   ....[1]....
        /*006c*/ 	.word	0x000162b0


	//   ....[2]....
        /*0070*/ 	.word	0x00016350


	//----- nvinfo : EIATTR_CBANK_PARAM_SIZE
	.align		4
.L_47:
        /*0074*/ 	.byte	0x03, 0x19
        /*0076*/ 	.short	0x0020


	//----- nvinfo : EIATTR_PARAM_CBANK
	.align		4
        /*0078*/ 	.byte	0x04, 0x0a
        /*007a*/ 	.short	(.L_49 - .L_48)
	.align		4
.L_48:
        /*007c*/ 	.word	index@(.nv.constant0._Z15equihash_kernelPKhjPjS1_)
        /*0080*/ 	.short	0x0380
        /*0082*/ 	.short	0x0020


	//----- nvinfo : EIATTR_SW_WAR
	.align		4
.L_49:
        /*0084*/ 	.byte	0x04, 0x36
        /*0086*/ 	.short	(.L_51 - .L_50)
.L_50:
        /*0088*/ 	.word	0x00000008
.L_51:


//--------------------- .nv.callgraph             --------------------------
	.section	.nv.callgraph,"",@"SHT_CUDA_CALLGRAPH"
	.align	4
	.sectionentsize	8
	.align		4
        /*0000*/ 	.word	0x00000000
	.align		4
        /*0004*/ 	.word	0xffffffff
	.align		4
        /*0008*/ 	.word	0x00000000
	.align		4
        /*000c*/ 	.word	0xfffffffe
	.align		4
        /*0010*/ 	.word	0x00000000
	.align		4
        /*0014*/ 	.word	0xfffffffd
	.align		4
        /*0018*/ 	.word	0x00000000
	.align		4
        /*001c*/ 	.word	0xfffffffc


//--------------------- .nv.constant3             --------------------------
	.section	.nv.constant3,"a",@progbits
	.align	8
.nv.constant3:
	.type		blake2b_IV,@object
	.size		blake2b_IV,(blake2b_sigma - blake2b_IV)
blake2b_IV:
        /*0000*/ 	.byte	0x08, 0xc9, 0xbc, 0xf3, 0x67, 0xe6, 0x09, 0x6a, 0x3b, 0xa7, 0xca, 0x84, 0x85, 0xae, 0x67, 0xbb
        /*0010*/ 	.byte	0x2b, 0xf8, 0x94, 0xfe, 0x72, 0xf3, 0x6e, 0x3c, 0xf1, 0x36, 0x1d, 0x5f, 0x3a, 0xf5, 0x4f, 0xa5
        /*0020*/ 	.byte	0xd1, 0x82, 0xe6, 0xad, 0x7f, 0x52, 0x0e, 0x51, 0x1f, 0x6c, 0x3e, 0x2b, 0x8c, 0x68, 0x05, 0x9b
        /*0030*/ 	.byte	0x6b, 0xbd, 0x41, 0xfb, 0xab, 0xd9, 0x83, 0x1f, 0x79, 0x21, 0x7e, 0x13, 0x19, 0xcd, 0xe0, 0x5b
	.type		blake2b_sigma,@object
	.size		blake2b_sigma,(.L_1 - blake2b_sigma)
blake2b_sigma:
        /*0040*/ 	.byte	0x00, 0x01, 0x02, 0x03, 0x04, 0x05, 0x06, 0x07, 0x08, 0x09, 0x0a, 0x0b, 0x0c, 0x0d, 0x0e, 0x0f
        /* <DEDUP_REMOVED lines=11> */
.L_1:


//--------------------- .text._Z15equihash_wagnerPKhjPjS1_S1_j --------------------------
	.section	.text._Z15equihash_wagnerPKhjPjS1_S1_j,"ax",@progbits
	.align	128
        .global         _Z15equihash_wagnerPKhjPjS1_S1_j
        .type           _Z15equihash_wagnerPKhjPjS1_S1_j,@function
        .size           _Z15equihash_wagnerPKhjPjS1_S1_j,(.L_x_2 - _Z15equihash_wagnerPKhjPjS1_S1_j)
        .other          _Z15equihash_wagnerPKhjPjS1_S1_j,@"STO_CUDA_ENTRY STV_DEFAULT"
_Z15equihash_wagnerPKhjPjS1_S1_j:
.text._Z15equihash_wagnerPKhjPjS1_S1_j:
[----:B------:R-:W0:Y:S08]  /*0000*/  LDC R1, c[0x0][0x37c] ;  /* 0x0000df00ff017b82 */ /* 0x000e300000000800 */
[----:B------:R-:W1:Y:S01]  /*0010*/  LDC.64 R250, c[0x0][0x380] ;  /* 0x0000e000fffa7b82 */ /* 0x000e620000000a00 */
[----:B------:R-:W1:Y:S01]  /*0020*/  LDCU.64 UR44, c[0x0][0x358] ;  /* 0x00006b00ff2c77ac */ /* 0x000e620008000a00 */
[----:B0-----:R-:W-:-:S06]  /*0030*/  VIADD R1, R1, 0xfffffe70 ;  /* 0xfffffe7001017836 */ /* 0x001fcc0000000000 */
[----:B------:R-:W0:Y:S08]  /*0040*/  LDC.64 R168, c[0x0][0x380] ;  /* 0x0000e000ffa87b82 */ /* 0x000e300000000a00 */
[----:B------:R-:W2:Y:S08]  /*0050*/  LDC.64 R170, c[0x0][0x380] ;  /* 0x0000e000ffaa7b82 */ /* 0x000eb00000000a00 */
[----:B------:R-:W3:Y:S01]  /*0060*/  LDC.64 R172, c[0x0][0x380] ;  /* 0x0000e000ffac7b82 */ /* 0x000ee20000000a00 */
[----:B-1----:R-:W4:Y:S07]  /*0070*/  LDG.E.U8 R4, desc[UR44][R250.64] ;  /* 0x0000002cfa047981 */ /* 0x002f2e000c1e1100 */
[----:B------:R-:W1:Y:S01]  /*0080*/  LDC.64 R174, c[0x0][0x380] ;  /* 0x0000e000ffae7b82 */ /* 0x000e620000000a00 */
[----:B------:R-:W5:Y:S07]  /*0090*/  LDG.E.U8 R6, desc[UR44][R250.64+0x1] ;  /* 0x0000012cfa067981 */ /* 0x000f6e000c1e1100 */
[----:B------:R-:W1:Y:S01]  /*00a0*/  LDC.64 R176, c[0x0][0x380] ;  /* 0x0000e000ffb07b82 */ /* 0x000e620000000a00 */
[----:B------:R-:W2:Y:S07]  /*00b0*/  LDG.E.U8 R8, desc[UR44][R250.64+0x2] ;  /* 0x0000022cfa087981 */ /* 0x000eae000c1e1100 */
[----:B------:R-:W1:Y:S01]  /*00c0*/  LDC.64 R178, c[0x0][0x380] ;  /* 0x0000e000ffb27b82 */ /* 0x000e620000000a00 */
[----:B------:R-:W3:Y:S07]  /*00d0*/  LDG.E.U8 R10, desc[UR44][R250.64+0x3] ;  /* 0x0000032cfa0a7981 */ /* 0x000eee000c1e1100 */
[----:B------:R-:W1:Y:S01]  /*00e0*/  LDC.64 R180, c[0x0][0x380] ;  /* 0x0000e000ffb47b82 */ /* 0x000e620000000a00 */
[----:B------:R-:W3:Y:S07]  /*00f0*/  LDG.E.U8 R12, desc[UR44][R250.64+0x4] ;  /* 0x0000042cfa0c7981 */ /* 0x000eee000c1e1100 */
[----:B------:R-:W1:Y:S01]  /*0100*/  LDC.64 R182, c[0x0][0x380] ;  /* 0x0000e000ffb67b82 */ /* 0x000e620000000a00 */
[----:B------:R-:W3:Y:S07]  /*0110*/  LDG.E.U8 R14, desc[UR44][R250.64+0x5] ;  /* 0x0000052cfa0e7981 */ /* 0x000eee000c1e1100 */
[----:B------:R-:W1:Y:S01]  /*0120*/  LDC.64 R184, c[0x0][0x380] ;  /* 0x0000e000ffb87b82 */ /* 0x000e620000000a00 */
[----:B------:R-:W3:Y:S07]  /*0130*/  LDG.E.U8 R16, desc[UR44][R250.64+0x6] ;  /* 0x0000062cfa107981 */ /* 0x000eee000c1e1100 */
[----:B------:R-:W1:Y:S01]  /*0140*/  LDC.64 R2, c[0x0][0x380] ;  /* 0x0000e000ff027b82 */ /* 0x000e620000000a00 */
[----:B------:R-:W3:Y:S01]  /*0150*/  LDG.E.U8 R18, desc[UR44][R250.64+0x7] ;  /* 0x0000072cfa127981 */ /* 0x000ee2000c1e1100 */
[----:B------:R-:W1:Y:S03]  /*0160*/  LDCU UR4, c[0x0][0x360] ;  /* 0x00006c00ff0477ac */ /* 0x000e660008000800 */
[----:B------:R-:W3:Y:S01]  /*0170*/  LDG.E.U8 R20, desc[UR44][R250.64+0x8] ;  /* 0x0000082cfa147981 */ /* 0x000ee2000c1e1100 */
[----:B------:R-:W1:Y:S02]  /*0180*/  LDCU.128 UR24, c[0x3][0x10] ;  /* 0x00c00200ff1877ac */ /* 0x000e640008000c00 */
[----:B------:R-:W1:Y:S01]  /*0190*/  LDC.U8 R207, c[0x3][0x41] ;  /* 0x00c01040ffcf7b82 */ /* 0x000e620000000000 */
[----:B------:R-:W3:Y:S07]  /*01a0*/  LDG.E.U8 R22, desc[UR44][R250.64+0x9] ;  /* 0x0000092cfa167981 */ /* 0x000eee000c1e1100 */
[----:B------:R-:W1:Y:S01]  /*01b0*/  LDC.U8 R31, c[0x3][0x43] ;  /* 0x00c010c0ff1f7b82 */ /* 0x000e620000000000 */
[----:B------:R-:W3:Y:S07]  /*01c0*/  LDG.E.U8 R24, desc[UR44][R250.64+0xa] ;  /* 0x00000a2cfa187981 */ /* 0x000eee000c1e1100 */
[----:B------:R-:W1:Y:S01]  /*01d0*/  LDC.U8 R215, c[0x3][0x47] ;  /* 0x00c011c0ffd77b82 */ /* 0x000e620000000000 */
[----:B------:R-:W3:Y:S07]  /*01e0*/  LDG.E.U8 R26, desc[UR44][R250.64+0xb] ;  /* 0x00000b2cfa1a7981 */ /* 0x000eee000c1e1100 */
[----:B------:R-:W1:Y:S01]  /*01f0*/  LDC R205, c[0x3][0x48] ;  /* 0x00c01200ffcd7b82 */ /* 0x000e620000000800 */
[----:B------:R-:W3:Y:S07]  /*0200*/  LDG.E.U8 R28, desc[UR44][R250.64+0xc] ;  /* 0x00000c2cfa1c7981 */ /* 0x000eee000c1e1100 */
[----:B------:R-:W1:Y:S01]  /*0210*/  LDC R213, c[0x3][0x4c] ;  /* 0x00c01300ffd57b82 */ /* 0x000e620000000800 */
[----:B------:R-:W3:Y:S07]  /*0220*/  LDG.E.U8 R30, desc[UR44][R250.64+0xd] ;  /* 0x00000d2cfa1e7981 */ /* 0x000eee000c1e1100 */
[----:B------:R-:W1:Y:S01]  /*0230*/  LDC.U8 R197, c[0x3][0x4f] ;  /* 0x00c013c0ffc57b82 */ /* 0x000e620000000000 */
        /* <DEDUP_REMOVED lines=17> */
[----:B------:R-:W1:Y:S01]  /*0350*/  LDC.U8 R187, c[0x3][0x79] ;  /* 0x00c01e40ffbb7b82 */ /* 0x000e620000000000 */
[----:B------:R-:W3:Y:S07]  /*0360*/  LDG.E.U8 R50, desc[UR44][R250.64+0x17] ;  /* 0x0000172cfa327981 */ /* 0x000eee000c1e1100 */
[----:B------:R-:W1:Y:S01]  /*0370*/  LDC R129, c[0x3][0x8c] ;  /* 0x00c02300ff817b82 */ /* 0x000e620000000800 */
[----:B------:R-:W3:Y:S01]  /*0380*/  LDG.E.U8 R52, desc[UR44][R250.64+0x18] ;  /* 0x0000182cfa347981 */ /* 0x000ee2000c1e1100 */
[----:B------:R-:W1:Y:S03]  /*0390*/  LDCU.U8 UR8, c[0x3][0xba] ;  /* 0x00c01740ff0877ac */ /* 0x000e660008000000 */
[----:B------:R-:W3:Y:S01]  /*03a0*/  LDG.E.U8 R54, desc[UR44][R250.64+0x19] ;  /* 0x0000192cfa367981 */ /* 0x000ee2000c1e1100 */
[----:B------:R-:W1:Y:S03]  /*03b0*/  LDCU UR10, c[0x3][0xbc] ;  /* 0x00c01780ff0a77ac */ /* 0x000e660008000800 */
[----:B------:R-:W3:Y:S01]  /*03c0*/  LDG.E.U8 R56, desc[UR44][R250.64+0x1a] ;  /* 0x00001a2cfa387981 */ /* 0x000ee2000c1e1100 */
[----:B------:R-:W1:Y:S03]  /*03d0*/  LDCU.U8 UR9, c[0x3][0xbe] ;  /* 0x00c017c0ff0977ac */ /* 0x000e660008000000 */
        /* <DEDUP_REMOVED lines=19> */
[----:B------:R-:W1:Y:S03]  /*0510*/  LDCU UR22, c[0x3][0xc8] ;  /* 0x00c01900ff1677ac */ /* 0x000e660008000800 */
        /* <DEDUP_REMOVED lines=51> */
[----:B------:R-:W1:Y:S03]  /*0850*/  LDCU.64 UR6, c[0x3][0xf0] ;  /* 0x00c01e00ff0677ac */ /* 0x000e660008000a00 */
[----:B------:R-:W3:Y:S01]  /*0860*/  LDG.E.U8 R130, desc[UR44][R250.64+0x3f] ;  /* 0x00003f2cfa827981 */ /* 0x000ee2000c1e1100 */
[----:B------:R-:W1:Y:S03]  /*0870*/  LDCU.U8 UR52, c[0x3][0xe1] ;  /* 0x00c01c20ff3477ac */ /* 0x000e660008000000 */
[----:B----4-:R4:W-:Y:S01]  /*0880*/  STL.U8 [R1+0x100], R4 ;  /* 0x0001000401007387 */ /* 0x0109e20000100000 */
[----:B------:R-:W4:Y:S03]  /*0890*/  LDCU UR73, c[0x3][0xe8] ;  /* 0x00c01d00ff4977ac */ /* 0x000f260008000800 */
[----:B-----5:R5:W-:Y:S01]  /*08a0*/  STL.U8 [R1+0x101], R6 ;  /* 0x0001010601007387 */ /* 0x020be20000100000 */
[----:B------:R-:W5:Y:S03]  /*08b0*/  LDCU UR74, c[0x3][0xec] ;  /* 0x00c01d80ff4a77ac */ /* 0x000f660008000800 */
[----:B--2---:R2:W-:Y:S01]  /*08c0*/  STL.U8 [R1+0x102], R8 ;  /* 0x0001020801007387 */ /* 0x0045e20000100000 */
[----:B------:R-:W2:Y:S03]  /*08d0*/  LDCU UR69, c[0x3][0xf8] ;  /* 0x00c01f00ff4577ac */ /* 0x000ea60008000800 */
[----:B---3--:R3:W-:Y:S01]  /*08e0*/  STL.U8 [R1+0x103], R10 ;  /* 0x0001030a01007387 */ /* 0x0087e20000100000 */
[----:B------:R-:W3:Y:S03]  /*08f0*/  LDCU UR70, c[0x3][0xfc] ;  /* 0x00c01f80ff4677ac */ /* 0x000ee60008000800 */
[----:B------:R3:W-:Y:S04]  /*0900*/  STL.U8 [R1+0x104], R12 ;  /* 0x0001040c01007387 */ /* 0x0007e80000100000 */
        /* <DEDUP_REMOVED lines=9> */
[----:B------:R-:W3:Y:S04]  /*09a0*/  LDG.E.U8 R166, desc[UR44][R250.64+0x81] ;  /* 0x0000812cfaa67981 */ /* 0x000ee8000c1e1100 */
        /* <DEDUP_REMOVED lines=111> */
[----:B0-----:R-:W3:Y:S04]  /*10a0*/  LDG.E.U8 R168, desc[UR44][R168.64+0x82] ;  /* 0x0000822ca8a87981 */ /* 0x001ee8000c1e1100 */
[----:B------:R-:W3:Y:S04]  /*10b0*/  LDG.E.U8 R170, desc[UR44][R170.64+0x83] ;  /* 0x0000832caaaa7981 */ /* 0x000ee8000c1e1100 */
[----:B------:R-:W3:Y:S04]  /*10c0*/  LDG.E.U8 R172, desc[UR44][R172.64+0x84] ;  /* 0x0000842cacac7981 */ /* 0x000ee8000c1e1100 */
[----:B-1----:R-:W3:Y:S04]  /*10d0*/  LDG.E.U8 R174, desc[UR44][R174.64+0x85] ;  /* 0x0000852caeae7981 */ /* 0x002ee8000c1e1100 */
[----:B------:R-:W3:Y:S04]  /*10e0*/  LDG.E.U8 R176, desc[UR44][R176.64+0x86] ;  /* 0x0000862cb0b07981 */ /* 0x000ee8000c1e1100 */
[----:B------:R-:W3:Y:S04]  /*10f0*/  LDG.E.U8 R178, desc[UR44][R178.64+0x87] ;  /* 0x0000872cb2b27981 */ /* 0x000ee8000c1e1100 */
[----:B------:R-:W3:Y:S04]  /*1100*/  LDG.E.U8 R180, desc[UR44][R180.64+0x88] ;  /* 0x0000882cb4b47981 */ /* 0x000ee8000c1e1100 */
[----:B------:R-:W3:Y:S04]  /*1110*/  LDG.E.U8 R182, desc[UR44][R182.64+0x89] ;  /* 0x0000892cb6b67981 */ /* 0x000ee8000c1e1100 */
[----:B------:R-:W3:Y:S04]  /*1120*/  LDG.E.U8 R184, desc[UR44][R184.64+0x8a] ;  /* 0x00008a2cb8b87981 */ /* 0x000ee8000c1e1100 */
[----:B------:R-:W3:Y:S04]  /*1130*/  LDG.E.U8 R2, desc[UR44][R2.64+0x8b] ;  /* 0x00008b2c02027981 */ /* 0x000ee8000c1e1100 */
[----:B----4-:R-:W4:Y:S04]  /*1140*/  LDL.U8 R4, [R1+0x100] ;  /* 0x0001000001047983 */ /* 0x010f280000100000 */
[----:B-----5:R-:W5:Y:S04]  /*1150*/  LDL.U8 R6, [R1+0x101] ;  /* 0x0001010001067983 */ /* 0x020f680000100000 */
[----:B--2---:R-:W2:Y:S04]  /*1160*/  LDL.U8 R8, [R1+0x102] ;  /* 0x0001020001087983 */ /* 0x004ea80000100000 */
[----:B---3--:R-:W3:Y:S04]  /*1170*/  LDL.U8 R10, [R1+0x103] ;  /* 0x00010300010a7983 */ /* 0x008ee80000100000 */
[----:B------:R-:W3:Y:S04]  /*1180*/  LDL.U8 R12, [R1+0x104] ;  /* 0x00010400010c7983 */ /* 0x000ee80000100000 */
        /* <DEDUP_REMOVED lines=59> */
[----:B------:R-:W-:Y:S04]  /*1540*/  STL.U8 [R1+0x17d], R166 ;  /* 0x00017da601007387 */ /* 0x000fe80000100000 */
        /* <DEDUP_REMOVED lines=16> */
[----:B------:R0:W-:Y:S04]  /*1650*/  STL.U8 [R1+0x14a], R206 ;  /* 0x00014ace01007387 */ /* 0x0001e80000100000 */
        /* <DEDUP_REMOVED lines=49> */
[----:B------:R-:W-:Y:S01]  /*1970*/  STL.U8 [R1+0x17c], R164 ;  /* 0x00017ca401007387 */ /* 0x000fe20000100000 */
[----:B------:R-:W-:-:S02]  /*1980*/  R2UR UR46, R1 ;  /* 0x00000000012e72ca */ /* 0x000fc400000e0000 */
[----:B------:R-:W-:Y:S01]  /*1990*/  LOP3.LUT R205, R205, 0xff, RZ, 0xc0, !PT ;  /* 0x000000ffcdcd7812 */ /* 0x000fe200078ec0ff */
[----:B------:R-:W-:Y:S01]  /*19a0*/  STL.U8 [R1+0x184], R180 ;  /* 0x000184b401007387 */ /* 0x000fe20000100000 */
[----:B------:R-:W-:Y:S01]  /*19b0*/  LOP3.LUT R213, R213, 0xff, RZ, 0xc0, !PT ;  /* 0x000000ffd5d57812 */ /* 0x000fe200078ec0ff */
[----:B------:R-:W1:Y:S02]  /*19c0*/  LDC.U8 R181, c[0x3][0x57] ;  /* 0x00c015c0ffb57b82 */ /* 0x000e640000000000 */
[----:B------:R-:W-:Y:S04]  /*19d0*/  STL.U8 [R1+0x185], R182 ;  /* 0x000185b601007387 */ /* 0x000fe80000100000 */
[----:B------:R-:W-:Y:S02]  /*19e0*/  STL.U8 [R1+0x186], R184 ;  /* 0x000186b801007387 */ /* 0x000fe40000100000 */
[----:B------:R-:W1:Y:S02]  /*19f0*/  LDC.U8 R175, c[0x3][0x66] ;  /* 0x00c01980ffaf7b82 */ /* 0x000e640000000000 */
[----:B------:R-:W-:Y:S04]  /*1a00*/  STL.U8 [R1+0x187], R2 ;  /* 0x0001870201007387 */ /* 0x000fe80000100000 */
[----:B----4-:R-:W-:Y:S02]  /*1a10*/  STL.U8 [R1+0x80], R4 ;  /* 0x0000800401007387 */ /* 0x010fe40000100000 */
[----:B------:R-:W4:Y:S02]  /*1a20*/  LDC R183, c[0x3][0x7c] ;  /* 0x00c01f00ffb77b82 */ /* 0x000f240000000800 */
[----:B-----5:R-:W-:Y:S04]  /*1a30*/  STL.U8 [R1+0x81], R6 ;  /* 0x0000810601007387 */ /* 0x020fe80000100000 */
[----:B--2---:R-:W-:Y:S04]  /*1a40*/  STL.U8 [R1+0x82], R8 ;  /* 0x0000820801007387 */ /* 0x004fe80000100000 */
[----:B---3--:R-:W-:Y:S04]  /*1a50*/  STL.U8 [R1+0x83], R10 ;  /* 0x0000830a01007387 */ /* 0x008fe80000100000 */
        /* <DEDUP_REMOVED lines=60> */
[----:B0-----:R-:W0:Y:S03]  /*1e20*/  LDC.U8 R206, c[0x3][0x45] ;  /* 0x00c01140ffce7b82 */ /* 0x001e260000000000 */
[----:B-1----:R-:W5:Y:S01]  /*1e30*/  LDL.U8 R0, [R1+0x140] ;  /* 0x0001400001007983 */ /* 0x002f620000100000 */
[----:B------:R-:W1:Y:S01]  /*1e40*/  S2R R11, SR_TID.X ;  /* 0x00000000000b7919 */ /* 0x000e620000002100 */
[----:B------:R-:W-:-:S03]  /*1e50*/  LEA R207, R207, UR46, 0x3 ;  /* 0x0000002ecfcf7c11 */ /* 0x000fc6000f8e18ff */
[----:B------:R-:W4:Y:S01]  /*1e60*/  LDC.U8 R216, c[0x3][0x4e] ;  /* 0x00c01380ffd87b82 */ /* 0x000f220000000000 */
[----:B------:R-:W-:Y:S02]  /*1e70*/  LEA R31, R31, UR46, 0x3 ;  /* 0x0000002e1f1f7c11 */ /* 0x000fe4000f8e18ff */
[----:B------:R-:W-:Y:S02]  /*1e80*/  LEA R215, R215, UR46, 0x3 ;  /* 0x0000002ed7d77c11 */ /* 0x000fe4000f8e18ff */
[----:B------:R-:W-:Y:S02]  /*1e90*/  LEA R205, R205, UR46, 0x3 ;  /* 0x0000002ecdcd7c11 */ /* 0x000fe4000f8e18ff */
[----:B------:R-:W-:Y:S01]  /*1ea0*/  LEA R213, R213, UR46, 0x3 ;  /* 0x0000002ed5d57c11 */ /* 0x000fe2000f8e18ff */
[----:B------:R-:W4:Y:S01]  /*1eb0*/  LDC.U8 R214, c[0x3][0x4b] ;  /* 0x00c012c0ffd67b82 */ /* 0x000f220000000000 */
[----:B------:R-:W-:-:S07]  /*1ec0*/  LEA R197, R197, UR46, 0x3 ;  /* 0x0000002ec5c57c11 */ /* 0x000fce000f8e18ff */
[----:B------:R-:W4:Y:S01]  /*1ed0*/  LDC.64 R210, c[0x3][0x50] ;  /* 0x00c01400ffd27b82 */ /* 0x000f220000000a00 */
[----:B------:R-:W-:-:S07]  /*1ee0*/  LEA R209, R209, UR46, 0x3 ;  /* 0x0000002ed1d17c11 */ /* 0x000fce000f8e18ff */
[----:B------:R-:W4:Y:S01]  /*1ef0*/  LDC.U8 R208, c[0x3][0x52] ;  /* 0x00c01480ffd07b82 */ /* 0x000f220000000000 */
[----:B------:R-:W-:-:S07]  /*1f00*/  LEA R85, R85, UR46, 0x3 ;  /* 0x0000002e55557c11 */ /* 0x000fce000f8e18ff */
[----:B--2---:R-:W2:Y:S08]  /*1f10*/  LDC.64 R94, c[0x3][0x20] ;  /* 0x00c00800ff5e7b82 */ /* 0x004eb00000000a00 */
[----:B------:R-:W2:Y:S01]  /*1f20*/  LDC R188, c[0x3][0x58] ;  /* 0x00c01600ffbc7b82 */ /* 0x000ea20000000800 */
[----:B------:R-:W-:-:S07]  /*1f30*/  LEA R181, R181, UR46, 0x3 ;  /* 0x0000002eb5b57c11 */ /* 0x000fce000f8e18ff */
[----:B---3--:R-:W3:Y:S08]  /*1f40*/  LDC.64 R96, c[0x3][0x8] ;  /* 0x00c00200ff607b82 */ /* 0x008ef00000000a00 */
[----:B------:R-:W3:Y:S08]  /*1f50*/  LDC.U8 R204, c[0x3][0x5a] ;  /* 0x00c01680ffcc7b82 */ /* 0x000ef00000000000 */
[----:B------:R-:W3:Y:S08]  /*1f60*/  LDC.U8 R202, c[0x3][0x59] ;  /* 0x00c01640ffca7b82 */ /* 0x000ef00000000000 */
[----:B------:R-:W3:Y:S08]  /*1f70*/  LDC.U8 R185, c[0x3][0x5d] ;  /* 0x00c01740ffb97b82 */ /* 0x000ef00000000000 */
[----:B------:R-:W3:Y:S08]  /*1f80*/  LDC.U8 R200, c[0x3][0x63] ;  /* 0x00c018c0ffc87b82 */ /* 0x000ef00000000000 */
[----:B------:R-:W3:Y:S08]  /*1f90*/  LDC.U8 R192, c[0x3][0x65] ;  /* 0x00c01940ffc07b82 */ /* 0x000ef00000000000 */
[----:B------:R-:W3:Y:S08]  /*1fa0*/  LDC R196, c[0x3][0x6c] ;  /* 0x00c01b00ffc47b82 */ /* 0x000ef00000000800 */
[----:B------:R-:W3:Y:S08]  /*1fb0*/  LDC.U8 R198, c[0x3][0x69] ;  /* 0x00c01a40ffc67b82 */ /* 0x000ef00000000000 */
[----:B------:R-:W3:Y:S08]  /*1fc0*/  LDC.U8 R174, c[0x3][0x6f] ;  /* 0x00c01bc0ffae7b82 */ /* 0x000ef00000000000 */
[----:B------:R-:W3:Y:S08]  /*1fd0*/  LDC.U8 R190, c[0x3][0x76] ;  /* 0x00c01d80ffbe7b82 */ /* 0x000ef00000000000 */
[----:B------:R-:W3:Y:S08]  /*1fe0*/  LDC.U8 R194, c[0x3][0x73] ;  /* 0x00c01cc0ffc27b82 */ /* 0x000ef00000000000 */
[----:B------:R-:W3:Y:S01]  /*1ff0*/  LDC.U8 R186, c[0x3][0x7a] ;  /* 0x00c01e80ffba7b82 */ /* 0x000ee20000000000 */
[----:B------:R-:W-:-:S07]  /*2000*/  LOP3.LUT R191, R191, 0xff, RZ, 0xc0, !PT ;  /* 0x000000ffbfbf7812 */ /* 0x000fce00078ec0ff */
[----:B------:R-:W3:Y:S08]  /*2010*/  LDC.U8 R179, c[0x3][0x81] ;  /* 0x00c02040ffb37b82 */ /* 0x000ef00000000000 */
[----:B------:R-:W3:Y:S08]  /*2020*/  LDC.U8 R178, c[0x3][0x83] ;  /* 0x00c020c0ffb27b82 */ /* 0x000ef00000000000 */
[----:B------:R-:W3:Y:S08]  /*2030*/  LDC.U8 R176, c[0x3][0x89] ;  /* 0x00c02240ffb07b82 */ /* 0x000ef00000000000 */
[----:B------:R-:W3:Y:S08]  /*2040*/  LDC.U8 R173, c[0x3][0x92] ;  /* 0x00c02480ffad7b82 */ /* 0x000ef00000000000 */
[----:B------:R-:W3:Y:S01]  /*2050*/  LDC R142, c[0x3][0x9c] ;  /* 0x00c02700ff8e7b82 */ /* 0x000ee20000000800 */
[----:B-----5:R5:W-:Y:S04]  /*2060*/  STL.U8 [R1+0xc0], R0 ;  /* 0x0000c00001007387 */ /* 0x020be80000100000 */
[----:B------:R-:W2:Y:S04]  /*2070*/  LDL.U8 R12, [R1+0x142] ;  /* 0x00014200010c7983 */ /* 0x000ea80000100000 */
[----:B------:R-:W3:Y:S04]  /*2080*/  LDL.64 R8, [R1+0x170] ;  /* 0x0001700001087983 */ /* 0x000ee80000100a00 */
[----:B------:R-:W3:Y:S04]  /*2090*/  LDL.U8 R10, [R1+0x141] ;  /* 0x00014100010a7983 */ /* 0x000ee80000100000 */
[----:B------:R-:W3:Y:S04]  /*20a0*/  LDL R4, [R1+0x16c] ;  /* 0x00016c0001047983 */ /* 0x000ee80000100800 */
[----:B------:R-:W3:Y:S04]  /*20b0*/  LDL R7, [R1+0x178] ;  /* 0x0001780001077983 */ /* 0x000ee80000100800 */
        /* <DEDUP_REMOVED lines=40> */
[----:B------:R-:W3:Y:S01]  /*2340*/  LDL.U8 R2, [R1+0x16b] ;  /* 0x00016b0001027983 */ /* 0x000ee20000100000 */
[----:B-----5:R-:W1:Y:S02]  /*2350*/  S2R R0, SR_CTAID.X ;  /* 0x0000000000007919 */ /* 0x020e640000002500 */
[----:B-1----:R-:W-:Y:S01]  /*2360*/  IMAD R11, R0, UR4, R11 ;  /* 0x00000004000b7c24 */ /* 0x002fe2000f8e020b */
[----:B------:R-:W1:Y:S04]  /*2370*/  LDCU UR4, c[0x0][0x388] ;  /* 0x00007100ff0477ac */ /* 0x000e680008000800 */
[----:B-1----:R-:W-:-:S02]  /*2380*/  LEA.HI R0, R11, UR4, RZ, 0x17 ;  /* 0x000000040b007c11 */ /* 0x002fc4000f8fb8ff */
[----:B------:R-:W-:Y:S02]  /*2390*/  LEA R201, R201, UR46, 0x3 ;  /* 0x0000002ec9c97c11 */ /* 0x000fe4000f8e18ff */
[----:B------:R-:W-:Y:S01]  /*23a0*/  LEA R203, R203, UR46, 0x3 ;  /* 0x0000002ecbcb7c11 */ /* 0x000fe2000f8e18ff */
[----:B------:R-:W-:Y:S01]  /*23b0*/  STL [R1+0xec], R0 ;  /* 0x0000ec0001007387 */ /* 0x000fe20000100800 */
[----:B0-----:R-:W-:Y:S02]  /*23c0*/  LEA R206, R206, UR46, 0x3 ;  /* 0x0000002ecece7c11 */ /* 0x001fe4000f8e18ff */
[----:B------:R-:W-:Y:S01]  /*23d0*/  LEA R199, R199, UR46, 0x3 ;  /* 0x0000002ec7c77c11 */ /* 0x000fe2000f8e18ff */
[----:B------:R-:W0:Y:S01]  /*23e0*/  LDC.U8 R182, c[0x3][0x6b] ;  /* 0x00c01ac0ffb67b82 */ /* 0x000e220000000000 */
[----:B----4-:R-:W-:Y:S01]  /*23f0*/  LEA R216, R216, UR46, 0x3 ;  /* 0x0000002ed8d87c11 */ /* 0x010fe2000f8e18ff */
[----:B------:R-:W-:Y:S02]  /*2400*/  ULEA UR8, UR8, UR46, 0x3 ;  /* 0x0000002e08087291 */ /* 0x000fe4000f8e18ff */
[----:B------:R-:W-:Y:S01]  /*2410*/  LEA R214, R214, UR46, 0x3 ;  /* 0x0000002ed6d67c11 */ /* 0x000fe2000f8e18ff */
[----:B------:R-:W-:Y:S01]  /*2420*/  ULOP3.LUT UR10, UR10, 0xff, URZ, 0xc0, !UPT ;  /* 0x000000ff0a0a7892 */ /* 0x000fe2000f8ec0ff */
[----:B------:R-:W-:Y:S01]  /*2430*/  LOP3.LUT R212, R210, 0xff, RZ, 0xc0, !PT ;  /* 0x000000ffd2d47812 */ /* 0x000fe200078ec0ff */
[----:B------:R-:W-:-:S02]  /*2440*/  ULEA UR9, UR9, UR46, 0x3 ;  /* 0x0000002e09097291 */ /* 0x000fc4000f8e18ff */
[----:B------:R-:W-:Y:S02]  /*2450*/  LEA R208, R208, UR46, 0x3 ;  /* 0x0000002ed0d07c11 */ /* 0x000fe4000f8e18ff */
[----:B------:R-:W-:Y:S02]  /*2460*/  LEA R195, R195, UR46, 0x3 ;  /* 0x0000002ec3c37c11 */ /* 0x000fe4000f8e18ff */
[----:B------:R-:W-:Y:S01]  /*2470*/  LEA R189, R189, UR46, 0x3 ;  /* 0x0000002ebdbd7c11 */ /* 0x000fe2000f8e18ff */
[----:B------:R-:W1:Y:S01]  /*2480*/  LDC.U8 R180, c[0x3][0x7e] ;  /* 0x00c01f80ffb47b82 */ /* 0x000e620000000000 */
[----:B--2---:R2:W-:Y:S01]  /*2490*/  STL.U8 [R1+0xc2], R12 ;  /* 0x0000c20c01007387 */ /* 0x0045e20000100000 */
[----:B------:R-:W-:Y:S02]  /*24a0*/  LOP3.LUT R211, R211, 0xff, RZ, 0xc0, !PT ;  /* 0x000000ffd3d37812 */ /* 0x000fe400078ec0ff */
[----:B------:R-:W-:Y:S01]  /*24b0*/  LEA R187, R187, UR46, 0x3 ;  /* 0x0000002ebbbb7c11 */ /* 0x000fe2000f8e18ff */
[----:B---3--:R-:W-:Y:S01]  /*24c0*/  IMAD.MOV.U32 R6, RZ, RZ, R9 ;  /* 0x000000ffff067224 */ /* 0x008fe200078e0009 */
[----:B------:R-:W-:Y:S01]  /*24d0*/  LOP3.LUT R188, R188, 0xff, RZ, 0xc0, !PT ;  /* 0x000000ffbcbc7812 */ /* 0x000fe200078ec0ff */
[----:B------:R-:W-:Y:S01]  /*24e0*/  IMAD.MOV.U32 R5, RZ, RZ, R8 ;  /* 0x000000ffff057224 */ /* 0x000fe200078e0008 */
[----:B------:R-:W-:Y:S01]  /*24f0*/  LEA R204, R204, UR46, 0x3 ;  /* 0x0000002ecccc7c11 */ /* 0x000fe2000f8e18ff */
[----:B------:R3:W-:Y:S01]  /*2500*/  STL.U8 [R1+0xc1], R10 ;  /* 0x0000c10a01007387 */ /* 0x0007e20000100000 */
[----:B------:R-:W-:Y:S01]  /*2510*/  LEA R202, R202, UR46, 0x3 ;  /* 0x0000002ecaca7c11 */ /* 0x000fe2000f8e18ff */
[----:B--2---:R-:W2:Y:S01]  /*2520*/  LDC.64 R12, c[0x3][0x40] ;  /* 0x00c01000ff0c7b82 */ /* 0x004ea20000000a00 */
[----:B------:R-:W-:Y:S01]  /*2530*/  LEA R185, R185, UR46, 0x3 ;  /* 0x0000002eb9b97c11 */ /* 0x000fe2000f8e18ff */
[----:B------:R-:W-:-:S02]  /*2540*/  ULEA UR11, UR11, UR46, 0x3 ;  /* 0x0000002e0b0b7291 */ /* 0x000fc4000f8e18ff */
[----:B------:R-:W-:Y:S01]  /*2550*/  LEA R175, R175, UR46, 0x3 ;  /* 0x0000002eafaf7c11 */ /* 0x000fe2000f8e18ff */
[----:B------:R-:W-:Y:S02]  /*2560*/  ULEA UR12, UR12, UR46, 0x3 ;  /* 0x0000002e0c0c7291 */ /* 0x000fe4000f8e18ff */
[----:B------:R-:W-:Y:S01]  /*2570*/  LEA R200, R200, UR46, 0x3 ;  /* 0x0000002ec8c87c11 */ /* 0x000fe2000f8e18ff */
[----:B------:R-:W4:Y:S01]  /*2580*/  LDCU.64 UR4, c[0x3][0xc0] ;  /* 0x00c01800ff0477ac */ /* 0x000f220008000a00 */
[----:B---3--:R-:W3:Y:S01]  /*2590*/  LDC.U8 R10, c[0x3][0x46] ;  /* 0x00c01180ff0a7b82 */ /* 0x008ee20000000000 */
[----:B------:R-:W-:Y:S04]  /*25a0*/  STL.128 [R1+0xf0], R4 ;  /* 0x0000f00401007387 */ /* 0x000fe80000100c00 */
[----:B------:R5:W-:Y:S01]  /*25b0*/  STL.U8 [R1+0xc3], R14 ;  /* 0x0000c30e01007387 */ /* 0x000be20000100000 */
[----:B--2---:R-:W-:-:S04]  /*25c0*/  LOP3.LUT R9, R13, 0xff, RZ, 0xc0, !PT ;  /* 0x000000ff0d097812 */ /* 0x004fc800078ec0ff */
[----:B------:R-:W-:Y:S01]  /*25d0*/  LEA R9, R9, UR46, 0x3 ;  /* 0x0000002e09097c11 */ /* 0x000fe2000f8e18ff */
        /* <DEDUP_REMOVED lines=39> */
[----:B------:R1:W-:Y:S01]  /*2850*/  STL.U8 [R1+0xeb], R2 ;  /* 0x0000eb0201007387 */ /* 0x0003e20000100000 */
[----:B------:R-:W4:Y:S03]  /*2860*/  LDC.U8 R8, c[0x3][0x42] ;  /* 0x00c01080ff087b82 */ /* 0x000f260000000000 */
[----:B-----5:R-:W5:Y:S01]  /*2870*/  LDL.64 R14, [R9+0x80] ;  /* 0x00008000090e7983 */ /* 0x020f620000100a00 */
[----:B------:R-:W-:-:S02]  /*2880*/  LOP3.LUT R12, R12, 0xff, RZ, 0xc0, !PT ;  /* 0x000000ff0c0c7812 */ /* 0x000fc400078ec0ff */
[----:B---3--:R-:W-:Y:S01]  /*2890*/  LEA R10, R10, UR46, 0x3 ;  /* 0x0000002e0a0a7c11 */ /* 0x008fe2000f8e18ff */
[----:B--2---:R-:W2:Y:S01]  /*28a0*/  LDL.64 R52, [R207+0x80] ;  /* 0x00008000cf347983 */ /* 0x004ea20000100a00 */
[----:B------:R-:W-:Y:S01]  /*28b0*/  LEA R12, R12, UR46, 0x3 ;  /* 0x0000002e0c0c7c11 */ /* 0x000fe2000f8e18ff */
[----:B0-----:R-:W0:Y:S02]  /*28c0*/  LDC.U8 R82, c[0x3][0x4a] ;  /* 0x00c01280ff527b82 */ /* 0x001e240000000000 */
[----:B-1----:R-:W3:Y:S04]  /*28d0*/  LDL.64 R2, [R10+0x80] ;  /* 0x000080000a027983 */ /* 0x002ee80000100a00 */
[----:B------:R-:W2:Y:S02]  /*28e0*/  LDL.64 R4, [R12+0x80] ;  /* 0x000080000c047983 */ /* 0x000ea40000100a00 */
[----:B------:R-:W1:Y:S02]  /*28f0*/  LDC.U8 R62, c[0x3][0x49] ;  /* 0x00c01240ff3e7b82 */ /* 0x000e640000000000 */
[----:B------:R-:W3:Y:S04]  /*2900*/  LDL.64 R40, [R31+0x80] ;  /* 0x000080001f287983 */ /* 0x000ee80000100a00 */
[----:B------:R-:W3:Y:S01]  /*2910*/  LDL.64 R16, [R206+0x80] ;  /* 0x00008000ce107983 */ /* 0x000ee20000100a00 */
[----:B----4-:R-:W-:-:S02]  /*2920*/  LEA R8, R8, UR46, 0x3 ;  /* 0x0000002e08087c11 */ /* 0x010fc4000f8e18ff */
[----:B------:R-:W-:Y:S01]  /*2930*/  LEA R212, R212, UR46, 0x3 ;  /* 0x0000002ed4d47c11 */ /* 0x000fe2000f8e18ff */
[----:B------:R-:W4:Y:S01]  /*2940*/  LDL.64 R34, [R215+0x80] ;  /* 0x00008000d7227983 */ /* 0x000f220000100a00 */
[----:B------:R-:W1:Y:S03]  /*2950*/  LDC.U8 R210, c[0x3][0x56] ;  /* 0x00c01580ffd27b82 */ /* 0x000e660000000000 */
[----:B------:R-:W4:Y:S01]  /*2960*/  LDL.64 R6, [R8+0x80] ;  /* 0x0000800008067983 */ /* 0x000f220000100a00 */
[----:B0-----:R-:W-:-:S03]  /*2970*/  LEA R82, R82, UR46, 0x3 ;  /* 0x0000002e52527c11 */ /* 0x001fc6000f8e18ff */
[----:B------:R-:W4:Y:S01]  /*2980*/  LDL.64 R50, [R205+0x80] ;  /* 0x00008000cd327983 */ /* 0x000f220000100a00 */
[----:B------:R-:W-:Y:S01]  /*2990*/  LEA R211, R211, UR46, 0x3 ;  /* 0x0000002ed3d37c11 */ /* 0x000fe2000f8e18ff */
[----:B------:R-:W0:Y:S02]  /*29a0*/  LDC.U8 R13, c[0x3][0x51] ;  /* 0x00c01440ff0d7b82 */ /* 0x000e240000000000 */
[----:B------:R-:W4:Y:S04]  /*29b0*/  LDL.64 R36, [R82+0x80] ;  /* 0x0000800052247983 */ /* 0x000f280000100a00 */
[----:B------:R-:W4:Y:S02]  /*29c0*/  LDL.64 R42, [R213+0x80] ;  /* 0x00008000d52a7983 */ /* 0x000f240000100a00 */
[----:B------:R-:W0:Y:S02]  /*29d0*/  LDC.U8 R24, c[0x3][0x55] ;  /* 0x00c01540ff187b82 */ /* 0x000e240000000000 */
[----:B------:R-:W4:Y:S01]  /*29e0*/  LDL.64 R26, [R216+0x80] ;  /* 0x00008000d81a7983 */ /* 0x000f220000100a00 */
[----:B-1----:R-:W-:-:S03]  /*29f0*/  LEA R62, R62, UR46, 0x3 ;  /* 0x0000002e3e3e7c11 */ /* 0x002fc6000f8e18ff */
[----:B------:R-:W4:Y:S02]  /*2a00*/  LDL.64 R64, [R214+0x80] ;  /* 0x00008000d6407983 */ /* 0x000f240000100a00 */
[----:B------:R-:W1:Y:S02]  /*2a10*/  LDC.64 R92, c[0x3][0x30] ;  /* 0x00c00c00ff5c7b82 */ /* 0x000e640000000a00 */
[----:B------:R-:W4:Y:S04]  /*2a20*/  LDL.64 R66, [R62+0x80] ;  /* 0x000080003e427983 */ /* 0x000f280000100a00 */
[----:B------:R-:W4:Y:S02]  /*2a30*/  LDL.64 R56, [R197+0x80] ;  /* 0x00008000c5387983 */ /* 0x000f240000100a00 */
[----:B------:R-:W1:Y:S02]  /*2a40*/  LDC.64 R86, c[0x3][RZ] ;  /* 0x00c00000ff567b82 */ /* 0x000e640000000a00 */
[----:B------:R-:W4:Y:S04]  /*2a50*/  LDL.64 R44, [R209+0x80] ;  /* 0x00008000d12c7983 */ /* 0x000f280000100a00 */
[----:B------:R-:W4:Y:S02]  /*2a60*/  LDL.64 R22, [R212+0x80] ;  /* 0x00008000d4167983 */ /* 0x000f240000100a00 */
[----:B------:R-:W1:Y:S02]  /*2a70*/  LDC.64 R90, c[0x3][0x38] ;  /* 0x00c00e00ff5a7b82 */ /* 0x000e640000000a00 */
[----:B------:R-:W4:Y:S01]  /*2a80*/  LDL.64 R28, [R208+0x80] ;  /* 0x00008000d01c7983 */ /* 0x000f220000100a00 */
[----:B------:R-:W-:-:S03]  /*2a90*/  LEA R210, R210, UR46, 0x3 ;  /* 0x0000002ed2d27c11 */ /* 0x000fc6000f8e18ff */
[----:B------:R-:W4:Y:S02]  /*2aa0*/  LDL.64 R20, [R211+0x80] ;  /* 0x00008000d3147983 */ /* 0x000f240000100a00 */
[----:B------:R-:W4:Y:S02]  /*2ab0*/  LDC.64 R88, c[0x3][0x28] ;  /* 0x00c00a00ff587b82 */ /* 0x000f240000000a00 */
[----:B------:R-:W4:Y:S01]  /*2ac0*/  LDL.64 R32, [R210+0x80] ;  /* 0x00008000d2207983 */ /* 0x000f220000100a00 */
[----:B0-----:R-:W-:-:S03]  /*2ad0*/  LEA R13, R13, UR46, 0x3 ;  /* 0x0000002e0d0d7c11 */ /* 0x001fc6000f8e18ff */
[----:B------:R-:W4:Y:S01]  /*2ae0*/  LDL.64 R46, [R85+0x80] ;  /* 0x00008000552e7983 */ /* 0x000f220000100a00 */
[----:B------:R-:W-:Y:S01]  /*2af0*/  LEA R188, R188, UR46, 0x3 ;  /* 0x0000002ebcbc7c11 */ /* 0x000fe2000f8e18ff */
[----:B------:R-:W0:Y:S02]  /*2b00*/  LDC R72, c[0x3][0x5c] ;  /* 0x00c01700ff487b82 */ /* 0x000e240000000800 */
[----:B------:R-:W4:Y:S01]  /*2b10*/  LDL.64 R38, [R13+0x80] ;  /* 0x000080000d267983 */ /* 0x000f220000100a00 */
[----:B------:R-:W-:-:S05]  /*2b20*/  LEA R24, R24, UR46, 0x3 ;  /* 0x0000002e18187c11 */ /* 0x000fca000f8e18ff */
[----:B------:R-:W4:Y:S01]  /*2b30*/  LDL.64 R48, [R24+0x80] ;  /* 0x0000800018307983 */ /* 0x000f220000100a00 */
[----:B-1----:R-:W-:Y:S02]  /*2b40*/  LOP3.LUT R63, R92, 0x7361635a, RZ, 0x3c, !PT ;  /* 0x7361635a5c3f7812 */ /* 0x002fe400078e3cff */
[----:B------:R-:W-:Y:S02]  /*2b50*/  LOP3.LUT R19, R93, 0x576f5068, RZ, 0x3c, !PT ;  /* 0x576f50685d137812 */ /* 0x000fe400078e3cff */
[----:B------:R-:W-:Y:S02]  /*2b60*/  LOP3.LUT R59, R86, 0x1010032, RZ, 0x3c, !PT ;  /* 0x01010032563b7812 */ /* 0x000fe400078e3cff */
[----:B------:R-:W-:Y:S01]  /*2b70*/  LOP3.LUT R81, R90, 0x90000000, RZ, 0x3c, !PT ;  /* 0x900000005a517812 */ /* 0x000fe200078e3cff */
[----:B------:R-:W1:Y:S01]  /*2b80*/  LDC.U8 R54, c[0x3][0x5e] ;  /* 0x00c01780ff367b82 */ /* 0x000e620000000000 */
[----:B0-----:R-:W-:-:S04]  /*2b90*/  LOP3.LUT R72, R72, 0xff, RZ, 0xc0, !PT ;  /* 0x000000ff48487812 */ /* 0x001fc800078ec0ff */
[----:B------:R-:W-:Y:S02]  /*2ba0*/  LEA R72, R72, UR46, 0x3 ;  /* 0x0000002e48487c11 */ /* 0x000fe4000f8e18ff */
[----:B-1----:R-:W-:Y:S02]  /*2bb0*/  LEA R54, R54, UR46, 0x3 ;  /* 0x0000002e36367c11 */ /* 0x002fe4000f8e18ff */
[----:B-----5:R-:W-:-:S04]  /*2bc0*/  IADD3 R63, P0, P1, R63, UR24, R14 ;  /* 0x000000183f3f7c10 */ /* 0x020fc8000f91e00e */
[----:B------:R-:W-:Y:S02]  /*2bd0*/  IADD3.X R14, PT, PT, R19, UR25, R15, P0, P1 ;  /* 0x00000019130e7c10 */ /* 0x000fe400087e240f */
[----:B------:R-:W-:Y:S01]  /*2be0*/  LOP3.LUT R99, R63, R92, RZ, 0x3c, !PT ;  /* 0x0000005c3f637212 */ /* 0x000fe200078e3cff */
[----:B------:R-:W5:Y:S01]  /*2bf0*/  LDL.64 R18, [R181+0x80] ;  /* 0x00008000b5127983 */ /* 0x000f620000100a00 */
[----:B------:R-:W-:-:S04]  /*2c00*/  LOP3.LUT R83, R14, R93, RZ, 0x3c, !PT ;  /* 0x0000005d0e537212 */ /* 0x000fc800078e3cff */
[----:B------:R-:W-:-:S04]  /*2c10*/  IADD3 R83, P0, PT, R83, UR24, RZ ;  /* 0x0000001853537c10 */ /* 0x000fc8000ff1e0ff */
[----:B------:R-:W-:Y:S02]  /*2c20*/  IADD3.X R99, PT, PT, R99, UR25, RZ, P0, !PT ;  /* 0x0000001963637c10 */ /* 0x000fe400087fe4ff */
[----:B--2---:R-:W-:Y:S02]  /*2c30*/  IADD3 R59, P0, P1, R59, R94, R4 ;  /* 0x0000005e3b3b7210 */ /* 0x004fe4000791e004 */
[----:B------:R-:W-:Y:S02]  /*2c40*/  LOP3.LUT R73, R83, 0x7361635a, R92, 0x96, !PT ;  /* 0x7361635a53497812 */ /* 0x000fe400078e965c */
[----:B------:R-:W-:Y:S02]  /*2c50*/  IADD3.X R68, PT, PT, R87, R95, R5, P0, P1 ;  /* 0x0000005f57447210 */ /* 0x000fe400007e2405 */
[----:B------:R-:W-:Y:S02]  /*2c60*/  LOP3.LUT R4, R99, 0x576f5068, R93, 0x96, !PT ;  /* 0x576f506863047812 */ /* 0x000fe400078e965d */
[----:B------:R-:W-:-:S02]  /*2c70*/  LOP3.LUT R5, R91, 0x5000000, RZ, 0x3c, !PT ;  /* 0x050000005b057812 */ /* 0x000fc400078e3cff */
[----:B---3--:R-:W-:Y:S02]  /*2c80*/  IADD3 R81, P2, P3, R81, UR26, R2 ;  /* 0x0000001a51517c10 */ /* 0x008fe4000fb5e002 */
[----:B------:R-:W-:Y:S02]  /*2c90*/  SHF.L.W.U32.HI R71, R4, 0x8, R73 ;  /* 0x0000000804477819 */ /* 0x000fe40000010e49 */
[----:B------:R-:W-:Y:S02]  /*2ca0*/  SHF.L.W.U32.HI R73, R73, 0x8, R4 ;  /* 0x0000000849497819 */ /* 0x000fe40000010e04 */
[----:B------:R-:W-:Y:S02]  /*2cb0*/  IADD3.X R76, PT, PT, R5, UR27, R3, P2, P3 ;  /* 0x0000001b054c7c10 */ /* 0x000fe400097e6403 */
[----:B------:R-:W2:Y:S01]  /*2cc0*/  LDL.64 R4, [R188+0x80] ;  /* 0x00008000bc047983 */ /* 0x000ea20000100a00 */
[----:B------:R-:W-:Y:S02]  /*2cd0*/  LOP3.LUT R109, R68, R95, RZ, 0x3c, !PT ;  /* 0x0000005f446d7212 */ /* 0x000fe400078e3cff */
[----:B------:R-:W-:-:S02]  /*2ce0*/  LOP3.LUT R84, R59, 0x80, R94, 0x96, !PT ;  /* 0x000000803b547812 */ /* 0x000fc400078e965e */
[----:B------:R-:W-:Y:S02]  /*2cf0*/  IADD3 R109, P0, PT, R109, R86, RZ ;  /* 0x000000566d6d7210 */ /* 0x000fe40007f1e0ff */
[----:B----4-:R-:W-:-:S03]  /*2d00*/  IADD3 R15, P1, PT, R6, R96, RZ ;  /* 0x00000060060f7210 */ /* 0x010fc60007f3e0ff */
[----:B------:R-:W-:Y:S01]  /*2d10*/  IMAD.X R100, R84, 0x1, R87, P0 ;  /* 0x0000000154647824 */ /* 0x000fe200000e0657 */
[----:B------:R-:W-:-:S04]  /*2d20*/  IADD3 R15, P0, PT, R15, R88, RZ ;  /* 0x000000580f0f7210 */ /* 0x000fc80007f1e0ff */
[----:B------:R-:W-:Y:S02]  /*2d30*/  IADD3.X R60, PT, PT, R89, R7, R97, P0, P1 ;  /* 0x00000007593c7210 */ /* 0x000fe400007e2461 */
[----:B------:R-:W-:Y:S01]  /*2d40*/  LOP3.LUT R112, R15, R88, RZ, 0x3c, !PT ;  /* 0x000000580f707212 */ /* 0x000fe200078e3cff */
[----:B------:R-:W3:Y:S01]  /*2d50*/  LDL.64 R6, [R204+0x80] ;  /* 0x00008000cc067983 */ /* 0x000ee20000100a00 */
[----:B------:R-:W-:-:S04]  /*2d60*/  LOP3.LUT R69, R60, R89, RZ, 0x3c, !PT ;  /* 0x000000593c457212 */ /* 0x000fc800078e3cff */
[----:B------:R-:W-:-:S05]  /*2d70*/  IADD3 R69, P0, PT, R69, R96, RZ ;  /* 0x0000006045457210 */ /* 0x000fca0007f1e0ff */
[----:B------:R-:W-:Y:S01]  /*2d80*/  IMAD.X R112, R112, 0x1, R97, P0 ;  /* 0x0000000170707824 */ /* 0x000fe200000e0661 */
[----:B------:R-:W-:Y:S02]  /*2d90*/  LOP3.LUT R55, R109, R94, RZ, 0x3c, !PT ;  /* 0x0000005e6d377212 */ /* 0x000fe400078e3cff */
[----:B------:R-:W-:Y:S02]  /*2da0*/  LOP3.LUT R2, R100, R95, RZ, 0x3c, !PT ;  /* 0x0000005f64027212 */ /* 0x000fe400078e3cff */
[----:B------:R-:W-:Y:S02]  /*2db0*/  LOP3.LUT R79, R76, R91, RZ, 0x3c, !PT ;  /* 0x0000005b4c4f7212 */ /* 0x000fe400078e3cff */
[----:B------:R-:W-:Y:S02]  /*2dc0*/  LOP3.LUT R61, R69, R88, RZ, 0x3c, !PT ;  /* 0x00000058453d7212 */ /* 0x000fe400078e3cff */
[----:B------:R-:W-:Y:S02]  /*2dd0*/  LOP3.LUT R30, R112, R89, RZ, 0x3c, !PT ;  /* 0x00000059701e7212 */ /* 0x000fe400078e3cff */
[----:B------:R-:W-:-:S02]  /*2de0*/  SHF.L.W.U32.HI R25, R2, 0x8, R55 ;  /* 0x0000000802197819 */ /* 0x000fc40000010e37 */
[----:B------:R-:W-:Y:S02]  /*2df0*/  LOP3.LUT R80, R81, R90, RZ, 0x3c, !PT ;  /* 0x0000005a51507212 */ /* 0x000fe400078e3cff */
[----:B------:R-:W-:Y:S02]  /*2e00*/  IADD3 R79, P1, PT, R79, UR26, RZ ;  /* 0x0000001a4f4f7c10 */ /* 0x000fe4000ff3e0ff */
[----:B------:R-:W-:Y:S02]  /*2e10*/  SHF.L.W.U32.HI R55, R55, 0x8, R2 ;  /* 0x0000000837377819 */ /* 0x000fe40000010e02 */
[----:B------:R-:W-:Y:S02]  /*2e20*/  SHF.L.W.U32.HI R3, R30, 0x8, R61 ;  /* 0x000000081e037819 */ /* 0x000fe40000010e3d */
[----:B------:R-:W-:Y:S02]  /*2e30*/  SHF.L.W.U32.HI R61, R61, 0x8, R30 ;  /* 0x000000083d3d7819 */ /* 0x000fe40000010e1e */
[----:B------:R-:W-:-:S02]  /*2e40*/  IADD3.X R80, PT, PT, R80, UR27, RZ, P1, !PT ;  /* 0x0000001b50507c10 */ /* 0x000fc40008ffe4ff */
[----:B------:R-:W-:Y:S02]  /*2e50*/  IADD3 R78, P0, P1, R55, R59, R52 ;  /* 0x0000003b374e7210 */ /* 0x000fe4000791e034 */
[----:B------:R-:W-:Y:S01]  /*2e60*/  IADD3 R52, P2, P3, R61, R15, R40 ;  /* 0x0000000f3d347210 */ /* 0x000fe20007b5e028 */
[----:B------:R-:W4:Y:S01]  /*2e70*/  LDL.64 R58, [R72+0x80] ;  /* 0x00008000483a7983 */ /* 0x000f220000100a00 */
[----:B------:R-:W-:Y:S02]  /*2e80*/  LOP3.LUT R77, R79, 0x90000000, R90, 0x96, !PT ;  /* 0x900000004f4d7812 */ /* 0x000fe400078e965a */
[----:B------:R-:W-:Y:S02]  /*2e90*/  LOP3.LUT R2, R80, 0x5000000, R91, 0x96, !PT ;  /* 0x0500000050027812 */ /* 0x000fe400078e965b */
[----:B------:R-:W-:Y:S02]  /*2ea0*/  IADD3.X R107, PT, PT, R25, R68, R53, P0, P1 ;  /* 0x00000044196b7210 */ /* 0x000fe400007e2435 */
[----:B------:R-:W-:-:S02]  /*2eb0*/  IADD3.X R53, PT, PT, R3, R60, R41, P2, P3 ;  /* 0x0000003c03357210 */ /* 0x000fc400017e6429 */
[----:B------:R-:W-:Y:S02]  /*2ec0*/  IADD3 R98, P4, P5, R73, R63, R16 ;  /* 0x0000003f49627210 */ /* 0x000fe40007d9e010 */
[----:B------:R-:W-:Y:S02]  /*2ed0*/  SHF.L.W.U32.HI R75, R2, 0x8, R77 ;  /* 0x00000008024b7819 */ /* 0x000fe40000010e4d */
[----:B------:R-:W-:Y:S02]  /*2ee0*/  SHF.L.W.U32.HI R77, R77, 0x8, R2 ;  /* 0x000000084d4d7819 */ /* 0x000fe40000010e02 */
[----:B------:R-:W-:Y:S02]  /*2ef0*/  LOP3.LUT R2, R52, R60, R89, 0x96, !PT ;  /* 0x0000003c34027212 */ /* 0x000fe400078e9659 */
[----:B------:R-:W-:Y:S02]  /*2f00*/  LOP3.LUT R41, R53, R15, R88, 0x96, !PT ;  /* 0x0000000f35297212 */ /* 0x000fe400078e9658 */
[----:B------:R-:W-:-:S02]  /*2f10*/  IADD3.X R101, PT, PT, R71, R14, R17, P4, P5 ;  /* 0x0000000e47657210 */ /* 0x000fc400027ea411 */
[----:B------:R-:W-:Y:S02]  /*2f20*/  LOP3.LUT R74, R98, R14, R93, 0x96, !PT ;  /* 0x0000000e624a7212 */ /* 0x000fe400078e965d */
[----:B------:R-:W-:Y:S02]  /*2f30*/  SHF.L.W.U32.HI R14, R2, 0x10, R41 ;  /* 0x00000010020e7819 */ /* 0x000fe40000010e29 */
[----:B------:R-:W-:Y:S02]  /*2f40*/  LOP3.LUT R17, R101, R63, R92, 0x96, !PT ;  /* 0x0000003f65117212 */ /* 0x000fe400078e965c */
[----:B------:R-:W-:Y:S02]  /*2f50*/  SHF.L.W.U32.HI R15, R41, 0x10, R2 ;  /* 0x00000010290f7819 */ /* 0x000fe40000010e02 */
[----:B------:R-:W-:Y:S01]  /*2f60*/  IADD3 R104, P0, PT, R14, R69, RZ ;  /* 0x000000450e687210 */ /* 0x000fe20007f1e0ff */
[----:B------:R-:W4:Y:S01]  /*2f70*/  LDL.64 R40, [R54+0x80] ;  /* 0x0000800036287983 */ /* 0x000f220000100a00 */
[----:B------:R-:W-:Y:S01]  /*2f80*/  SHF.L.W.U32.HI R70, R17, 0x10, R74 ;  /* 0x0000001011467819 */ /* 0x000fe20000010e4a */
[----:B------:R-:W0:Y:S01]  /*2f90*/  LDC.U8 R2, c[0x3][0x5f] ;  /* 0x00c017c0ff027b82 */ /* 0x000e220000000000 */
[----:B------:R-:W-:Y:S01]  /*2fa0*/  SHF.L.W.U32.HI R74, R74, 0x10, R17 ;  /* 0x000000104a4a7819 */ /* 0x000fe20000010e11 */
[----:B------:R-:W-:Y:S01]  /*2fb0*/  IMAD.X R112, R15, 0x1, R112, P0 ;  /* 0x000000010f707824 */ /* 0x000fe200000e0670 */
[----:B------:R-:W4:Y:S02]  /*2fc0*/  LDL.64 R16, [R202+0x80] ;  /* 0x00008000ca107983 */ /* 0x000f240000100a00 */
[----:B------:R-:W-:-:S02]  /*2fd0*/  IADD3 R83, P0, PT, R74, R83, RZ ;  /* 0x000000534a537210 */ /* 0x000fc40007f1e0ff */
[----:B------:R-:W-:Y:S02]  /*2fe0*/  LOP3.LUT R103, R107, R84, RZ, 0x3c, !PT ;  /* 0x000000546b677212 */ /* 0x000fe400078e3cff */
[----:B------:R-:W-:Y:S01]  /*2ff0*/  LOP3.LUT R69, R104, R61, RZ, 0x3c, !PT ;  /* 0x0000003d68457212 */ /* 0x000fe200078e3cff */
[----:B------:R-:W-:Y:S01]  /*3000*/  IMAD.X R99, R70, 0x1, R99, P0 ;  /* 0x0000000146637824 */ /* 0x000fe200000e0663 */
[----:B------:R-:W-:Y:S02]  /*3010*/  LOP3.LUT R30, R112, R3, RZ, 0x3c, !PT ;  /* 0x00000003701e7212 */ /* 0x000fe400078e3cff */
[----:B------:R-:W-:Y:S02]  /*3020*/  IADD3 R84, P1, P2, R77, R81, R34 ;  /* 0x000000514d547210 */ /* 0x000fe40007a3e022 */
[----:B------:R-:W-:Y:S02]  /*3030*/  SHF.L.W.U32.HI R61, R69, 0x1, R30 ;  /* 0x00000001453d7819 */ /* 0x000fe40000010e1e */
[----:B------:R-:W-:-:S02]  /*3040*/  SHF.L.W.U32.HI R69, R30, 0x1, R69 ;  /* 0x000000011e457819 */ /* 0x000fc40000010e45 */
[-C--:B------:R-:W-:Y:S02]  /*3050*/  IADD3.X R105, PT, PT, R75, R76.reuse, R35, P1, P2 ;  /* 0x0000004c4b697210 */ /* 0x080fe40000fe4423 */
[----:B------:R-:W-:Y:S01]  /*3060*/  LOP3.LUT R73, R83, R73, RZ, 0x3c, !PT ;  /* 0x0000004953497212 */ /* 0x000fe200078e3cff */
[----:B------:R-:W4:Y:S01]  /*3070*/  LDL.64 R34, [R201+0x80] ;  /* 0x00008000c9227983 */ /* 0x000f220000100a00 */
[----:B------:R-:W-:Y:S02]  /*3080*/  LOP3.LUT R30, R99, R71, RZ, 0x3c, !PT ;  /* 0x00000047631e7212 */ /* 0x000fe400078e3cff */
[----:B------:R-:W-:Y:S02]  /*3090*/  LOP3.LUT R76, R84, R76, R91, 0x96, !PT ;  /* 0x0000004c544c7212 */ /* 0x000fe400078e965b */
[----:B------:R-:W-:Y:S02]  /*30a0*/  LOP3.LUT R3, R105, R81, R90, 0x96, !PT ;  /* 0x0000005169037212 */ /* 0x000fe400078e965a */
[----:B------:R-:W-:-:S02]  /*30b0*/  SHF.L.W.U32.HI R71, R73, 0x1, R30 ;  /* 0x0000000149477819 */ /* 0x000fc40000010e1e */
[----:B------:R-:W-:Y:S02]  /*30c0*/  SHF.L.W.U32.HI R73, R30, 0x1, R73 ;  /* 0x000000011e497819 */ /* 0x000fe40000010e49 */
[----:B------:R-:W-:Y:S02]  /*30d0*/  LOP3.LUT R68, R78, R68, R95, 0x96, !PT ;  /* 0x000000444e447212 */ /* 0x000fe400078e965f */
[----:B------:R-:W-:Y:S02]  /*30e0*/  SHF.L.W.U32.HI R30, R3, 0x10, R76 ;  /* 0x00000010031e7819 */ /* 0x000fe40000010e4c */
[----:B------:R-:W-:Y:S02]  /*30f0*/  SHF.L.W.U32.HI R76, R76, 0x10, R3 ;  /* 0x000000104c4c7819 */ /* 0x000fe40000010e03 */
[----:B------:R-:W-:Y:S02]  /*3100*/  IADD3 R111, P3, P4, R73, R52, R36 ;  /* 0x00000034496f7210 */ /* 0x000fe40007c7e024 */
[----:B0-----:R-:W-:-:S02]  /*3110*/  LEA R36, R2, UR46, 0x3 ;  /* 0x0000002e02247c11 */ /* 0x001fc4000f8e18ff */
[----:B------:R-:W-:Y:S01]  /*3120*/  SHF.L.W.U32.HI R63, R103, 0x10, R68 ;  /* 0x00000010673f7819 */ /* 0x000fe20000010e44 */
[----:B------:R-:W0:Y:S01]  /*3130*/  LDC.64 R2, c[0x3][0x60] ;  /* 0x00c01800ff027b82 */ /* 0x000e220000000a00 */
[----:B------:R-:W-:Y:S02]  /*3140*/  SHF.L.W.U32.HI R68, R68, 0x10, R103 ;  /* 0x0000001044447819 */ /* 0x000fe40000010e67 */
[----:B------:R-:W-:Y:S02]  /*3150*/  IADD3 R60, P0, PT, R76, R79, RZ ;  /* 0x0000004f4c3c7210 */ /* 0x000fe40007f1e0ff */
[----:B------:R-:W-:Y:S02]  /*3160*/  IADD3 R103, P1, P2, R69, R78, R50 ;  /* 0x0000004e45677210 */ /* 0x000fe40007a3e032 */
[----:B------:R-:W-:Y:S02]  /*3170*/  IADD3.X R78, PT, PT, R71, R53, R37, P3, P4 ;  /* 0x00000035474e7210 */ /* 0x000fe40001fe8425 */
[----:B------:R-:W4:Y:S01]  /*3180*/  LDL.64 R52, [R36+0x80] ;  /* 0x0000800024347983 */ /* 0x000f220000100a00 */
[----:B------:R-:W-:Y:S01]  /*3190*/  IMAD.X R80, R30, 0x1, R80, P0 ;  /* 0x000000011e507824 */ /* 0x000fe200000e0650 */
[----:B------:R-:W-:-:S02]  /*31a0*/  LOP3.LUT R37, R60, R77, RZ, 0x3c, !PT ;  /* 0x0000004d3c257212 */ /* 0x000fc400078e3cff */
[----:B------:R-:W-:Y:S02]  /*31b0*/  IADD3 R79, P0, PT, R68, R109, RZ ;  /* 0x0000006d444f7210 */ /* 0x000fe40007f1e0ff */
[----:B------:R-:W-:Y:S02]  /*31c0*/  LOP3.LUT R50, R80, R75, RZ, 0x3c, !PT ;  /* 0x0000004b50327212 */ /* 0x000fe400078e3cff */
[----:B------:R-:W-:Y:S02]  /*31d0*/  IADD3.X R107, PT, PT, R61, R107, R51, P1, P2 ;  /* 0x0000006b3d6b7210 */ /* 0x000fe40000fe4433 */
[----:B------:R-:W-:Y:S01]  /*31e0*/  SHF.L.W.U32.HI R77, R50, 0x1, R37 ;  /* 0x00000001324d7819 */ /* 0x000fe20000010e25 */
[----:B------:R-:W-:Y:S01]  /*31f0*/  IMAD.X R75, R63, 0x1, R100, P0 ;  /* 0x000000013f4b7824 */ /* 0x000fe200000e0664 */
[----:B------:R-:W-:Y:S02]  /*3200*/  LOP3.LUT R51, R79, R55, RZ, 0x3c, !PT ;  /* 0x000000374f337212 */ /* 0x000fe400078e3cff */
[----:B------:R-:W-:-:S02]  /*3210*/  SHF.L.W.U32.HI R55, R37, 0x1, R50 ;  /* 0x0000000125377819 */ /* 0x000fc40000010e32 */
[----:B------:R-:W-:Y:S02]  /*3220*/  IADD3 R109, P0, P2, R77, R98, R42 ;  /* 0x000000624d6d7210 */ /* 0x000fe40007a1e02a */
[----:B------:R-:W-:Y:S02]  /*3230*/  LOP3.LUT R106, R30, R107, RZ, 0x3c, !PT ;  /* 0x0000006b1e6a7212 */ /* 0x000fe400078e3cff */
[----:B------:R-:W-:Y:S02]  /*3240*/  LOP3.LUT R100, R75, R25, RZ, 0x3c, !PT ;  /* 0x000000194b647212 */ /* 0x000fe400078e3cff */
[----:B------:R-:W-:Y:S02]  /*3250*/  LOP3.LUT R110, R63, R78, RZ, 0x3c, !PT ;  /* 0x0000004e3f6e7212 */ /* 0x000fe400078e3cff */
[----:B------:R-:W-:Y:S02]  /*3260*/  IADD3.X R98, PT, PT, R55, R101, R43, P0, P2 ;  /* 0x0000006537627210 */ /* 0x000fe400007e442b */
[----:B------:R-:W-:Y:S01]  /*3270*/  IADD3 R106, P0, PT, R106, R83, RZ ;  /* 0x000000536a6a7210 */ /* 0x000fe20007f1e0ff */
[----:B------:R-:W4:Y:S01]  /*3280*/  LDL.64 R42, [R185+0x80] ;  /* 0x00008000b92a7983 */ /* 0x000f220000100a00 */
[----:B------:R-:W-:-:S02]  /*3290*/  LOP3.LUT R108, R76, R103, RZ, 0x3c, !PT ;  /* 0x000000674c6c7212 */ /* 0x000fc400078e3cff */
[----:B------:R-:W-:Y:S02]  /*32a0*/  SHF.L.W.U32.HI R25, R51, 0x1, R100 ;  /* 0x0000000133197819 */ /* 0x000fe40000010e64 */
[----:B------:R-:W-:Y:S02]  /*32b0*/  SHF.L.W.U32.HI R37, R100, 0x1, R51 ;  /* 0x0000000164257819 */ /* 0x000fe40000010e33 */
[----:B------:R-:W-:Y:S02]  /*32c0*/  IADD3 R110, P1, PT, R110, R60, RZ ;  /* 0x0000003c6e6e7210 */ /* 0x000fe40007f3e0ff */
[----:B------:R-:W-:Y:S02]  /*32d0*/  LOP3.LUT R113, R68, R111, RZ, 0x3c, !PT ;  /* 0x0000006f44717212 */ /* 0x000fe400078e3cff */
[----:B------:R-:W-:Y:S01]  /*32e0*/  LOP3.LUT R100, R15, R98, RZ, 0x3c, !PT ;  /* 0x000000620f647212 */ /* 0x000fe200078e3cff */
[----:B------:R-:W-:Y:S02]  /*32f0*/  IMAD.X R108, R108, 0x1, R99, P0 ;  /* 0x000000016c6c7824 */ /* 0x000fe400000e0663 */
[----:B------:R-:W-:Y:S01]  /*3300*/  IMAD.X R113, R113, 0x1, R80, P1 ;  /* 0x0000000171717824 */ /* 0x000fe200008e0650 */
[----:B------:R-:W-:-:S02]  /*3310*/  IADD3 R100, P0, PT, R100, R79, RZ ;  /* 0x0000004f64647210 */ /* 0x000fc40007f1e0ff */
[----:B------:R-:W-:Y:S02]  /*3320*/  IADD3 R79, P1, P2, R37, R84, R26 ;  /* 0x00000054254f7210 */ /* 0x000fe40007a3e01a */
[----:B------:R-:W-:Y:S02]  /*3330*/  LOP3.LUT R102, R14, R109, RZ, 0x3c, !PT ;  /* 0x0000006d0e667212 */ /* 0x000fe400078e3cff */
[----:B------:R-:W-:Y:S02]  /*3340*/  IADD3.X R105, PT, PT, R25, R105, R27, P1, P2 ;  /* 0x0000006919697210 */ /* 0x000fe40000fe441b */
[----:B0-----:R-:W-:Y:S01]  /*3350*/  LOP3.LUT R2, R2, 0xff, RZ, 0xc0, !PT ;  /* 0x000000ff02027812 */ /* 0x001fe200078ec0ff */
[----:B------:R-:W-:Y:S01]  /*3360*/  IMAD.X R102, R102, 0x1, R75, P0 ;  /* 0x0000000166667824 */ /* 0x000fe200000e064b */
[----:B------:R-:W-:Y:S01]  /*3370*/  LOP3.LUT R80, R70, R105, RZ, 0x3c, !PT ;  /* 0x0000006946507212 */ /* 0x000fe200078e3cff */
[----:B------:R-:W4:Y:S01]  /*3380*/  LDL.64 R26, [R203+0x80] ;  /* 0x00008000cb1a7983 */ /* 0x000f220000100a00 */
[----:B------:R-:W-:-:S02]  /*3390*/  LOP3.LUT R50, R71, R113, RZ, 0x3c, !PT ;  /* 0x0000007147327212 */ /* 0x000fc400078e3cff */
[----:B------:R-:W-:Y:S02]  /*33a0*/  LEA R75, R2, UR46, 0x3 ;  /* 0x0000002e024b7c11 */ /* 0x000fe4000f8e18ff */
[----:B------:R-:W-:Y:S02]  /*33b0*/  LOP3.LUT R71, R69, R106, RZ, 0x3c, !PT ;  /* 0x0000006a45477212 */ /* 0x000fe400078e3cff */
[----:B------:R-:W-:Y:S02]  /*33c0*/  LOP3.LUT R2, R61, R108, RZ, 0x3c, !PT ;  /* 0x0000006c3d027212 */ /* 0x000fe400078e3cff */
[----:B------:R-:W-:Y:S02]  /*33d0*/  LOP3.LUT R81, R73, R110, RZ, 0x3c, !PT ;  /* 0x0000006e49517212 */ /* 0x000fe400078e3cff */
[----:B------:R-:W-:Y:S02]  /*33e0*/  IADD3 R80, P0, PT, R80, R104, RZ ;  /* 0x0000006850507210 */ /* 0x000fe40007f1e0ff */
[----:B------:R-:W-:-:S02]  /*33f0*/  LOP3.LUT R84, R74, R79, RZ, 0x3c, !PT ;  /* 0x0000004f4a547212 */ /* 0x000fc400078e3cff */
[----:B------:R-:W-:Y:S02]  /*3400*/  SHF.L.W.U32.HI R69, R2, 0x8, R71 ;  /* 0x0000000802457819 */ /* 0x000fe40000010e47 */
[----:B------:R-:W-:Y:S01]  /*3410*/  SHF.L.W.U32.HI R71, R71, 0x8, R2 ;  /* 0x0000000847477819 */ /* 0x000fe20000010e02 */
[----:B------:R-:W-:Y:S01]  /*3420*/  IMAD.X R84, R84, 0x1, R112, P0 ;  /* 0x0000000154547824 */ /* 0x000fe200000e0670 */
[----:B------:R-:W-:Y:S02]  /*3430*/  SHF.L.W.U32.HI R73, R50, 0x8, R81 ;  /* 0x0000000832497819 */ /* 0x000fe40000010e51 */
[----:B------:R-:W-:Y:S02]  /*3440*/  SHF.L.W.U32.HI R81, R81, 0x8, R50 ;  /* 0x0000000851517819 */ /* 0x000fe40000010e32 */
[----:B------:R-:W-:Y:S01]  /*3450*/  LOP3.LUT R77, R77, R100, RZ, 0x3c, !PT ;  /* 0x000000644d4d7212 */ /* 0x000fe200078e3cff */
[----:B------:R-:W4:Y:S01]  /*3460*/  LDL.64 R50, [R75+0x80] ;  /* 0x000080004b327983 */ /* 0x000f220000100a00 */
[----:B------:R-:W-:-:S02]  /*3470*/  LOP3.LUT R2, R55, R102, RZ, 0x3c, !PT ;  /* 0x0000006637027212 */ /* 0x000fc400078e3cff */
[----:B------:R-:W-:Y:S02]  /*3480*/  IADD3 R117, P0, P1, R71, R103, R66 ;  /* 0x0000006747757210 */ /* 0x000fe4000791e042 */
[----:B------:R-:W-:Y:S02]  /*3490*/  LOP3.LUT R3, R3, 0xff, RZ, 0xc0, !PT ;  /* 0x000000ff03037812 */ /* 0x000fe400078ec0ff */
[----:B------:R-:W-:Y:S02]  /*34a0*/  SHF.L.W.U32.HI R83, R2, 0x8, R77 ;  /* 0x0000000802537819 */ /* 0x000fe40000010e4d */
[----:B------:R-:W-:Y:S02]  /*34b0*/  SHF.L.W.U32.HI R101, R77, 0x8, R2 ;  /* 0x000000084d657819 */ /* 0x000fe40000010e02 */
[----:B------:R-:W-:Y:S02]  /*34c0*/  LOP3.LUT R37, R37, R80, RZ, 0x3c, !PT ;  /* 0x0000005025257212 */ /* 0x000fe400078e3cff */
[----:B------:R-:W-:-:S02]  /*34d0*/  LOP3.LUT R2, R25, R84, RZ, 0x3c, !PT ;  /* 0x0000005419027212 */ /* 0x000fc400078e3cff */
[----:B------:R-:W-:Y:S02]  /*34e0*/  IADD3.X R119, PT, PT, R69, R107, R67, P0, P1 ;  /* 0x0000006b45777210 */ /* 0x000fe400007e2443 */
[----:B------:R-:W-:Y:S02]  /*34f0*/  IADD3 R104, P0, P1, R81, R111, R64 ;  /* 0x0000006f51687210 */ /* 0x000fe4000791e040 */
[----:B------:R-:W-:Y:S02]  /*3500*/  LEA R193, R3, UR46, 0x3 ;  /* 0x0000002e03c17c11 */ /* 0x000fe4000f8e18ff */
[----:B------:R-:W-:Y:S01]  /*3510*/  SHF.L.W.U32.HI R99, R37, 0x8, R2 ;  /* 0x0000000825637819 */ /* 0x000fe20000010e02 */
[----:B------:R-:W0:Y:S01]  /*3520*/  LDC.U8 R3, c[0x3][0x61] ;  /* 0x00c01840ff037b82 */ /* 0x000e220000000000 */
[----:B------:R-:W-:Y:S01]  /*3530*/  IADD3.X R65, PT, PT, R73, R78, R65, P0, P1 ;  /* 0x0000004e49417210 */ /* 0x000fe200007e2441 */
[----:B------:R-:W4:Y:S01]  /*3540*/  LDL.64 R60, [R193+0x80] ;  /* 0x00008000c13c7983 */ /* 0x000f220000100a00 */
[----:B------:R-:W-:-:S02]  /*3550*/  LOP3.LUT R30, R117, R30, R107, 0x96, !PT ;  /* 0x0000001e751e7212 */ /* 0x000fc400078e966b */
[----:B------:R-:W-:Y:S02]  /*3560*/  LOP3.LUT R25, R119, R76, R103, 0x96, !PT ;  /* 0x0000004c77197212 */ /* 0x000fe400078e9667 */
[----:B------:R-:W-:Y:S01]  /*3570*/  SHF.L.W.U32.HI R67, R2, 0x8, R37 ;  /* 0x0000000802437819 */ /* 0x000fe20000010e25 */
[----:B------:R-:W4:Y:S01]  /*3580*/  LDL.64 R76, [R175+0x80] ;  /* 0x00008000af4c7983 */ /* 0x000f220000100a00 */
[----:B------:R-:W-:Y:S02]  /*3590*/  IADD3 R107, P2, P3, R99, R79, R56 ;  /* 0x0000004f636b7210 */ /* 0x000fe40007b5e038 */
[----:B------:R-:W-:Y:S02]  /*35a0*/  LOP3.LUT R37, R104, R63, R78, 0x96, !PT ;  /* 0x0000003f68257212 */ /* 0x000fe400078e964e */
[----:B------:R-:W-:Y:S02]  /*35b0*/  LOP3.LUT R68, R65, R68, R111, 0x96, !PT ;  /* 0x0000004441447212 */ /* 0x000fe400078e966f */
[----:B------:R-:W-:-:S02]  /*35c0*/  SHF.L.W.U32.HI R55, R25, 0x10, R30 ;  /* 0x0000001019377819 */ /* 0x000fc40000010e1e */
[----:B------:R-:W-:Y:S02]  /*35d0*/  SHF.L.W.U32.HI R30, R30, 0x10, R25 ;  /* 0x000000101e1e7819 */ /* 0x000fe40000010e19 */
[----:B------:R-:W-:Y:S02]  /*35e0*/  IADD3.X R103, PT, PT, R67, R105, R57, P2, P3 ;  /* 0x0000006943677210 */ /* 0x000fe400017e6439 */
[----:B------:R-:W-:Y:S02]  /*35f0*/  SHF.L.W.U32.HI R2, R68, 0x10, R37 ;  /* 0x0000001044027819 */ /* 0x000fe40000010e25 */
[----:B------:R-:W-:Y:S02]  /*3600*/  SHF.L.W.U32.HI R37, R37, 0x10, R68 ;  /* 0x0000001025257819 */ /* 0x000fe40000010e44 */
[----:B------:R-:W-:Y:S02]  /*3610*/  LOP3.LUT R70, R107, R70, R105, 0x96, !PT ;  /* 0x000000466b467212 */ /* 0x000fe400078e9669 */
[----:B------:R-:W-:-:S02]  /*3620*/  LOP3.LUT R25, R103, R74, R79, 0x96, !PT ;  /* 0x0000004a67197212 */ /* 0x000fc400078e964f */
[----:B------:R-:W-:Y:S02]  /*3630*/  IADD3 R106, P0, PT, R30, R106, RZ ;  /* 0x0000006a1e6a7210 */ /* 0x000fe40007f1e0ff */
[----:B------:R-:W-:Y:S02]  /*3640*/  IADD3 R110, P1, PT, R37, R110, RZ ;  /* 0x0000006e256e7210 */ /* 0x000fe40007f3e0ff */
[----:B------:R-:W-:Y:S01]  /*3650*/  SHF.L.W.U32.HI R66, R25, 0x10, R70 ;  /* 0x0000001019427819 */ /* 0x000fe20000010e46 */
[----:B------:R-:W-:Y:S01]  /*3660*/  IMAD.X R115, R55, 0x1, R108, P0 ;  /* 0x0000000137737824 */ /* 0x000fe200000e066c */
[----:B------:R-:W-:Y:S01]  /*3670*/  SHF.L.W.U32.HI R70, R70, 0x10, R25 ;  /* 0x0000001046467819 */ /* 0x000fe20000010e19 */
[----:B------:R-:W-:Y:S01]  /*3680*/  IMAD.X R113, R2, 0x1, R113, P1 ;  /* 0x0000000102717824 */ /* 0x000fe200008e0671 */
[----:B------:R-:W-:Y:S02]  /*3690*/  LOP3.LUT R25, R106, R71, RZ, 0x3c, !PT ;  /* 0x000000476a197212 */ /* 0x000fe400078e3cff */
[----:B------:R-:W-:-:S02]  /*36a0*/  IADD3 R71, P0, PT, R70, R80, RZ ;  /* 0x0000005046477210 */ /* 0x000fc40007f1e0ff */
[----:B------:R-:W-:Y:S01]  /*36b0*/  LOP3.LUT R74, R115, R69, RZ, 0x3c, !PT ;  /* 0x00000045734a7212 */ /* 0x000fe200078e3cff */
[----:B------:R-:W1:Y:S01]  /*36c0*/  LDC.U8 R56, c[0x3][0x67] ;  /* 0x00c019c0ff387b82 */ /* 0x000e620000000000 */
[----:B0-----:R-:W-:Y:S02]  /*36d0*/  LEA R68, R3, UR46, 0x3 ;  /* 0x0000002e03447c11 */ /* 0x001fe4000f8e18ff */
[----:B------:R-:W-:Y:S01]  /*36e0*/  LOP3.LUT R64, R113, R73, RZ, 0x3c, !PT ;  /* 0x0000004971407212 */ /* 0x000fe200078e3cff */
[----:B------:R-:W-:Y:S01]  /*36f0*/  IMAD.X R73, R66, 0x1, R84, P0 ;  /* 0x0000000142497824 */ /* 0x000fe200000e0654 */
[----:B------:R-:W-:Y:S01]  /*3700*/  SHF.L.W.U32.HI R3, R25, 0x1, R74 ;  /* 0x0000000119037819 */ /* 0x000fe20000010e4a */
[----:B------:R-:W4:Y:S01]  /*3710*/  LDL.64 R78, [R68+0x80] ;  /* 0x00008000444e7983 */ /* 0x000f220000100a00 */
[----:B------:R-:W-:Y:S01]  /*3720*/  SHF.L.W.U32.HI R25, R74, 0x1, R25 ;  /* 0x000000014a197819 */ /* 0x000fe20000010e19 */
[----:B------:R-:W0:Y:S01]  /*3730*/  LDC R80, c[0x3][0x68] ;  /* 0x00c01a00ff507b82 */ /* 0x000e220000000800 */
[----:B------:R-:W-:-:S02]  /*3740*/  IADD3 R74, P0, P1, R101, R109, R44 ;  /* 0x0000006d654a7210 */ /* 0x000fc4000791e02c */
[----:B------:R-:W-:Y:S02]  /*3750*/  LOP3.LUT R44, R71, R99, RZ, 0x3c, !PT ;  /* 0x00000063472c7212 */ /* 0x000fe400078e3cff */
[----:B------:R-:W-:Y:S02]  /*3760*/  LOP3.LUT R67, R73, R67, RZ, 0x3c, !PT ;  /* 0x0000004349437212 */ /* 0x000fe400078e3cff */
[----:B------:R-:W-:Y:S02]  /*3770*/  IADD3.X R105, PT, PT, R83, R98, R45, P0, P1 ;  /* 0x0000006253697210 */ /* 0x000fe400007e242d */
[----:B------:R-:W-:Y:S02]  /*3780*/  LOP3.LUT R63, R110, R81, RZ, 0x3c, !PT ;  /* 0x000000516e3f7212 */ /* 0x000fe400078e3cff */
[----:B------:R-:W-:Y:S02]  /*3790*/  LOP3.LUT R45, R74, R15, R98, 0x96, !PT ;  /* 0x0000000f4a2d7212 */ /* 0x000fe400078e9662 */
[----:B------:R-:W-:Y:S01]  /*37a0*/  SHF.L.W.U32.HI R69, R67, 0x1, R44 ;  /* 0x0000000143457819 */ /* 0x000fe20000010e2c */
[----:B------:R-:W4:Y:S01]  /*37b0*/  LDL.64 R98, [R200+0x80] ;  /* 0x00008000c8627983 */ /* 0x000f220000100a00 */
[----:B------:R-:W-:-:S02]  /*37c0*/  LOP3.LUT R14, R105, R14, R109, 0x96, !PT ;  /* 0x0000000e690e7212 */ /* 0x000fc400078e966d */
[----:B------:R-:W-:Y:S02]  /*37d0*/  SHF.L.W.U32.HI R57, R63, 0x1, R64 ;  /* 0x000000013f397819 */ /* 0x000fe40000010e40 */
[----:B------:R-:W-:Y:S02]  /*37e0*/  SHF.L.W.U32.HI R63, R64, 0x1, R63 ;  /* 0x00000001403f7819 */ /* 0x000fe40000010e3f */
[----:B------:R-:W-:Y:S02]  /*37f0*/  SHF.L.W.U32.HI R15, R44, 0x1, R67 ;  /* 0x000000012c0f7819 */ /* 0x000fe40000010e43 */
[----:B------:R-:W-:Y:S02]  /*3800*/  IADD3 R116, P0, P1, R69, R117, R22 ;  /* 0x0000007545747210 */ /* 0x000fe4000791e016 */
[----:B------:R-:W-:Y:S02]  /*3810*/  SHF.L.W.U32.HI R64, R45, 0x10, R14 ;  /* 0x000000102d407819 */ /* 0x000fe40000010e0e */
[----:B------:R-:W-:-:S02]  /*3820*/  SHF.L.W.U32.HI R45, R14, 0x10, R45 ;  /* 0x000000100e2d7819 */ /* 0x000fc40000010e2d */
[----:B------:R-:W-:Y:S02]  /*3830*/  IADD3.X R111, PT, PT, R15, R119, R23, P0, P1 ;  /* 0x000000770f6f7210 */ /* 0x000fe400007e2417 */
[----:B------:R-:W-:Y:S02]  /*3840*/  IADD3 R14, P0, PT, R64, R100, RZ ;  /* 0x00000064400e7210 */ /* 0x000fe40007f1e0ff */
[----:B------:R-:W-:Y:S02]  /*3850*/  LEA R192, R192, UR46, 0x3 ;  /* 0x0000002ec0c07c11 */ /* 0x000fe4000f8e18ff */
[----:B------:R-:W-:Y:S01]  /*3860*/  IADD3 R109, P1, P2, R25, R104, R28 ;  /* 0x00000068196d7210 */ /* 0x000fe20007a3e01c */
[----:B------:R-:W-:Y:S01]  /*3870*/  IMAD.X R44, R45, 0x1, R102, P0 ;  /* 0x000000012d2c7824 */ /* 0x000fe200000e0666 */
[----:B------:R-:W-:Y:S01]  /*3880*/  LOP3.LUT R108, R2, R111, RZ, 0x3c, !PT ;  /* 0x0000006f026c7212 */ /* 0x000fe200078e3cff */
[----:B------:R-:W4:Y:S01]  /*3890*/  LDL.64 R22, [R192+0x80] ;  /* 0x00008000c0167983 */ /* 0x000f220000100a00 */
[----:B------:R-:W-:-:S02]  /*38a0*/  IADD3.X R102, PT, PT, R3, R65, R29, P1, P2 ;  /* 0x0000004103667210 */ /* 0x000fc40000fe441d */
[----:B------:R-:W-:Y:S02]  /*38b0*/  IADD3 R108, P0, PT, R108, R14, RZ ;  /* 0x0000000e6c6c7210 */ /* 0x000fe40007f1e0ff */
[----:B------:R-:W-:Y:S02]  /*38c0*/  LOP3.LUT R120, R37, R116, RZ, 0x3c, !PT ;  /* 0x0000007425787212 */ /* 0x000fe400078e3cff */
[----:B-1----:R-:W-:Y:S02]  /*38d0*/  LEA R56, R56, UR46, 0x3 ;  /* 0x0000002e38387c11 */ /* 0x002fe4000f8e18ff */
[----:B------:R-:W-:Y:S02]  /*38e0*/  LOP3.LUT R112, R45, R102, RZ, 0x3c, !PT ;  /* 0x000000662d707212 */ /* 0x000fe400078e3cff */
[----:B------:R-:W-:Y:S01]  /*38f0*/  LOP3.LUT R67, R14, R101, RZ, 0x3c, !PT ;  /* 0x000000650e437212 */ /* 0x000fe200078e3cff */
[----:B------:R-:W-:Y:S01]  /*3900*/  IMAD.X R120, R120, 0x1, R44, P0 ;  /* 0x0000000178787824 */ /* 0x000fe200000e062c */
[----:B------:R-:W-:Y:S01]  /*3910*/  LOP3.LUT R14, R44, R83, RZ, 0x3c, !PT ;  /* 0x000000532c0e7212 */ /* 0x000fe200078e3cff */
[----:B------:R-:W4:Y:S01]  /*3920*/  LDL.64 R28, [R56+0x80] ;  /* 0x00008000381c7983 */ /* 0x000f220000100a00 */
[----:B------:R-:W-:-:S02]  /*3930*/  IADD3 R112, P0, PT, R112, R71, RZ ;  /* 0x0000004770707210 */ /* 0x000fc40007f1e0ff */
[----:B------:R-:W-:Y:S02]  /*3940*/  LOP3.LUT R114, R64, R109, RZ, 0x3c, !PT ;  /* 0x0000006d40727212 */ /* 0x000fe400078e3cff */
[----:B------:R-:W-:Y:S02]  /*3950*/  SHF.L.W.U32.HI R65, R67, 0x1, R14 ;  /* 0x0000000143417819 */ /* 0x000fe40000010e0e */
[----:B------:R-:W-:Y:S01]  /*3960*/  SHF.L.W.U32.HI R67, R14, 0x1, R67 ;  /* 0x000000010e437819 */ /* 0x000fe20000010e43 */
[----:B------:R-:W-:Y:S01]  /*3970*/  IMAD.X R114, R114, 0x1, R73, P0 ;  /* 0x0000000172727824 */ /* 0x000fe200000e0649 */
[----:B------:R-:W-:Y:S02]  /*3980*/  LOP3.LUT R71, R69, R108, RZ, 0x3c, !PT ;  /* 0x0000006c45477212 */ /* 0x000fe400078e3cff */
[----:B------:R-:W-:Y:S02]  /*3990*/  LOP3.LUT R14, R15, R120, RZ, 0x3c, !PT ;  /* 0x000000780f0e7212 */ /* 0x000fe400078e3cff */
[----:B0-----:R-:W-:-:S02]  /*39a0*/  LOP3.LUT R44, R80, 0xff, RZ, 0xc0, !PT ;  /* 0x000000ff502c7812 */ /* 0x001fc400078ec0ff */
[----:B------:R-:W-:Y:S02]  /*39b0*/  SHF.L.W.U32.HI R69, R14, 0x8, R71 ;  /* 0x000000080e457819 */ /* 0x000fe40000010e47 */
[----:B------:R-:W-:Y:S02]  /*39c0*/  SHF.L.W.U32.HI R71, R71, 0x8, R14 ;  /* 0x0000000847477819 */ /* 0x000fe40000010e0e */
[----:B------:R-:W-:Y:S02]  /*39d0*/  LOP3.LUT R25, R25, R112, RZ, 0x3c, !PT ;  /* 0x0000007019197212 */ /* 0x000fe400078e3cff */
[----:B------:R-:W-:Y:S02]  /*39e0*/  IADD3 R81, P1, P2, R63, R74, R20 ;  /* 0x0000004a3f517210 */ /* 0x000fe40007a3e014 */
[----:B------:R-:W-:Y:S02]  /*39f0*/  LOP3.LUT R14, R3, R114, RZ, 0x3c, !PT ;  /* 0x00000072030e7212 */ /* 0x000fe400078e3cff */
[----:B------:R-:W-:-:S02]  /*3a00*/  LEA R44, R44, UR46, 0x3 ;  /* 0x0000002e2c2c7c11 */ /* 0x000fc4000f8e18ff */
[----:B------:R-:W-:Y:S02]  /*3a10*/  IADD3 R107, P0, P3, R67, R107, R32 ;  /* 0x0000006b436b7210 */ /* 0x000fe40007b1e020 */
[----:B------:R-:W-:Y:S02]  /*3a20*/  IADD3.X R83, PT, PT, R57, R105, R21, P1, P2 ;  /* 0x0000006939537210 */ /* 0x000fe40000fe4415 */
[----:B------:R-:W-:Y:S01]  /*3a30*/  SHF.L.W.U32.HI R3, R14, 0x8, R25 ;  /* 0x000000080e037819 */ /* 0x000fe20000010e19 */
[----:B------:R-:W4:Y:S01]  /*3a40*/  LDL.64 R20, [R44+0x80] ;  /* 0x000080002c147983 */ /* 0x000f220000100a00 */
[----:B------:R-:W-:Y:S02]  /*3a50*/  SHF.L.W.U32.HI R73, R25, 0x8, R14 ;  /* 0x0000000819497819 */ /* 0x000fe40000010e0e */
[----:B------:R-:W-:Y:S01]  /*3a60*/  IADD3.X R100, PT, PT, R65, R103, R33, P0, P3 ;  /* 0x0000006741647210 */ /* 0x000fe200007e6421 */
[----:B------:R-:W0:Y:S01]  /*3a70*/  LDC.U8 R25, c[0x3][0x6e] ;  /* 0x00c01b80ff197b82 */ /* 0x000e220000000000 */
[----:B------:R-:W-:Y:S01]  /*3a80*/  LOP3.LUT R104, R66, R83, RZ, 0x3c, !PT ;  /* 0x0000005342687212 */ /* 0x000fe200078e3cff */
[----:B------:R-:W4:Y:S01]  /*3a90*/  LDL.64 R14, [R199+0x80] ;  /* 0x00008000c70e7983 */ /* 0x000f220000100a00 */
[----:B------:R-:W-:-:S02]  /*3aa0*/  LOP3.LUT R80, R55, R100, RZ, 0x3c, !PT ;  /* 0x0000006437507212 */ /* 0x000fc400078e3cff */
[----:B------:R-:W-:Y:S02]  /*3ab0*/  IADD3 R104, P0, PT, R104, R106, RZ ;  /* 0x0000006a68687210 */ /* 0x000fe40007f1e0ff */
[----:B------:R-:W-:Y:S02]  /*3ac0*/  LOP3.LUT R106, R70, R81, RZ, 0x3c, !PT ;  /* 0x00000051466a7212 */ /* 0x000fe400078e3cff */
[----:B------:R-:W-:Y:S02]  /*3ad0*/  IADD3 R80, P1, PT, R80, R110, RZ ;  /* 0x0000006e50507210 */ /* 0x000fe40007f3e0ff */
[----:B------:R-:W-:Y:S01]  /*3ae0*/  LOP3.LUT R84, R30, R107, RZ, 0x3c, !PT ;  /* 0x0000006b1e547212 */ /* 0x000fe200078e3cff */
[----:B------:R-:W-:Y:S01]  /*3af0*/  IMAD.X R106, R106, 0x1, R115, P0 ;  /* 0x000000016a6a7824 */ /* 0x000fe200000e0673 */
[----:B------:R-:W-:-:S03]  /*3b00*/  LOP3.LUT R196, R196, 0xff, RZ, 0xc0, !PT ;  /* 0x000000ffc4c47812 */ /* 0x000fc600078ec0ff */
[----:B------:R-:W-:Y:S01]  /*3b10*/  IMAD.X R84, R84, 0x1, R113, P1 ;  /* 0x0000000154547824 */ /* 0x000fe200008e0671 */
[----:B------:R-:W-:Y:S02]  /*3b20*/  LOP3.LUT R32, R57, R106, RZ, 0x3c, !PT ;  /* 0x0000006a39207212 */ /* 0x000fe400078e3cff */
[----:B------:R-:W-:Y:S02]  /*3b30*/  LOP3.LUT R105, R67, R80, RZ, 0x3c, !PT ;  /* 0x0000005043697212 */ /* 0x000fe400078e3cff */
[----:B------:R-:W-:Y:S02]  /*3b40*/  LOP3.LUT R74, R65, R84, RZ, 0x3c, !PT ;  /* 0x00000054414a7212 */ /* 0x000fe400078e3cff */
[----:B------:R-:W-:Y:S02]  /*3b50*/  LOP3.LUT R63, R63, R104, RZ, 0x3c, !PT ;  /* 0x000000683f3f7212 */ /* 0x000fe400078e3cff */
[----:B------:R-:W-:Y:S02]  /*3b60*/  LEA R196, R196, UR46, 0x3 ;  /* 0x0000002ec4c47c11 */ /* 0x000fe4000f8e18ff */
[----:B------:R-:W-:-:S02]  /*3b70*/  SHF.L.W.U32.HI R103, R74, 0x8, R105 ;  /* 0x000000084a677819 */ /* 0x000fc40000010e69 */
[----:B------:R-:W-:Y:S02]  /*3b80*/  SHF.L.W.U32.HI R65, R32, 0x8, R63 ;  /* 0x0000000820417819 */ /* 0x000fe40000010e3f */
[----:B------:R-:W-:Y:S02]  /*3b90*/  SHF.L.W.U32.HI R67, R63, 0x8, R32 ;  /* 0x000000083f437819 */ /* 0x000fe40000010e20 */
[----:B------:R-:W-:Y:S01]  /*3ba0*/  IADD3 R119, P0, P1, R71, R116, R38 ;  /* 0x0000007447777210 */ /* 0x000fe2000791e026 */
[----:B------:R-:W4:Y:S01]  /*3bb0*/  LDL.64 R32, [R196+0x80] ;  /* 0x00008000c4207983 */ /* 0x000f220000100a00 */
[----:B------:R-:W-:Y:S02]  /*3bc0*/  SHF.L.W.U32.HI R105, R105, 0x8, R74 ;  /* 0x0000000869697819 */ /* 0x000fe40000010e4a */
[----:B------:R-:W-:Y:S02]  /*3bd0*/  IADD3 R74, P2, P3, R73, R109, R46 ;  /* 0x0000006d494a7210 */ /* 0x000fe40007b5e02e */
[----:B0-----:R-:W-:-:S02]  /*3be0*/  LEA R38, R25, UR46, 0x3 ;  /* 0x0000002e19267c11 */ /* 0x001fc4000f8e18ff */
[----:B------:R-:W-:-:S03]  /*3bf0*/  IADD3.X R117, PT, PT, R3, R102, R47, P2, P3 ;  /* 0x0000006603757210 */ /* 0x000fc600017e642f */
[----:B------:R-:W4:Y:S01]  /*3c00*/  LDL.64 R46, [R38+0x80] ;  /* 0x00008000262e7983 */ /* 0x000f220000100a00 */
[----:B------:R-:W-:Y:S02]  /*3c10*/  IADD3.X R110, PT, PT, R69, R111, R39, P0, P1 ;  /* 0x0000006f456e7210 */ /* 0x000fe400007e2427 */
[----:B------:R-:W-:Y:S02]  /*3c20*/  LOP3.LUT R25, R74, R45, R102, 0x96, !PT ;  /* 0x0000002d4a197212 */ /* 0x000fe400078e9666 */
[----:B------:R-:W-:Y:S02]  /*3c30*/  LOP3.LUT R64, R117, R64, R109, 0x96, !PT ;  /* 0x0000004075407212 */ /* 0x000fe400078e966d */
[----:B------:R-:W-:Y:S02]  /*3c40*/  LOP3.LUT R63, R110, R37, R116, 0x96, !PT ;  /* 0x000000256e3f7212 */ /* 0x000fe400078e9674 */
[----:B------:R-:W-:Y:S02]  /*3c50*/  IADD3 R113, P0, P1, R67, R81, R48 ;  /* 0x0000005143717210 */ /* 0x000fe4000791e030 */
[----:B------:R-:W-:-:S02]  /*3c60*/  SHF.L.W.U32.HI R37, R64, 0x10, R25 ;  /* 0x0000001040257819 */ /* 0x000fc40000010e19 */
[----:B------:R-:W-:Y:S02]  /*3c70*/  SHF.L.W.U32.HI R25, R25, 0x10, R64 ;  /* 0x0000001019197819 */ /* 0x000fe40000010e40 */
[----:B------:R-:W-:Y:S02]  /*3c80*/  IADD3.X R115, PT, PT, R65, R83, R49, P0, P1 ;  /* 0x0000005341737210 */ /* 0x000fe400007e2431 */
[----:B------:R-:W-:Y:S02]  /*3c90*/  IADD3 R112, P0, PT, R25, R112, RZ ;  /* 0x0000007019707210 */ /* 0x000fe40007f1e0ff */
[----:B------:R-:W-:Y:S02]  /*3ca0*/  LOP3.LUT R45, R113, R66, R83, 0x96, !PT ;  /* 0x00000042712d7212 */ /* 0x000fe400078e9653 */
[----:B------:R-:W-:Y:S01]  /*3cb0*/  LOP3.LUT R70, R115, R70, R81, 0x96, !PT ;  /* 0x0000004673467212 */ /* 0x000fe200078e9651 */
[----:B------:R-:W-:Y:S01]  /*3cc0*/  IMAD.X R114, R37, 0x1, R114, P0 ;  /* 0x0000000125727824 */ /* 0x000fe200000e0672 */
[----:B------:R-:W-:-:S02]  /*3cd0*/  LOP3.LUT R2, R119, R2, R111, 0x96, !PT ;  /* 0x0000000277027212 */ /* 0x000fc400078e966f */
[----:B------:R-:W-:Y:S02]  /*3ce0*/  LEA R198, R198, UR46, 0x3 ;  /* 0x0000002ec6c67c11 */ /* 0x000fe4000f8e18ff */
[----:B------:R-:W-:Y:S02]  /*3cf0*/  SHF.L.W.U32.HI R39, R70, 0x10, R45 ;  /* 0x0000001046277819 */ /* 0x000fe40000010e2d */
[----:B------:R-:W-:Y:S02]  /*3d00*/  SHF.L.W.U32.HI R45, R45, 0x10, R70 ;  /* 0x000000102d2d7819 */ /* 0x000fe40000010e46 */
[----:B------:R-:W-:Y:S02]  /*3d10*/  SHF.L.W.U32.HI R57, R63, 0x10, R2 ;  /* 0x000000103f397819 */ /* 0x000fe40000010e02 */
[----:B------:R-:W-:Y:S02]  /*3d20*/  SHF.L.W.U32.HI R63, R2, 0x10, R63 ;  /* 0x00000010023f7819 */ /* 0x000fe40000010e3f */
[----:B------:R-:W-:-:S02]  /*3d30*/  LOP3.LUT R64, R114, R3, RZ, 0x3c, !PT ;  /* 0x0000000372407212 */ /* 0x000fc400078e3cff */
[----:B------:R-:W4:Y:S01]  /*3d40*/  LDL.64 R2, [R198+0x80] ;  /* 0x00008000c6027983 */ /* 0x000f220000100a00 */
[----:B------:R-:W-:-:S05]  /*3d50*/  IADD3 R104, P1, PT, R45, R104, RZ ;  /* 0x000000682d687210 */ /* 0x000fca0007f3e0ff */
[----:B------:R-:W-:Y:S01]  /*3d60*/  IMAD.X R106, R39, 0x1, R106, P1 ;  /* 0x00000001276a7824 */ /* 0x000fe200008e066a */
[----:B------:R-:W-:Y:S02]  /*3d70*/  LOP3.LUT R67, R104, R67, RZ, 0x3c, !PT ;  /* 0x0000004368437212 */ /* 0x000fe400078e3cff */
[----:B------:R-:W-:Y:S02]  /*3d80*/  LEA R182, R182, UR46, 0x3 ;  /* 0x0000002eb6b67c11 */ /* 0x000fe4000f8e18ff */
[----:B------:R-:W-:Y:S02]  /*3d90*/  LOP3.LUT R48, R106, R65, RZ, 0x3c, !PT ;  /* 0x000000416a307212 */ /* 0x000fe400078e3cff */
[----:B-----5:R-:W-:Y:S02]  /*3da0*/  IADD3 R102, P0, P1, R105, R107, R18 ;  /* 0x0000006b69667210 */ /* 0x020fe4000791e012 */
[----:B------:R-:W-:Y:S02]  /*3db0*/  SHF.L.W.U32.HI R83, R67, 0x1, R48 ;  /* 0x0000000143537819 */ /* 0x000fe40000010e30 */
[----:B------:R-:W-:-:S02]  /*3dc0*/  SHF.L.W.U32.HI R101, R48, 0x1, R67 ;  /* 0x0000000130657819 */ /* 0x000fc40000010e43 */
[----:B------:R-:W-:Y:S01]  /*3dd0*/  LOP3.LUT R81, R112, R73, RZ, 0x3c, !PT ;  /* 0x0000004970517212 */ /* 0x000fe200078e3cff */
[----:B------:R-:W5:Y:S01]  /*3de0*/  LDL.64 R48, [R182+0x80] ;  /* 0x00008000b6307983 */ /* 0x000f620000100a00 */
[----:B------:R-:W-:Y:S02]  /*3df0*/  LEA R174, R174, UR46, 0x3 ;  /* 0x0000002eaeae7c11 */ /* 0x000fe4000f8e18ff */
[----:B------:R-:W-:Y:S02]  /*3e00*/  IADD3.X R111, PT, PT, R103, R100, R19, P0, P1 ;  /* 0x00000064676f7210 */ /* 0x000fe400007e2413 */
[----:B------:R-:W-:Y:S01]  /*3e10*/  IADD3 R108, P0, PT, R63, R108, RZ ;  /* 0x0000006c3f6c7210 */ /* 0x000fe20007f1e0ff */
[----:B------:R-:W5:Y:S01]  /*3e20*/  LDL.64 R18, [R174+0x80] ;  /* 0x00008000ae127983 */ /* 0x000f620000100a00 */
[----:B------:R-:W-:Y:S02]  /*3e30*/  SHF.L.W.U32.HI R73, R81, 0x1, R64 ;  /* 0x0000000151497819 */ /* 0x000fe40000010e40 */
[----:B------:R-:W-:Y:S01]  /*3e40*/  SHF.L.W.U32.HI R81, R64, 0x1, R81 ;  /* 0x0000000140517819 */ /* 0x000fe20000010e51 */
[----:B------:R-:W-:Y:S01]  /*3e50*/  IMAD.X R120, R57, 0x1, R120, P0 ;  /* 0x0000000139787824 */ /* 0x000fe200000e0678 */
[----:B------:R-:W-:Y:S01]  /*3e60*/  LOP3.LUT R55, R102, R55, R100, 0x96, !PT ;  /* 0x0000003766377212 */ /* 0x000fe200078e9664 */
[----:B------:R-:W0:Y:S01]  /*3e70*/  LDC.64 R64, c[0x3][0x70] ;  /* 0x00c01c00ff407b82 */ /* 0x000e220000000a00 */
[----:B--2---:R-:W-:-:S04]  /*3e80*/  IADD3 R100, P0, P1, R81, R119, R4 ;  /* 0x0000007751647210 */ /* 0x004fc8000791e004 */
[----:B------:R-:W-:Y:S02]  /*3e90*/  IADD3.X R109, PT, PT, R73, R110, R5, P0, P1 ;  /* 0x0000006e496d7210 */ /* 0x000fe400007e2405 */
[----:B------:R-:W2:Y:S01]  /*3ea0*/  LDL.64 R4, [R195+0x80] ;  /* 0x00008000c3047983 */ /* 0x000ea20000100a00 */
[----:B------:R-:W-:-:S04]  /*3eb0*/  LOP3.LUT R66, R111, R30, R107, 0x96, !PT ;  /* 0x0000001e6f427212 */ /* 0x000fc800078e966b */
[----:B------:R-:W-:Y:S02]  /*3ec0*/  SHF.L.W.U32.HI R30, R66, 0x10, R55 ;  /* 0x00000010421e7819 */ /* 0x000fe40000010e37 */
[----:B------:R-:W-:Y:S02]  /*3ed0*/  SHF.L.W.U32.HI R55, R55, 0x10, R66 ;  /* 0x0000001037377819 */ /* 0x000fe40000010e42 */
[----:B------:R-:W-:Y:S02]  /*3ee0*/  LOP3.LUT R119, R30, R109, RZ, 0x3c, !PT ;  /* 0x0000006d1e777212 */ /* 0x000fe400078e3cff */
[----:B------:R-:W-:Y:S02]  /*3ef0*/  IADD3 R66, P0, PT, R55, R80, RZ ;  /* 0x0000005037427210 */ /* 0x000fe40007f1e0ff */
[----:B------:R-:W-:Y:S02]  /*3f00*/  LOP3.LUT R71, R108, R71, RZ, 0x3c, !PT ;  /* 0x000000476c477212 */ /* 0x000fe400078e3cff */
[----:B------:R-:W-:Y:S01]  /*3f10*/  LOP3.LUT R70, R120, R69, RZ, 0x3c, !PT ;  /* 0x0000004578467212 */ /* 0x000fe200078e3cff */
[----:B------:R-:W-:Y:S01]  /*3f20*/  IMAD.X R80, R30, 0x1, R84, P0 ;  /* 0x000000011e507824 */ /* 0x000fe200000e0654 */
[----:B---3--:R-:W-:-:S02]  /*3f30*/  IADD3 R74, P1, P2, R101, R74, R6 ;  /* 0x0000004a654a7210 */ /* 0x008fc40007a3e006 */
[----:B------:R-:W-:Y:S02]  /*3f40*/  IADD3 R119, P0, PT, R119, R104, RZ ;  /* 0x0000006877777210 */ /* 0x000fe40007f1e0ff */
[----:B------:R-:W-:Y:S02]  /*3f50*/  LOP3.LUT R84, R55, R100, RZ, 0x3c, !PT ;  /* 0x0000006437547212 */ /* 0x000fe400078e3cff */
[----:B------:R-:W-:Y:S02]  /*3f60*/  SHF.L.W.U32.HI R67, R71, 0x1, R70 ;  /* 0x0000000147437819 */ /* 0x000fe40000010e46 */
[----:B------:R-:W-:Y:S02]  /*3f70*/  SHF.L.W.U32.HI R69, R70, 0x1, R71 ;  /* 0x0000000146457819 */ /* 0x000fe40000010e47 */
[----:B------:R-:W-:Y:S01]  /*3f80*/  IADD3.X R70, PT, PT, R83, R117, R7, P1, P2 ;  /* 0x0000007553467210 */ /* 0x000fe20000fe4407 */
[----:B------:R-:W-:Y:S01]  /*3f90*/  IMAD.X R84, R84, 0x1, R106, P0 ;  /* 0x0000000154547824 */ /* 0x000fe200000e066a */
[----:B------:R-:W-:-:S02]  /*3fa0*/  LOP3.LUT R105, R66, R105, RZ, 0x3c, !PT ;  /* 0x0000006942697212 */ /* 0x000fc400078e3cff */
[----:B------:R-:W-:Y:S02]  /*3fb0*/  LOP3.LUT R6, R80, R103, RZ, 0x3c, !PT ;  /* 0x0000006750067212 */ /* 0x000fe400078e3cff */
[----:B------:R-:W-:Y:S02]  /*3fc0*/  LOP3.LUT R118, R57, R70, RZ, 0x3c, !PT ;  /* 0x0000004639767212 */ /* 0x000fe400078e3cff */
[----:B0-----:R-:W-:Y:S02]  /*3fd0*/  LOP3.LUT R64, R64, 0xff, RZ, 0xc0, !PT ;  /* 0x000000ff40407812 */ /* 0x001fe400078ec0ff */
[----:B------:R-:W-:Y:S02]  /*3fe0*/  SHF.L.W.U32.HI R103, R105, 0x1, R6 ;  /* 0x0000000169677819 */ /* 0x000fe40000010e06 */
[----:B------:R-:W-:Y:S02]  /*3ff0*/  SHF.L.W.U32.HI R105, R6, 0x1, R105 ;  /* 0x0000000106697819 */ /* 0x000fe40000010e69 */
[----:B------:R-:W-:-:S02]  /*4000*/  LOP3.LUT R107, R81, R119, RZ, 0x3c, !PT ;  /* 0x00000077516b7212 */ /* 0x000fc400078e3cff */
[----:B------:R-:W-:Y:S02]  /*4010*/  LOP3.LUT R6, R73, R84, RZ, 0x3c, !PT ;  /* 0x0000005449067212 */ /* 0x000fe400078e3cff */
[----:B------:R-:W-:Y:S02]  /*4020*/  IADD3 R118, P0, PT, R118, R66, RZ ;  /* 0x0000004276767210 */ /* 0x000fe40007f1e0ff */
[----:B------:R-:W-:Y:S01]  /*4030*/  LEA R177, R64, UR46, 0x3 ;  /* 0x0000002e40b17c11 */ /* 0x000fe2000f8e18ff */
[----:B------:R-:W0:Y:S01]  /*4040*/  LDC.U8 R66, c[0x3][0x72] ;  /* 0x00c01c80ff427b82 */ /* 0x000e220000000000 */
[----:B------:R-:W-:Y:S02]  /*4050*/  LOP3.LUT R121, R63, R74, RZ, 0x3c, !PT ;  /* 0x0000004a3f797212 */ /* 0x000fe400078e3cff */
[----:B------:R-:W-:Y:S02]  /*4060*/  SHF.L.W.U32.HI R81, R6, 0x8, R107 ;  /* 0x0000000806517819 */ /* 0x000fe40000010e6b */
[----:B------:R-:W-:Y:S01]  /*4070*/  SHF.L.W.U32.HI R107, R107, 0x8, R6 ;  /* 0x000000086b6b7819 */ /* 0x000fe20000010e06 */
[----:B------:R-:W-:Y:S01]  /*4080*/  IMAD.X R121, R121, 0x1, R80, P0 ;  /* 0x0000000179797824 */ /* 0x000fe200000e0650 */
[----:B------:R-:W3:Y:S01]  /*4090*/  LDL.64 R6, [R177+0x80] ;  /* 0x00008000b1067983 */ /* 0x000ee20000100a00 */
[----:B----4-:R-:W-:-:S04]  /*40a0*/  IADD3 R110, P0, P1, R105, R113, R58 ;  /* 0x00000071696e7210 */ /* 0x010fc8000791e03a */
[----:B------:R-:W-:Y:S02]  /*40b0*/  IADD3.X R116, PT, PT, R103, R115, R59, P0, P1 ;  /* 0x0000007367747210 */ /* 0x000fe400007e243b */
[----:B------:R-:W-:Y:S02]  /*40c0*/  IADD3 R64, P0, P1, R69, R102, R40 ;  /* 0x0000006645407210 */ /* 0x000fe4000791e028 */
[----:B------:R-:W-:Y:S02]  /*40d0*/  LOP3.LUT R106, R37, R116, RZ, 0x3c, !PT ;  /* 0x00000074256a7212 */ /* 0x000fe400078e3cff */
[----:B------:R-:W-:Y:S02]  /*40e0*/  LOP3.LUT R65, R65, 0xff, RZ, 0xc0, !PT ;  /* 0x000000ff41417812 */ /* 0x000fe400078ec0ff */
[----:B------:R-:W-:Y:S02]  /*40f0*/  IADD3.X R104, PT, PT, R67, R111, R41, P0, P1 ;  /* 0x0000006f43687210 */ /* 0x000fe400007e2429 */
[----:B------:R-:W-:-:S02]  /*4100*/  IADD3 R106, P2, PT, R106, R108, RZ ;  /* 0x0000006c6a6a7210 */ /* 0x000fc40007f5e0ff */
[----:B------:R-:W-:Y:S02]  /*4110*/  LOP3.LUT R108, R25, R110, RZ, 0x3c, !PT ;  /* 0x0000006e196c7212 */ /* 0x000fe400078e3cff */
[----:B------:R-:W-:Y:S02]  /*4120*/  LEA R71, R65, UR46, 0x3 ;  /* 0x0000002e41477c11 */ /* 0x000fe4000f8e18ff */
[----:B------:R-:W-:Y:S02]  /*4130*/  IADD3 R113, P0, P1, R107, R100, R16 ;  /* 0x000000646b717210 */ /* 0x000fe4000791e010 */
[----:B------:R-:W-:Y:S01]  /*4140*/  LOP3.LUT R80, R39, R104, RZ, 0x3c, !PT ;  /* 0x0000006827507212 */ /* 0x000fe200078e3cff */
[----:B------:R-:W-:Y:S01]  /*4150*/  IMAD.X R108, R108, 0x1, R120, P2 ;  /* 0x000000016c6c7824 */ /* 0x000fe200010e0678 */
[----:B0-----:R-:W-:Y:S01]  /*4160*/  LEA R73, R66, UR46, 0x3 ;  /* 0x0000002e42497c11 */ /* 0x001fe2000f8e18ff */
[----:B------:R-:W4:Y:S01]  /*4170*/  LDL.64 R40, [R71+0x80] ;  /* 0x0000800047287983 */ /* 0x000f220000100a00 */
[----:B------:R-:W-:-:S02]  /*4180*/  IADD3.X R124, PT, PT, R81, R109, R17, P0, P1 ;  /* 0x0000006d517c7210 */ /* 0x000fc400007e2411 */
[----:B------:R-:W-:Y:S01]  /*4190*/  LOP3.LUT R101, R101, R118, RZ, 0x3c, !PT ;  /* 0x0000007665657212 */ /* 0x000fe200078e3cff */
[----:B------:R-:W4:Y:S01]  /*41a0*/  LDL.64 R16, [R73+0x80] ;  /* 0x0000800049107983 */ /* 0x000f220000100a00 */
[----:B------:R-:W-:Y:S02]  /*41b0*/  LOP3.LUT R58, R83, R121, RZ, 0x3c, !PT ;  /* 0x00000079533a7212 */ /* 0x000fe400078e3cff */
[----:B------:R-:W-:Y:S02]  /*41c0*/  IADD3 R80, P2, PT, R80, R112, RZ ;  /* 0x0000007050507210 */ /* 0x000fe40007f5e0ff */
[----:B------:R-:W-:Y:S02]  /*41d0*/  LOP3.LUT R102, R45, R64, RZ, 0x3c, !PT ;  /* 0x000000402d667212 */ /* 0x000fe400078e3cff */
[----:B------:R-:W-:Y:S02]  /*41e0*/  LOP3.LUT R30, R113, R30, R109, 0x96, !PT ;  /* 0x0000001e711e7212 */ /* 0x000fe400078e966d */
[----:B------:R-:W-:Y:S01]  /*41f0*/  LOP3.LUT R65, R124, R55, R100, 0x96, !PT ;  /* 0x000000377c417212 */ /* 0x000fe200078e9664 */
[----:B------:R-:W-:Y:S01]  /*4200*/  IMAD.X R102, R102, 0x1, R114, P2 ;  /* 0x0000000166667824 */ /* 0x000fe200010e0672 */
[----:B------:R-:W-:-:S02]  /*4210*/  SHF.L.W.U32.HI R59, R58, 0x8, R101 ;  /* 0x000000083a3b7819 */ /* 0x000fc40000010e65 */
[----:B------:R-:W-:Y:S02]  /*4220*/  SHF.L.W.U32.HI R83, R101, 0x8, R58 ;  /* 0x0000000865537819 */ /* 0x000fe40000010e3a */
[----:B------:R-:W-:Y:S02]  /*4230*/  LOP3.LUT R105, R105, R106, RZ, 0x3c, !PT ;  /* 0x0000006a69697212 */ /* 0x000fe400078e3cff */
[----:B------:R-:W-:Y:S02]  /*4240*/  LOP3.LUT R58, R103, R108, RZ, 0x3c, !PT ;  /* 0x0000006c673a7212 */ /* 0x000fe400078e3cff */
[----:B------:R-:W-:Y:S02]  /*4250*/  SHF.L.W.U32.HI R55, R65, 0x10, R30 ;  /* 0x0000001041377819 */ /* 0x000fe40000010e1e */
[----:B------:R-:W-:Y:S02]  /*4260*/  SHF.L.W.U32.HI R30, R30, 0x10, R65 ;  /* 0x000000101e1e7819 */ /* 0x000fe40000010e41 */
[----:B------:R-:W-:-:S02]  /*4270*/  SHF.L.W.U32.HI R101, R58, 0x8, R105 ;  /* 0x000000083a657819 */ /* 0x000fc40000010e69 */
[----:B------:R-:W-:Y:S02]  /*4280*/  SHF.L.W.U32.HI R109, R105, 0x8, R58 ;  /* 0x00000008696d7819 */ /* 0x000fe40000010e3a */
[----:B------:R-:W-:Y:S02]  /*4290*/  LOP3.LUT R69, R69, R80, RZ, 0x3c, !PT ;  /* 0x0000005045457212 */ /* 0x000fe400078e3cff */
[----:B------:R-:W-:Y:S02]  /*42a0*/  LOP3.LUT R58, R67, R102, RZ, 0x3c, !PT ;  /* 0x00000066433a7212 */ /* 0x000fe400078e3cff */
[----:B------:R-:W-:Y:S02]  /*42b0*/  IADD3 R119, P0, PT, R30, R119, RZ ;  /* 0x000000771e777210 */ /* 0x000fe40007f1e0ff */
[----:B------:R-:W-:Y:S02]  /*42c0*/  IADD3 R120, P1, P2, R83, R74, R34 ;  /* 0x0000004a53787210 */ /* 0x000fe40007a3e022 */
[----:B------:R-:W-:Y:S01]  /*42d0*/  SHF.L.W.U32.HI R111, R69, 0x8, R58 ;  /* 0x00000008456f7819 */ /* 0x000fe20000010e3a */
[----:B------:R-:W-:Y:S01]  /*42e0*/  IMAD.X R123, R55, 0x1, R84, P0 ;  /* 0x00000001377b7824 */ /* 0x000fe200000e0654 */
[----:B------:R-:W-:-:S02]  /*42f0*/  IADD3.X R122, PT, PT, R59, R70, R35, P1, P2 ;  /* 0x000000463b7a7210 */ /* 0x000fc40000fe4423 */
[----:B------:R-:W-:Y:S02]  /*4300*/  SHF.L.W.U32.HI R103, R58, 0x8, R69 ;  /* 0x000000083a677819 */ /* 0x000fe40000010e45 */
[----:B------:R-:W-:Y:S02]  /*4310*/  IADD3 R84, P0, P1, R111, R64, R52 ;  /* 0x000000406f547210 */ /* 0x000fe4000791e034 */
[----:B------:R-:W-:Y:S02]  /*4320*/  LEA R190, R190, UR46, 0x3 ;  /* 0x0000002ebebe7c11 */ /* 0x000fe4000f8e18ff */
[----:B------:R-:W-:Y:S02]  /*4330*/  IADD3.X R100, PT, PT, R103, R104, R53, P0, P1 ;  /* 0x0000006867647210 */ /* 0x000fe400007e2435 */
[----:B------:R-:W-:Y:S01]  /*4340*/  LOP3.LUT R57, R120, R57, R70, 0x96, !PT ;  /* 0x0000003978397212 */ /* 0x000fe200078e9646 */
[----:B------:R-:W4:Y:S01]  /*4350*/  LDL.64 R34, [R190+0x80] ;  /* 0x00008000be227983 */ /* 0x000f220000100a00 */
[----:B------:R-:W-:-:S02]  /*4360*/  LOP3.LUT R74, R122, R63, R74, 0x96, !PT ;  /* 0x0000003f7a4a7212 */ /* 0x000fc400078e964a */
[----:B------:R-:W-:Y:S01]  /*4370*/  LOP3.LUT R52, R100, R45, R64, 0x96, !PT ;  /* 0x0000002d64347212 */ /* 0x000fe200078e9640 */
[----:B------:R-:W0:Y:S01]  /*4380*/  LDC.U8 R66, c[0x3][0x77] ;  /* 0x00c01dc0ff427b82 */ /* 0x000e220000000000 */
[----:B------:R-:W-:Y:S01]  /*4390*/  LEA R194, R194, UR46, 0x3 ;  /* 0x0000002ec2c27c11 */ /* 0x000fe2000f8e18ff */
[----:B------:R-:W4:Y:S01]  /*43a0*/  LDL.64 R64, [R189+0x80] ;  /* 0x00008000bd407983 */ /* 0x000f220000100a00 */
[----:B------:R-:W-:-:S05]  /*43b0*/  SHF.L.W.U32.HI R70, R74, 0x10, R57 ;  /* 0x000000104a467819 */ /* 0x000fca0000010e39 */
[----:B------:R-:W1:Y:S01]  /*43c0*/  LDC.U8 R45, c[0x3][0x75] ;  /* 0x00c01d40ff2d7b82 */ /* 0x000e620000000000 */
[----:B------:R-:W-:Y:S02]  /*43d0*/  SHF.L.W.U32.HI R74, R57, 0x10, R74 ;  /* 0x00000010394a7819 */ /* 0x000fe40000010e4a */
[----:B------:R-:W-:Y:S02]  /*43e0*/  LOP3.LUT R39, R84, R39, R104, 0x96, !PT ;  /* 0x0000002754277212 */ /* 0x000fe400078e9668 */
[----:B------:R-:W4:Y:S01]  /*43f0*/  LDL.64 R104, [R194+0x80] ;  /* 0x00008000c2687983 */ /* 0x000f220000100a00 */
[----:B------:R-:W-:Y:S02]  /*4400*/  IADD3 R118, P0, PT, R74, R118, RZ ;  /* 0x000000764a767210 */ /* 0x000fe40007f1e0ff */
[----:B------:R-:W-:Y:S02]  /*4410*/  LOP3.LUT R69, R119, R107, RZ, 0x3c, !PT ;  /* 0x0000006b77457212 */ /* 0x000fe400078e3cff */
[----:B------:R-:W-:Y:S01]  /*4420*/  LOP3.LUT R58, R123, R81, RZ, 0x3c, !PT ;  /* 0x000000517b3a7212 */ /* 0x000fe200078e3cff */
[----:B------:R-:W-:Y:S01]  /*4430*/  IMAD.X R121, R70, 0x1, R121, P0 ;  /* 0x0000000146797824 */ /* 0x000fe200000e0679 */
[----:B------:R-:W-:-:S02]  /*4440*/  SHF.L.W.U32.HI R57, R39, 0x10, R52 ;  /* 0x0000001027397819 */ /* 0x000fc40000010e34 */
[----:B------:R-:W-:Y:S02]  /*4450*/  IADD3 R112, P0, P1, R109, R110, R42 ;  /* 0x0000006e6d707210 */ /* 0x000fe4000791e02a */
[----:B------:R-:W-:Y:S02]  /*4460*/  SHF.L.W.U32.HI R67, R69, 0x1, R58 ;  /* 0x0000000145437819 */ /* 0x000fe40000010e3a */
[----:B------:R-:W-:Y:S02]  /*4470*/  SHF.L.W.U32.HI R69, R58, 0x1, R69 ;  /* 0x000000013a457819 */ /* 0x000fe40000010e45 */
[----:B------:R-:W-:Y:S02]  /*4480*/  SHF.L.W.U32.HI R63, R52, 0x10, R39 ;  /* 0x00000010343f7819 */ /* 0x000fe40000010e27 */
[----:B------:R-:W-:Y:S02]  /*4490*/  IADD3 R58, P2, PT, R57, R80, RZ ;  /* 0x00000050393a7210 */ /* 0x000fe40007f5e0ff */
[----:B------:R-:W-:-:S02]  /*44a0*/  LOP3.LUT R83, R118, R83, RZ, 0x3c, !PT ;  /* 0x0000005376537212 */ /* 0x000fc400078e3cff */
[----:B------:R-:W-:Y:S02]  /*44b0*/  LOP3.LUT R52, R121, R59, RZ, 0x3c, !PT ;  /* 0x0000003b79347212 */ /* 0x000fe400078e3cff */
[----:B------:R-:W-:Y:S01]  /*44c0*/  IADD3.X R114, PT, PT, R101, R116, R43, P0, P1 ;  /* 0x0000007465727210 */ /* 0x000fe200007e242b */
[----:B------:R-:W-:Y:S01]  /*44d0*/  IMAD.X R80, R63, 0x1, R102, P2 ;  /* 0x000000013f507824 */ /* 0x000fe200010e0666 */
[----:B------:R-:W-:Y:S02]  /*44e0*/  SHF.L.W.U32.HI R39, R83, 0x1, R52 ;  /* 0x0000000153277819 */ /* 0x000fe40000010e34 */
[----:B------:R-:W-:Y:S02]  /*44f0*/  SHF.L.W.U32.HI R43, R52, 0x1, R83 ;  /* 0x00000001342b7819 */ /* 0x000fe40000010e53 */
[----:B------:R-:W-:Y:S02]  /*4500*/  LOP3.LUT R52, R112, R37, R116, 0x96, !PT ;  /* 0x0000002570347212 */ /* 0x000fe400078e9674 */
[----:B------:R-:W-:-:S02]  /*4510*/  LOP3.LUT R25, R114, R25, R110, 0x96, !PT ;  /* 0x0000001972197212 */ /* 0x000fc400078e966e */
[----:B-1----:R-:W-:Y:S02]  /*4520*/  LEA R83, R45, UR46, 0x3 ;  /* 0x0000002e2d537c11 */ /* 0x002fe4000f8e18ff */
[----:B0-----:R-:W-:Y:S02]  /*4530*/  LEA R66, R66, UR46, 0x3 ;  /* 0x0000002e42427c11 */ /* 0x001fe4000f8e18ff */
[----:B------:R-:W-:Y:S02]  /*4540*/  SHF.L.W.U32.HI R37, R52, 0x10, R25 ;  /* 0x0000001034257819 */ /* 0x000fe40000010e19 */
[----:B------:R-:W-:Y:S02]  /*4550*/  LOP3.LUT R81, R58, R111, RZ, 0x3c, !PT ;  /* 0x0000006f3a517212 */ /* 0x000fe400078e3cff */
[----:B------:R-:W-:Y:S02]  /*4560*/  LOP3.LUT R42, R80, R103, RZ, 0x3c, !PT ;  /* 0x00000067502a7212 */ /* 0x000fe400078e3cff */
[----:B------:R-:W-:Y:S01]  /*4570*/  SHF.L.W.U32.HI R25, R25, 0x10, R52 ;  /* 0x0000001019197819 */ /* 0x000fe20000010e34 */
[----:B------:R-:W4:Y:S01]  /*4580*/  LDL.64 R102, [R66+0x80] ;  /* 0x0000800042667983 */ /* 0x000f220000100a00 */
[----:B------:R-:W-:-:S03]  /*4590*/  SHF.L.W.U32.HI R59, R81, 0x1, R42 ;  /* 0x00000001513b7819 */ /* 0x000fc60000010e2a */
[----:B------:R-:W4:Y:S01]  /*45a0*/  LDL.64 R52, [R83+0x80] ;  /* 0x0000800053347983 */ /* 0x000f220000100a00 */
[----:B------:R-:W-:-:S04]  /*45b0*/  SHF.L.W.U32.HI R81, R42, 0x1, R81 ;  /* 0x000000012a517819 */ /* 0x000fc80000010e51 */
[----:B------:R-:W-:Y:S02]  /*45c0*/  IADD3 R113, P1, P2, R81, R113, R50 ;  /* 0x0000007151717210 */ /* 0x000fe40007a3e032 */
[----:B------:R-:W-:Y:S02]  /*45d0*/  IADD3 R42, P0, PT, R37, R106, RZ ;  /* 0x0000006a252a7210 */ /* 0x000fe40007f1e0ff */
[----:B------:R-:W-:Y:S02]  /*45e0*/  IADD3.X R115, PT, PT, R59, R124, R51, P1, P2 ;  /* 0x0000007c3b737210 */ /* 0x000fe40000fe4433 */
[----:B------:R-:W-:Y:S01]  /*45f0*/  IADD3 R50, P1, P2, R69, R120, R26 ;  /* 0x0000007845327210 */ /* 0x000fe20007a3e01a */
[----:B------:R-:W-:Y:S01]  /*4600*/  IMAD.X R51, R25, 0x1, R108, P0 ;  /* 0x0000000119337824 */ /* 0x000fe200000e066c */
[----:B------:R-:W-:Y:S02]  /*4610*/  LOP3.LUT R126, R70, R115, RZ, 0x3c, !PT ;  /* 0x00000073467e7212 */ /* 0x000fe400078e3cff */
[----:B------:R-:W-:-:S02]  /*4620*/  LOP3.LUT R128, R74, R113, RZ, 0x3c, !PT ;  /* 0x000000714a807212 */ /* 0x000fc400078e3cff */
[----:B------:R-:W-:Y:S02]  /*4630*/  IADD3 R126, P0, PT, R126, R42, RZ ;  /* 0x0000002a7e7e7210 */ /* 0x000fe40007f1e0ff */
[----:B------:R-:W-:Y:S02]  /*4640*/  LOP3.LUT R45, R42, R109, RZ, 0x3c, !PT ;  /* 0x0000006d2a2d7212 */ /* 0x000fe400078e3cff */
[----:B------:R-:W-:Y:S02]  /*4650*/  LOP3.LUT R26, R51, R101, RZ, 0x3c, !PT ;  /* 0x00000065331a7212 */ /* 0x000fe400078e3cff */
[----:B------:R-:W-:Y:S01]  /*4660*/  IADD3.X R116, PT, PT, R67, R122, R27, P1, P2 ;  /* 0x0000007a43747210 */ /* 0x000fe20000fe441b */
[----:B------:R-:W-:Y:S01]  /*4670*/  IMAD.X R128, R128, 0x1, R51, P0 ;  /* 0x0000000180807824 */ /* 0x000fe200000e0633 */
[----:B------:R-:W-:Y:S02]  /*4680*/  SHF.L.W.U32.HI R27, R45, 0x1, R26 ;  /* 0x000000012d1b7819 */ /* 0x000fe40000010e1a */
[----:B------:R-:W-:-:S02]  /*4690*/  LOP3.LUT R120, R25, R116, RZ, 0x3c, !PT ;  /* 0x0000007419787212 */ /* 0x000fc400078e3cff */
[----:B------:R-:W-:Y:S02]  /*46a0*/  IADD3 R112, P1, P2, R43, R112, R60 ;  /* 0x000000702b707210 */ /* 0x000fe40007a3e03c */
[----:B------:R-:W-:Y:S02]  /*46b0*/  LEA R191, R191, UR46, 0x3 ;  /* 0x0000002ebfbf7c11 */ /* 0x000fe4000f8e18ff */
[----:B------:R-:W-:Y:S02]  /*46c0*/  SHF.L.W.U32.HI R45, R26, 0x1, R45 ;  /* 0x000000011a2d7819 */ /* 0x000fe40000010e2d */
[----:B------:R-:W-:Y:S02]  /*46d0*/  IADD3 R120, P0, PT, R120, R58, RZ ;  /* 0x0000003a78787210 */ /* 0x000fe40007f1e0ff */
[----:B------:R-:W-:Y:S02]  /*46e0*/  IADD3.X R114, PT, PT, R39, R114, R61, P1, P2 ;  /* 0x0000007227727210 */ /* 0x000fe40000fe443d */
[----:B------:R-:W-:-:S02]  /*46f0*/  LOP3.LUT R26, R59, R128, RZ, 0x3c, !PT ;  /* 0x000000803b1a7212 */ /* 0x000fc400078e3cff */
[----:B------:R-:W-:Y:S01]  /*4700*/  IADD3 R117, P1, P2, R45, R84, R76 ;  /* 0x000000542d757210 */ /* 0x000fe20007a3e04c */
[----:B------:R-:W4:Y:S01]  /*4710*/  LDL.64 R58, [R191+0x80] ;  /* 0x00008000bf3a7983 */ /* 0x000f220000100a00 */
[----:B------:R-:W-:Y:S02]  /*4720*/  LOP3.LUT R122, R37, R50, RZ, 0x3c, !PT ;  /* 0x00000032257a7212 */ /* 0x000fe400078e3cff */
[----:B------:R-:W-:Y:S02]  /*4730*/  LEA R186, R186, UR46, 0x3 ;  /* 0x0000002ebaba7c11 */ /* 0x000fe4000f8e18ff */
[----:B------:R-:W-:Y:S02]  /*4740*/  LOP3.LUT R108, R63, R114, RZ, 0x3c, !PT ;  /* 0x000000723f6c7212 */ /* 0x000fe400078e3cff */
[----:B------:R-:W-:Y:S01]  /*4750*/  IADD3.X R60, PT, PT, R27, R100, R77, P1, P2 ;  /* 0x000000641b3c7210 */ /* 0x000fe20000fe444d */
[----:B------:R-:W-:Y:S01]  /*4760*/  IMAD.X R122, R122, 0x1, R80, P0 ;  /* 0x000000017a7a7824 */ /* 0x000fe200000e0650 */
[----:B------:R-:W-:-:S02]  /*4770*/  LOP3.LUT R61, R81, R126, RZ, 0x3c, !PT ;  /* 0x0000007e513d7212 */ /* 0x000fc400078e3cff */
[----:B------:R-:W-:Y:S01]  /*4780*/  IADD3 R108, P0, PT, R108, R119, RZ ;  /* 0x000000776c6c7210 */ /* 0x000fe20007f1e0ff */
[----:B------:R-:W4:Y:S01]  /*4790*/  LDL.64 R80, [R186+0x80] ;  /* 0x00008000ba507983 */ /* 0x000f220000100a00 */
[----:B------:R-:W-:Y:S02]  /*47a0*/  LOP3.LUT R110, R57, R112, RZ, 0x3c, !PT ;  /* 0x00000070396e7212 */ /* 0x000fe400078e3cff */
[----:B------:R-:W-:Y:S02]  /*47b0*/  LOP3.LUT R183, R183, 0xff, RZ, 0xc0, !PT ;  /* 0x000000ffb7b77812 */ /* 0x000fe400078ec0ff */
[----:B------:R-:W-:Y:S02]  /*47c0*/  LOP3.LUT R84, R55, R60, RZ, 0x3c, !PT ;  /* 0x0000003c37547212 */ /* 0x000fe400078e3cff */
[----:B------:R-:W-:Y:S01]  /*47d0*/  SHF.L.W.U32.HI R51, R26, 0x8, R61 ;  /* 0x000000081a337819 */ /* 0x000fe20000010e3d */
[----:B------:R-:W-:Y:S01]  /*47e0*/  IMAD.X R110, R110, 0x1, R123, P0 ;  /* 0x000000016e6e7824 */ /* 0x000fe200000e067b */
[----:B------:R-:W-:-:S02]  /*47f0*/  SHF.L.W.U32.HI R61, R61, 0x8, R26 ;  /* 0x000000083d3d7819 */ /* 0x000fc40000010e1a */
[----:B------:R-:W-:Y:S02]  /*4800*/  LEA R183, R183, UR46, 0x3 ;  /* 0x0000002eb7b77c11 */ /* 0x000fe4000f8e18ff */
[----:B------:R-:W-:Y:S02]  /*4810*/  LOP3.LUT R69, R69, R120, RZ, 0x3c, !PT ;  /* 0x0000007845457212 */ /* 0x000fe400078e3cff */
[----:B------:R-:W-:Y:S01]  /*4820*/  LOP3.LUT R26, R67, R122, RZ, 0x3c, !PT ;  /* 0x0000007a431a7212 */ /* 0x000fe200078e3cff */
[----:B------:R-:W4:Y:S01]  /*4830*/  LDL.64 R100, [R183+0x80] ;  /* 0x00008000b7647983 */ /* 0x000f220000100a00 */
[----:B------:R-:W-:Y:S02]  /*4840*/  IADD3 R84, P2, PT, R84, R118, RZ ;  /* 0x0000007654547210 */ /* 0x000fe40007f5e0ff */
[----:B------:R-:W-:Y:S02]  /*4850*/  LOP3.LUT R106, R30, R117, RZ, 0x3c, !PT ;  /* 0x000000751e6a7212 */ /* 0x000fe400078e3cff */
[----:B------:R-:W-:-:S02]  /*4860*/  IADD3 R119, P0, P1, R61, R113, R78 ;  /* 0x000000713d777210 */ /* 0x000fc4000791e04e */
[----:B------:R-:W-:Y:S01]  /*4870*/  SHF.L.W.U32.HI R77, R26, 0x8, R69 ;  /* 0x000000081a4d7819 */ /* 0x000fe20000010e45 */
[----:B------:R-:W-:Y:S01]  /*4880*/  IMAD.X R106, R106, 0x1, R121, P2 ;  /* 0x000000016a6a7824 */ /* 0x000fe200010e0679 */
[----:B------:R-:W-:Y:S02]  /*4890*/  SHF.L.W.U32.HI R107, R69, 0x8, R26 ;  /* 0x00000008456b7819 */ /* 0x000fe40000010e1a */
[----:B------:R-:W-:Y:S02]  /*48a0*/  LOP3.LUT R43, R43, R108, RZ, 0x3c, !PT ;  /* 0x0000006c2b2b7212 */ /* 0x000fe400078e3cff */
[----:B------:R-:W-:Y:S02]  /*48b0*/  LOP3.LUT R26, R39, R110, RZ, 0x3c, !PT ;  /* 0x0000006e271a7212 */ /* 0x000fe400078e3cff */
[----:B------:R-:W-:Y:S02]  /*48c0*/  IADD3.X R125, PT, PT, R51, R115, R79, P0, P1 ;  /* 0x00000073337d7210 */ /* 0x000fe400007e244f */
[----:B------:R-:W-:-:S02]  /*48d0*/  LEA R180, R180, UR46, 0x3 ;  /* 0x0000002eb4b47c11 */ /* 0x000fc4000f8e18ff */
[----:B------:R-:W-:Y:S02]  /*48e0*/  SHF.L.W.U32.HI R109, R26, 0x8, R43 ;  /* 0x000000081a6d7819 */ /* 0x000fe40000010e2b */
[----:B------:R-:W-:Y:S02]  /*48f0*/  SHF.L.W.U32.HI R111, R43, 0x8, R26 ;  /* 0x000000082b6f7819 */ /* 0x000fe40000010e1a */
[----:B------:R-:W-:Y:S01]  /*4900*/  IADD3 R118, P0, P1, R107, R50, R98 ;  /* 0x000000326b767210 */ /* 0x000fe2000791e062 */
[----:B------:R-:W4:Y:S01]  /*4910*/  LDL.64 R42, [R180+0x80] ;  /* 0x00008000b42a7983 */ /* 0x000f220000100a00 */
[----:B------:R-:W-:Y:S02]  /*4920*/  LOP3.LUT R26, R27, R106, RZ, 0x3c, !PT ;  /* 0x0000006a1b1a7212 */ /* 0x000fe400078e3cff */
[----:B------:R-:W-:Y:S02]  /*4930*/  LOP3.LUT R45, R45, R84, RZ, 0x3c, !PT ;  /* 0x000000542d2d7212 */ /* 0x000fe400078e3cff */
[----:B------:R-:W-:-:S02]  /*4940*/  LOP3.LUT R70, R119, R70, R115, 0x96, !PT ;  /* 0x0000004677467212 */ /* 0x000fc400078e9673 */
[----:B------:R-:W-:Y:S02]  /*4950*/  LOP3.LUT R27, R125, R74, R113, 0x96, !PT ;  /* 0x0000004a7d1b7212 */ /* 0x000fe400078e9671 */
[----:B------:R-:W-:Y:S02]  /*4960*/  IADD3.X R124, PT, PT, R77, R116, R99, P0, P1 ;  /* 0x000000744d7c7210 */ /* 0x000fe400007e2463 */
[----:B------:R-:W-:Y:S02]  /*4970*/  SHF.L.W.U32.HI R113, R26, 0x8, R45 ;  /* 0x000000081a717819 */ /* 0x000fe40000010e2d */
[----:B------:R-:W-:Y:S02]  /*4980*/  SHF.L.W.U32.HI R115, R45, 0x8, R26 ;  /* 0x000000082d737819 */ /* 0x000fe40000010e1a */
[----:B------:R-:W-:Y:S01]  /*4990*/  SHF.L.W.U32.HI R39, R70, 0x10, R27 ;  /* 0x0000001046277819 */ /* 0x000fe20000010e1b */
[----:B------:R-:W0:Y:S01]  /*49a0*/  LDC.U8 R78, c[0x3][0x7f] ;  /* 0x00c01fc0ff4e7b82 */ /* 0x000e220000000000 */
[----:B------:R-:W-:-:S02]  /*49b0*/  SHF.L.W.U32.HI R45, R27, 0x10, R70 ;  /* 0x000000101b2d7819 */ /* 0x000fc40000010e46 */
[----:B------:R-:W-:Y:S01]  /*49c0*/  LOP3.LUT R70, R118, R25, R116, 0x96, !PT ;  /* 0x0000001976467212 */ /* 0x000fe200078e9674 */
[----:B------:R-:W4:Y:S01]  /*49d0*/  LDL.64 R26, [R187+0x80] ;  /* 0x00008000bb1a7983 */ /* 0x000f220000100a00 */
[----:B------:R-:W-:Y:S02]  /*49e0*/  LOP3.LUT R37, R124, R37, R50, 0x96, !PT ;  /* 0x000000257c257212 */ /* 0x000fe400078e9632 */
[----:B------:R-:W-:Y:S01]  /*49f0*/  IADD3 R123, P0, PT, R39, R126, RZ ;  /* 0x0000007e277b7210 */ /* 0x000fe20007f1e0ff */
[----:B------:R-:W1:Y:S01]  /*4a00*/  LDC.U8 R50, c[0x3][0x7b] ;  /* 0x00c01ec0ff327b82 */ /* 0x000e620000000000 */
[----:B------:R-:W-:Y:S02]  /*4a10*/  SHF.L.W.U32.HI R25, R70, 0x10, R37 ;  /* 0x0000001046197819 */ /* 0x000fe40000010e25 */
[----:B------:R-:W-:Y:S01]  /*4a20*/  IADD3 R116, P1, P2, R111, R112, R22 ;  /* 0x000000706f747210 */ /* 0x000fe20007a3e016 */
[----:B------:R-:W-:Y:S01]  /*4a30*/  IMAD.X R127, R45, 0x1, R128, P0 ;  /* 0x000000012d7f7824 */ /* 0x000fe200000e0680 */
[----:B------:R-:W-:-:S02]  /*4a40*/  SHF.L.W.U32.HI R37, R37, 0x10, R70 ;  /* 0x0000001025257819 */ /* 0x000fc40000010e46 */
[----:B------:R-:W-:Y:S02]  /*4a50*/  IADD3 R121, P0, PT, R25, R120, RZ ;  /* 0x0000007819797210 */ /* 0x000fe40007f1e0ff */
[----:B------:R-:W-:Y:S01]  /*4a60*/  IADD3.X R120, PT, PT, R109, R114, R23, P1, P2 ;  /* 0x000000726d787210 */ /* 0x000fe20000fe4417 */
[----:B------:R-:W5:Y:S02]  /*4a70*/  LDC.U8 R76, c[0x3][0x7d] ;  /* 0x00c01f40ff4c7b82 */ /* 0x000f640000000000 */
[----:B------:R-:W-:Y:S01]  /*4a80*/  IMAD.X R122, R37, 0x1, R122, P0 ;  /* 0x00000001257a7824 */ /* 0x000fe200000e067a */
[----:B------:R-:W-:Y:S02]  /*4a90*/  IADD3 R98, P1, P2, R115, R117, R28 ;  /* 0x0000007573627210 */ /* 0x000fe40007a3e01c */
[----:B------:R-:W-:Y:S02]  /*4aa0*/  LOP3.LUT R22, R116, R63, R114, 0x96, !PT ;  /* 0x0000003f74167212 */ /* 0x000fe400078e9672 */
[----:B------:R-:W-:-:S02]  /*4ab0*/  LOP3.LUT R57, R120, R57, R112, 0x96, !PT ;  /* 0x0000003978397212 */ /* 0x000fc400078e9670 */
[----:B------:R-:W-:Y:S02]  /*4ac0*/  LOP3.LUT R61, R123, R61, RZ, 0x3c, !PT ;  /* 0x0000003d7b3d7212 */ /* 0x000fe400078e3cff */
[----:B------:R-:W-:Y:S02]  /*4ad0*/  LOP3.LUT R74, R127, R51, RZ, 0x3c, !PT ;  /* 0x000000337f4a7212 */ /* 0x000fe400078e3cff */
[----:B------:R-:W-:Y:S02]  /*4ae0*/  LOP3.LUT R107, R121, R107, RZ, 0x3c, !PT ;  /* 0x0000006b796b7212 */ /* 0x000fe400078e3cff */
[----:B------:R-:W-:Y:S02]  /*4af0*/  LOP3.LUT R28, R122, R77, RZ, 0x3c, !PT ;  /* 0x0000004d7a1c7212 */ /* 0x000fe400078e3cff */
[----:B------:R-:W-:Y:S02]  /*4b00*/  IADD3.X R99, PT, PT, R113, R60, R29, P1, P2 ;  /* 0x0000003c71637210 */ /* 0x000fe40000fe441d */
[----:B------:R-:W-:-:S02]  /*4b10*/  SHF.L.W.U32.HI R63, R22, 0x10, R57 ;  /* 0x00000010163f7819 */ /* 0x000fc40000010e39 */
[----:B------:R-:W-:Y:S02]  /*4b20*/  SHF.L.W.U32.HI R67, R61, 0x1, R74 ;  /* 0x000000013d437819 */ /* 0x000fe40000010e4a */
[----:B------:R-:W-:Y:S02]  /*4b30*/  SHF.L.W.U32.HI R69, R74, 0x1, R61 ;  /* 0x000000014a457819 */ /* 0x000fe40000010e3d */
[----:B------:R-:W-:Y:S02]  /*4b40*/  LOP3.LUT R74, R98, R55, R60, 0x96, !PT ;  /* 0x00000037624a7212 */ /* 0x000fe400078e963c */
[----:B------:R-:W-:Y:S01]  /*4b50*/  SHF.L.W.U32.HI R23, R107, 0x1, R28 ;  /* 0x000000016b177819 */ /* 0x000fe20000010e1c */
[----:B------:R-:W2:Y:S01]  /*4b60*/  LDC.64 R60, c[0x3][0x80] ;  /* 0x00c02000ff3c7b82 */ /* 0x000ea20000000a00 */
[----:B------:R-:W-:Y:S02]  /*4b70*/  SHF.L.W.U32.HI R55, R28, 0x1, R107 ;  /* 0x000000011c377819 */ /* 0x000fe40000010e6b */
[----:B------:R-:W-:-:S02]  /*4b80*/  LOP3.LUT R29, R99, R30, R117, 0x96, !PT ;  /* 0x0000001e631d7212 */ /* 0x000fc400078e9675 */
[----:B------:R-:W-:Y:S02]  /*4b90*/  SHF.L.W.U32.HI R57, R57, 0x10, R22 ;  /* 0x0000001039397819 */ /* 0x000fe40000010e16 */
[----:B------:R-:W-:Y:S02]  /*4ba0*/  IADD3 R107, P0, PT, R63, R108, RZ ;  /* 0x0000006c3f6b7210 */ /* 0x000fe40007f1e0ff */
[----:B0-----:R-:W-:Y:S02]  /*4bb0*/  LEA R30, R78, UR46, 0x3 ;  /* 0x0000002e4e1e7c11 */ /* 0x001fe4000f8e18ff */
[----:B-1----:R-:W-:Y:S01]  /*4bc0*/  LEA R22, R50, UR46, 0x3 ;  /* 0x0000002e32167c11 */ /* 0x002fe2000f8e18ff */
[----:B------:R-:W-:Y:S01]  /*4bd0*/  IMAD.X R108, R57, 0x1, R110, P0 ;  /* 0x00000001396c7824 */ /* 0x000fe200000e066e */
[----:B------:R-:W-:Y:S01]  /*4be0*/  SHF.L.W.U32.HI R70, R29, 0x10, R74 ;  /* 0x000000101d467819 */ /* 0x000fe20000010e4a */
[----:B------:R-:W4:Y:S01]  /*4bf0*/  LDL.64 R50, [R30+0x80] ;  /* 0x000080001e327983 */ /* 0x000f220000100a00 */
[----:B------:R-:W-:-:S02]  /*4c00*/  IADD3 R117, P0, P1, R55, R119, R20 ;  /* 0x0000007737757210 */ /* 0x000fc4000791e014 */
[----:B------:R-:W-:Y:S02]  /*4c10*/  SHF.L.W.U32.HI R74, R74, 0x10, R29 ;  /* 0x000000104a4a7819 */ /* 0x000fe40000010e1d */
[----:B------:R-:W-:Y:S01]  /*4c20*/  LOP3.LUT R79, R107, R111, RZ, 0x3c, !PT ;  /* 0x0000006f6b4f7212 */ /* 0x000fe200078e3cff */
[----:B------:R-:W4:Y:S01]  /*4c30*/  LDL.64 R28, [R22+0x80] ;  /* 0x00008000161c7983 */ /* 0x000f220000100a00 */
[----:B------:R-:W-:Y:S02]  /*4c40*/  LOP3.LUT R20, R108, R109, RZ, 0x3c, !PT ;  /* 0x0000006d6c147212 */ /* 0x000fe400078e3cff */
[----:B------:R-:W-:Y:S02]  /*4c50*/  IADD3.X R119, PT, PT, R23, R125, R21, P0, P1 ;  /* 0x0000007d17777210 */ /* 0x000fe400007e2415 */
[----:B------:R-:W-:Y:S02]  /*4c60*/  IADD3 R84, P0, PT, R74, R84, RZ ;  /* 0x000000544a547210 */ /* 0x000fe40007f1e0ff */
[----:B------:R-:W-:-:S02]  /*4c70*/  SHF.L.W.U32.HI R77, R79, 0x1, R20 ;  /* 0x000000014f4d7819 */ /* 0x000fc40000010e14 */
[----:B------:R-:W-:Y:S02]  /*4c80*/  SHF.L.W.U32.HI R79, R20, 0x1, R79 ;  /* 0x00000001144f7819 */ /* 0x000fe40000010e4f */
[----:B-----5:R-:W-:Y:S01]  /*4c90*/  LEA R21, R76, UR46, 0x3 ;  /* 0x0000002e4c157c11 */ /* 0x020fe2000f8e18ff */
[C---:B------:R-:W-:Y:S01]  /*4ca0*/  IMAD.X R76, R70.reuse, 0x1, R106, P0 ;  /* 0x00000001464c7824 */ /* 0x040fe200000e066a */
[----:B------:R-:W-:Y:S02]  /*4cb0*/  LOP3.LUT R126, R70, R119, RZ, 0x3c, !PT ;  /* 0x00000077467e7212 */ /* 0x000fe400078e3cff */
[----:B------:R-:W-:Y:S02]  /*4cc0*/  IADD3 R78, P1, P2, R79, R118, R14 ;  /* 0x000000764f4e7210 */ /* 0x000fe40007a3e00e */
[----:B------:R-:W-:Y:S02]  /*4cd0*/  IADD3 R126, P0, PT, R126, R107, RZ ;  /* 0x0000006b7e7e7210 */ /* 0x000fe40007f1e0ff */
[----:B------:R-:W-:-:S02]  /*4ce0*/  LOP3.LUT R107, R84, R115, RZ, 0x3c, !PT ;  /* 0x00000073546b7212 */ /* 0x000fc400078e3cff */
[----:B------:R-:W-:Y:S02]  /*4cf0*/  LOP3.LUT R20, R76, R113, RZ, 0x3c, !PT ;  /* 0x000000714c147212 */ /* 0x000fe400078e3cff */
[----:B------:R-:W-:Y:S02]  /*4d00*/  IADD3.X R112, PT, PT, R77, R124, R15, P1, P2 ;  /* 0x0000007c4d707210 */ /* 0x000fe40000fe440f */
[----:B------:R-:W5:Y:S01]  /*4d10*/  LDL.64 R14, [R21+0x80] ;  /* 0x00008000150e7983 */ /* 0x000f620000100a00 */
[----:B------:R-:W-:Y:S02]  /*4d20*/  SHF.L.W.U32.HI R109, R20, 0x1, R107 ;  /* 0x00000001146d7819 */ /* 0x000fe40000010e6b */
[----:B------:R-:W-:Y:S02]  /*4d30*/  LOP3.LUT R125, R74, R117, RZ, 0x3c, !PT ;  /* 0x000000754a7d7212 */ /* 0x000fe400078e3cff */
[----:B------:R-:W-:Y:S02]  /*4d40*/  LOP3.LUT R124, R45, R112, RZ, 0x3c, !PT ;  /* 0x000000702d7c7212 */ /* 0x000fe400078e3cff */
[----:B------:R-:W-:-:S02]  /*4d50*/  SHF.L.W.U32.HI R107, R107, 0x1, R20 ;  /* 0x000000016b6b7819 */ /* 0x000fc40000010e14 */
[----:B------:R-:W-:Y:S01]  /*4d60*/  IADD3 R116, P1, P2, R109, R116, R32 ;  /* 0x000000746d747210 */ /* 0x000fe20007a3e020 */
[----:B------:R-:W0:Y:S01]  /*4d70*/  LDC.U8 R184, c[0x3][0x82] ;  /* 0x00c02080ffb87b82 */ /* 0x000e220000000000 */
[----:B--2---:R-:W-:Y:S01]  /*4d80*/  LOP3.LUT R32, R60, 0xff, RZ, 0xc0, !PT ;  /* 0x000000ff3c207812 */ /* 0x004fe200078ec0ff */
[----:B------:R-:W-:Y:S01]  /*4d90*/  IMAD.X R125, R125, 0x1, R108, P0 ;  /* 0x000000017d7d7824 */ /* 0x000fe200000e066c */
[----:B------:R-:W-:Y:S02]  /*4da0*/  IADD3 R124, P0, PT, R124, R84, RZ ;  /* 0x000000547c7c7210 */ /* 0x000fe40007f1e0ff */
[----:B------:R-:W-:Y:S02]  /*4db0*/  IADD3.X R120, PT, PT, R107, R120, R33, P1, P2 ;  /* 0x000000786b787210 */ /* 0x000fe40000fe4421 */
[----:B------:R-:W-:Y:S02]  /*4dc0*/  LEA R32, R32, UR46, 0x3 ;  /* 0x0000002e20207c11 */ /* 0x000fe4000f8e18ff */
[----:B------:R-:W-:-:S04]  /*4dd0*/  IADD3 R84, P1, P2, R69, R98, R46 ;  /* 0x0000006245547210 */ /* 0x000fc80007a3e02e */
[----:B------:R-:W-:Y:S02]  /*4de0*/  IADD3.X R108, PT, PT, R67, R99, R47, P1, P2 ;  /* 0x00000063436c7210 */ /* 0x000fe40000fe442f */
[----:B------:R-:W2:Y:S01]  /*4df0*/  LDL.64 R98, [R32+0x80] ;  /* 0x0000800020627983 */ /* 0x000ea20000100a00 */
[----:B------:R-:W-:Y:S02]  /*4e00*/  LOP3.LUT R128, R39, R78, RZ, 0x3c, !PT ;  /* 0x0000004e27807212 */ /* 0x000fe400078e3cff */
[----:B------:R-:W-:Y:S02]  /*4e10*/  LOP3.LUT R114, R37, R120, RZ, 0x3c, !PT ;  /* 0x0000007825727212 */ /* 0x000fe400078e3cff */
[----:B------:R-:W-:Y:S01]  /*4e20*/  LOP3.LUT R118, R25, R116, RZ, 0x3c, !PT ;  /* 0x0000007419767212 */ /* 0x000fe200078e3cff */
[----:B------:R-:W-:Y:S01]  /*4e30*/  IMAD.X R128, R128, 0x1, R76, P0 ;  /* 0x0000000180807824 */ /* 0x000fe200000e064c */
[----:B------:R-:W-:Y:S02]  /*4e40*/  IADD3 R114, P0, PT, R114, R123, RZ ;  /* 0x0000007b72727210 */ /* 0x000fe40007f1e0ff */
[----:B------:R-:W-:-:S02]  /*4e50*/  LOP3.LUT R76, R57, R108, RZ, 0x3c, !PT ;  /* 0x0000006c394c7212 */ /* 0x000fc400078e3cff */
[----:B------:R-:W-:Y:S02]  /*4e60*/  LOP3.LUT R111, R55, R126, RZ, 0x3c, !PT ;  /* 0x0000007e376f7212 */ /* 0x000fe400078e3cff */
[----:B------:R-:W-:Y:S01]  /*4e70*/  LOP3.LUT R20, R23, R125, RZ, 0x3c, !PT ;  /* 0x0000007d17147212 */ /* 0x000fe200078e3cff */
[----:B------:R-:W-:Y:S01]  /*4e80*/  IMAD.X R118, R118, 0x1, R127, P0 ;  /* 0x0000000176767824 */ /* 0x000fe200000e067f */
[----:B------:R-:W-:Y:S02]  /*4e90*/  IADD3 R76, P0, PT, R76, R121, RZ ;  /* 0x000000794c4c7210 */ /* 0x000fe40007f1e0ff */
[----:B0-----:R-:W-:Y:S02]  /*4ea0*/  LEA R184, R184, UR46, 0x3 ;  /* 0x0000002eb8b87c11 */ /* 0x001fe4000f8e18ff */
[----:B------:R-:W-:Y:S02]  /*4eb0*/  LOP3.LUT R110, R63, R84, RZ, 0x3c, !PT ;  /* 0x000000543f6e7212 */ /* 0x000fe400078e3cff */
[----:B------:R-:W-:-:S02]  /*4ec0*/  SHF.L.W.U32.HI R55, R20, 0x8, R111 ;  /* 0x0000000814377819 */ /* 0x000fc40000010e6f */
[----:B------:R-:W-:Y:S02]  /*4ed0*/  SHF.L.W.U32.HI R111, R111, 0x8, R20 ;  /* 0x000000086f6f7819 */ /* 0x000fe40000010e14 */
[----:B------:R-:W-:Y:S01]  /*4ee0*/  LOP3.LUT R47, R61, 0xff, RZ, 0xc0, !PT ;  /* 0x000000ff3d2f7812 */ /* 0x000fe200078ec0ff */
[----:B------:R-:W-:Y:S01]  /*4ef0*/  IMAD.X R110, R110, 0x1, R122, P0 ;  /* 0x000000016e6e7824 */ /* 0x000fe200000e067a */
[----:B------:R-:W-:Y:S01]  /*4f00*/  LOP3.LUT R20, R77, R128, RZ, 0x3c, !PT ;  /* 0x000000804d147212 */ /* 0x000fe200078e3cff */
[----:B------:R-:W2:Y:S01]  /*4f10*/  LDL.64 R60, [R184+0x80] ;  /* 0x00008000b83c7983 */ /* 0x000ea20000100a00 */
[----:B------:R-:W-:Y:S02]  /*4f20*/  LOP3.LUT R79, R79, R124, RZ, 0x3c, !PT ;  /* 0x0000007c4f4f7212 */ /* 0x000fe400078e3cff */
[----:B------:R-:W-:Y:S02]  /*4f30*/  IADD3 R121, P0, P1, R111, R117, R2 ;  /* 0x000000756f797210 */ /* 0x000fe4000791e002 */
[----:B------:R-:W-:-:S02]  /*4f40*/  LEA R47, R47, UR46, 0x3 ;  /* 0x0000002e2f2f7c11 */ /* 0x000fc4000f8e18ff */
[----:B------:R-:W-:Y:S02]  /*4f50*/  SHF.L.W.U32.HI R77, R20, 0x8, R79 ;  /* 0x00000008144d7819 */ /* 0x000fe40000010e4f */
[----:B------:R-:W-:Y:S02]  /*4f60*/  SHF.L.W.U32.HI R113, R79, 0x8, R20 ;  /* 0x000000084f717819 */ /* 0x000fe40000010e14 */
[----:B------:R-:W-:Y:S01]  /*4f70*/  IADD3.X R123, PT, PT, R55, R119, R3, P0, P1 ;  /* 0x00000077377b7210 */ /* 0x000fe200007e2403 */
[----:B------:R-:W0:Y:S01]  /*4f80*/  LDC.U8 R20, c[0x3][0x86] ;  /* 0x00c02180ff147b82 */ /* 0x000e220000000000 */
[----:B------:R-:W2:Y:S01]  /*4f90*/  LDL.64 R2, [R47+0x80] ;  /* 0x000080002f027983 */ /* 0x000ea20000100a00 */
[----:B------:R-:W-:Y:S02]  /*4fa0*/  LOP3.LUT R109, R109, R114, RZ, 0x3c, !PT ;  /* 0x000000726d6d7212 */ /* 0x000fe400078e3cff */
[----:B------:R-:W-:Y:S02]  /*4fb0*/  LOP3.LUT R46, R107, R118, RZ, 0x3c, !PT ;  /* 0x000000766b2e7212 */ /* 0x000fe400078e3cff */
[----:B------:R-:W-:-:S02]  /*4fc0*/  LOP3.LUT R69, R69, R76, RZ, 0x3c, !PT ;  /* 0x0000004c45457212 */ /* 0x000fc400078e3cff */
[----:B------:R-:W-:Y:S02]  /*4fd0*/  SHF.L.W.U32.HI R107, R46, 0x8, R109 ;  /* 0x000000082e6b7819 */ /* 0x000fe40000010e6d */
[----:B------:R-:W-:Y:S02]  /*4fe0*/  SHF.L.W.U32.HI R109, R109, 0x8, R46 ;  /* 0x000000086d6d7819 */ /* 0x000fe40000010e2e */
[----:B------:R-:W-:Y:S02]  /*4ff0*/  LOP3.LUT R46, R67, R110, RZ, 0x3c, !PT ;  /* 0x0000006e432e7212 */ /* 0x000fe400078e3cff */
[----:B------:R-:W-:Y:S02]  /*5000*/  IADD3 R122, P0, P1, R113, R78, R48 ;  /* 0x0000004e717a7210 */ /* 0x000fe4000791e030 */
[----:B------:R-:W-:Y:S02]  /*5010*/  SHF.L.W.U32.HI R115, R69, 0x8, R46 ;  /* 0x0000000845737819 */ /* 0x000fe40000010e2e */
[----:B------:R-:W-:-:S02]  /*5020*/  IADD3.X R130, PT, PT, R77, R112, R49, P0, P1 ;  /* 0x000000704d827210 */ /* 0x000fc400007e2431 */
[----:B------:R-:W-:Y:S02]  /*5030*/  SHF.L.W.U32.HI R67, R46, 0x8, R69 ;  /* 0x000000082e437819 */ /* 0x000fe40000010e45 */
[----:B------:R-:W-:Y:S02]  /*5040*/  IADD3 R106, P0, P1, R115, R84, R18 ;  /* 0x00000054736a7210 */ /* 0x000fe4000791e012 */
[----:B------:R-:W-:Y:S02]  /*5050*/  LOP3.LUT R23, R122, R45, R112, 0x96, !PT ;  /* 0x0000002d7a177212 */ /* 0x000fe400078e9670 */
[----:B------:R-:W-:Y:S02]  /*5060*/  IADD3.X R112, PT, PT, R67, R108, R19, P0, P1 ;  /* 0x0000006c43707210 */ /* 0x000fe400007e2413 */
[----:B0-----:R-:W-:Y:S02]  /*5070*/  LEA R69, R20, UR46, 0x3 ;  /* 0x0000002e14457c11 */ /* 0x001fe4000f8e18ff */
[----:B------:R-:W-:-:S02]  /*5080*/  LOP3.LUT R20, R112, R63, R84, 0x96, !PT ;  /* 0x0000003f70147212 */ /* 0x000fc400078e9654 */
[----:B------:R-:W-:Y:S02]  /*5090*/  IADD3 R84, P0, P1, R109, R116, R4 ;  /* 0x000000746d547210 */ /* 0x000fe4000791e004 */
[----:B------:R-:W-:Y:S02]  /*50a0*/  LEA R179, R179, UR46, 0x3 ;  /* 0x0000002eb3b37c11 */ /* 0x000fe4000f8e18ff */
[----:B------:R-:W-:Y:S02]  /*50b0*/  LOP3.LUT R48, R130, R39, R78, 0x96, !PT ;  /* 0x0000002782307212 */ /* 0x000fe400078e964e */
[----:B------:R-:W-:Y:S01]  /*50c0*/  LOP3.LUT R19, R106, R57, R108, 0x96, !PT ;  /* 0x000000396a137212 */ /* 0x000fe200078e966c */
[----:B------:R-:W2:Y:S01]  /*50d0*/  LDL.64 R78, [R69+0x80] ;  /* 0x00008000454e7983 */ /* 0x000ea20000100a00 */
[----:B------:R-:W-:-:S03]  /*50e0*/  IADD3.X R108, PT, PT, R107, R120, R5, P0, P1 ;  /* 0x000000786b6c7210 */ /* 0x000fc600007e2405 */
[----:B------:R-:W2:Y:S01]  /*50f0*/  LDL.64 R4, [R179+0x80] ;  /* 0x00008000b3047983 */ /* 0x000ea20000100a00 */
[----:B------:R-:W-:Y:S02]  /*5100*/  SHF.L.W.U32.HI R57, R19, 0x10, R20 ;  /* 0x0000001013397819 */ /* 0x000fe40000010e14 */
[----:B------:R-:W-:Y:S02]  /*5110*/  SHF.L.W.U32.HI R18, R48, 0x10, R23 ;  /* 0x0000001030127819 */ /* 0x000fe40000010e17 */
[----:B------:R-:W-:Y:S02]  /*5120*/  SHF.L.W.U32.HI R23, R23, 0x10, R48 ;  /* 0x0000001017177819 */ /* 0x000fe40000010e30 */
[----:B------:R-:W-:Y:S02]  /*5130*/  SHF.L.W.U32.HI R63, R20, 0x10, R19 ;  /* 0x00000010143f7819 */ /* 0x000fe40000010e13 */
[----:B------:R-:W-:Y:S02]  /*5140*/  IADD3 R48, P0, PT, R57, R76, RZ ;  /* 0x0000004c39307210 */ /* 0x000fe40007f1e0ff */
[----:B------:R-:W-:-:S02]  /*5150*/  LOP3.LUT R33, R121, R70, R119, 0x96, !PT ;  /* 0x0000004679217212 */ /* 0x000fc400078e9677 */
[----:B------:R-:W-:Y:S02]  /*5160*/  LOP3.LUT R74, R123, R74, R117, 0x96, !PT ;  /* 0x0000004a7b4a7212 */ /* 0x000fe400078e9675 */
[----:B------:R-:W-:Y:S02]  /*5170*/  LOP3.LUT R70, R84, R37, R120, 0x96, !PT ;  /* 0x0000002554467212 */ /* 0x000fe400078e9678 */
[----:B------:R-:W0:Y:S01]  /*5180*/  LDC.U8 R37, c[0x3][0x85] ;  /* 0x00c02140ff257b82 */ /* 0x000e220000000000 */
[----:B------:R-:W-:Y:S01]  /*5190*/  IMAD.X R110, R63, 0x1, R110, P0 ;  /* 0x000000013f6e7824 */ /* 0x000fe200000e066e */
[----:B------:R-:W-:Y:S02]  /*51a0*/  SHF.L.W.U32.HI R46, R74, 0x10, R33 ;  /* 0x000000104a2e7819 */ /* 0x000fe40000010e21 */
[----:B------:R-:W-:Y:S02]  /*51b0*/  SHF.L.W.U32.HI R33, R33, 0x10, R74 ;  /* 0x0000001021217819 */ /* 0x000fe40000010e4a */
[----:B------:R-:W-:-:S02]  /*51c0*/  LOP3.LUT R115, R48, R115, RZ, 0x3c, !PT ;  /* 0x0000007330737212 */ /* 0x000fc400078e3cff */
[----:B------:R-:W-:Y:S02]  /*51d0*/  LOP3.LUT R20, R110, R67, RZ, 0x3c, !PT ;  /* 0x000000436e147212 */ /* 0x000fe400078e3cff */
[----:B------:R-:W-:Y:S02]  /*51e0*/  IADD3 R120, P0, PT, R33, R126, RZ ;  /* 0x0000007e21787210 */ /* 0x000fe40007f1e0ff */
[----:B------:R-:W-:Y:S02]  /*51f0*/  LEA R178, R178, UR46, 0x3 ;  /* 0x0000002eb2b27c11 */ /* 0x000fe4000f8e18ff */
[----:B------:R-:W-:Y:S02]  /*5200*/  IADD3 R124, P1, PT, R23, R124, RZ ;  /* 0x0000007c177c7210 */ /* 0x000fe40007f3e0ff */
[----:B------:R-:W-:Y:S01]  /*5210*/  SHF.L.W.U32.HI R45, R115, 0x1, R20 ;  /* 0x00000001732d7819 */ /* 0x000fe20000010e14 */
[----:B------:R-:W1:Y:S01]  /*5220*/  LDC.U8 R19, c[0x3][0x87] ;  /* 0x00c021c0ff137b82 */ /* 0x000e620000000000 */
[----:B------:R-:W-:Y:S01]  /*5230*/  SHF.L.W.U32.HI R115, R20, 0x1, R115 ;  /* 0x0000000114737819 */ /* 0x000fe20000010e73 */
[----:B------:R-:W-:Y:S01]  /*5240*/  IMAD.X R125, R46, 0x1, R125, P0 ;  /* 0x000000012e7d7824 */ /* 0x000fe200000e067d */
[----:B------:R-:W-:Y:S01]  /*5250*/  LOP3.LUT R119, R108, R25, R116, 0x96, !PT ;  /* 0x000000196c777212 */ /* 0x000fe200078e9674 */
[----:B------:R-:W-:Y:S01]  /*5260*/  IMAD.X R128, R18, 0x1, R128, P1 ;  /* 0x0000000112807824 */ /* 0x000fe200008e0680 */
[----:B------:R-:W2:Y:S01]  /*5270*/  LDL.64 R116, [R178+0x80] ;  /* 0x00008000b2747983 */ /* 0x000ea20000100a00 */
[----:B---3--:R-:W-:-:S02]  /*5280*/  IADD3 R126, P0, P1, R115, R121, R6 ;  /* 0x00000079737e7210 */ /* 0x008fc4000791e006 */
[----:B------:R-:W-:Y:S02]  /*5290*/  LOP3.LUT R39, R120, R111, RZ, 0x3c, !PT ;  /* 0x0000006f78277212 */ /* 0x000fe400078e3cff */
[----:B------:R-:W-:Y:S02]  /*52a0*/  LOP3.LUT R74, R125, R55, RZ, 0x3c, !PT ;  /* 0x000000377d4a7212 */ /* 0x000fe400078e3cff */
[----:B------:R-:W-:Y:S02]  /*52b0*/  SHF.L.W.U32.HI R76, R70, 0x10, R119 ;  /* 0x00000010464c7819 */ /* 0x000fe40000010e77 */
[----:B------:R-:W-:Y:S02]  /*52c0*/  IADD3.X R123, PT, PT, R45, R123, R7, P0, P1 ;  /* 0x0000007b2d7b7210 */ /* 0x000fe400007e2407 */
[----:B------:R-:W-:Y:S02]  /*52d0*/  SHF.L.W.U32.HI R25, R39, 0x1, R74 ;  /* 0x0000000127197819 */ /* 0x000fe40000010e4a */
[----:B------:R-:W-:-:S02]  /*52e0*/  SHF.L.W.U32.HI R39, R74, 0x1, R39 ;  /* 0x000000014a277819 */ /* 0x000fc40000010e27 */
[----:B------:R-:W-:Y:S02]  /*52f0*/  IADD3 R6, P0, PT, R76, R114, RZ ;  /* 0x000000724c067210 */ /* 0x000fe40007f1e0ff */
[----:B------:R-:W-:Y:S02]  /*5300*/  LOP3.LUT R74, R18, R123, RZ, 0x3c, !PT ;  /* 0x0000007b124a7212 */ /* 0x000fe400078e3cff */
[----:B0-----:R-:W-:Y:S02]  /*5310*/  LEA R37, R37, UR46, 0x3 ;  /* 0x0000002e25257c11 */ /* 0x001fe4000f8e18ff */
[----:B------:R-:W-:Y:S02]  /*5320*/  LOP3.LUT R67, R124, R113, RZ, 0x3c, !PT ;  /* 0x000000717c437212 */ /* 0x000fe400078e3cff */
[----:B------:R-:W-:Y:S02]  /*5330*/  LOP3.LUT R20, R128, R77, RZ, 0x3c, !PT ;  /* 0x0000004d80147212 */ /* 0x000fe400078e3cff */
[----:B------:R-:W-:-:S02]  /*5340*/  LOP3.LUT R109, R6, R109, RZ, 0x3c, !PT ;  /* 0x0000006d066d7212 */ /* 0x000fc400078e3cff */
[----:B------:R-:W-:Y:S02]  /*5350*/  IADD3 R74, P1, PT, R74, R6, RZ ;  /* 0x000000064a4a7210 */ /* 0x000fe40007f3e0ff */
[----:B------:R-:W3:Y:S01]  /*5360*/  LDL.64 R6, [R37+0x80] ;  /* 0x0000800025067983 */ /* 0x000ee20000100a00 */
[----:B------:R-:W-:Y:S02]  /*5370*/  SHF.L.W.U32.HI R49, R67, 0x1, R20 ;  /* 0x0000000143317819 */ /* 0x000fe40000010e14 */
[----:B------:R-:W-:Y:S02]  /*5380*/  SHF.L.W.U32.HI R67, R20, 0x1, R67 ;  /* 0x0000000114437819 */ /* 0x000fe40000010e43 */
[----:B------:R-:W-:Y:S02]  /*5390*/  SHF.L.W.U32.HI R70, R119, 0x10, R70 ;  /* 0x0000001077467819 */ /* 0x000fe40000010e46 */
[----:B------:R-:W0:Y:S01]  /*53a0*/  LDC R119, c[0x3][0x88] ;  /* 0x00c02200ff777b82 */ /* 0x000e220000000800 */
[----:B-1----:R-:W-:-:S02]  /*53b0*/  LEA R19, R19, UR46, 0x3 ;  /* 0x0000002e13137c11 */ /* 0x002fc4000f8e18ff */
[----:B----4-:R-:W-:Y:S01]  /*53c0*/  IADD3 R84, P3, P4, R67, R84, R40 ;  /* 0x0000005443547210 */ /* 0x010fe20007c7e028 */
[----:B------:R-:W-:Y:S01]  /*53d0*/  IMAD.X R55, R70, 0x1, R118, P0 ;  /* 0x0000000146377824 */ /* 0x000fe200000e0676 */
[----:B------:R-:W-:Y:S02]  /*53e0*/  IADD3 R111, P0, P2, R39, R122, R16 ;  /* 0x0000007a276f7210 */ /* 0x000fe40007a1e010 */
[----:B------:R-:W-:Y:S02]  /*53f0*/  IADD3.X R108, PT, PT, R49, R108, R41, P3, P4 ;  /* 0x0000006c316c7210 */ /* 0x000fe40001fe8429 */
[----:B------:R-:W-:Y:S01]  /*5400*/  LOP3.LUT R20, R23, R126, RZ, 0x3c, !PT ;  /* 0x0000007e17147212 */ /* 0x000fe200078e3cff */
[----:B------:R-:W4:Y:S01]  /*5410*/  LDL.64 R40, [R19+0x80] ;  /* 0x0000800013287983 */ /* 0x000f220000100a00 */
[----:B------:R-:W1:Y:S01]  /*5420*/  LDC.U8 R77, c[0x3][0x8a] ;  /* 0x00c02280ff4d7b82 */ /* 0x000e620000000000 */
[----:B------:R-:W-:Y:S02]  /*5430*/  IADD3.X R113, PT, PT, R25, R130, R17, P0, P2 ;  /* 0x0000008219717210 */ /* 0x000fe400007e4411 */
[----:B------:R-:W-:-:S02]  /*5440*/  IMAD.X R20, R20, 0x1, R55, P1 ;  /* 0x0000000114147824 */ /* 0x000fc400008e0637 */
[----:B------:R-:W-:Y:S02]  /*5450*/  LOP3.LUT R121, R70, R113, RZ, 0x3c, !PT ;  /* 0x0000007146797212 */ /* 0x000fe400078e3cff */
        /* <DEDUP_REMOVED lines=8> */
[----:B------:R-:W-:Y:S01]  /*54e0*/  SHF.L.W.U32.HI R107, R109, 0x1, R114 ;  /* 0x000000016d6b7819 */ /* 0x000fe20000010e72 */
[----:B------:R-:W5:Y:S01]  /*54f0*/  LDC.U8 R16, c[0x3][0x8e] ;  /* 0x00c02380ff107b82 */ /* 0x000f620000000000 */
[----:B------:R-:W-:Y:S02]  /*5500*/  LOP3.LUT R118, R63, R108, RZ, 0x3c, !PT ;  /* 0x0000006c3f767212 */ /* 0x000fe400078e3cff */
[----:B0-----:R-:W-:Y:S02]  /*5510*/  LOP3.LUT R17, R119, 0xff, RZ, 0xc0, !PT ;  /* 0x000000ff77117812 */ /* 0x001fe400078ec0ff */
[----:B------:R-:W-:-:S02]  /*5520*/  SHF.L.W.U32.HI R109, R114, 0x1, R109 ;  /* 0x00000001726d7819 */ /* 0x000fc40000010e6d */
[----:B------:R-:W-:Y:S02]  /*5530*/  IADD3 R118, P1, PT, R118, R120, RZ ;  /* 0x0000007876767210 */ /* 0x000fe40007f3e0ff */
[----:B------:R-:W-:Y:S02]  /*5540*/  LOP3.LUT R130, R57, R84, RZ, 0x3c, !PT ;  /* 0x0000005439827212 */ /* 0x000fe400078e3cff */
[----:B------:R-:W-:Y:S02]  /*5550*/  LEA R17, R17, UR46, 0x3 ;  /* 0x0000002e11117c11 */ /* 0x000fe4000f8e18ff */
[----:B------:R-:W-:Y:S02]  /*5560*/  IADD3 R106, P2, P3, R109, R106, R34 ;  /* 0x0000006a6d6a7210 */ /* 0x000fe40007b5e022 */
[----:B------:R-:W-:Y:S02]  /*5570*/  LOP3.LUT R39, R39, R121, RZ, 0x3c, !PT ;  /* 0x0000007927277212 */ /* 0x000fe400078e3cff */
[----:B------:R-:W-:Y:S01]  /*5580*/  LOP3.LUT R48, R25, R122, RZ, 0x3c, !PT ;  /* 0x0000007a19307212 */ /* 0x000fe200078e3cff */
[----:B------:R-:W-:Y:S01]  /*5590*/  IMAD.X R130, R130, 0x1, R125, P1 ;  /* 0x0000000182827824 */ /* 0x000fe200008e067d */
[----:B------:R-:W-:Y:S01]  /*55a0*/  LOP3.LUT R127, R67, R118, RZ, 0x3c, !PT ;  /* 0x00000076437f7212 */ /* 0x000fe200078e3cff */
[----:B------:R-:W4:Y:S01]  /*55b0*/  LDL.64 R114, [R17+0x80] ;  /* 0x0000800011727983 */ /* 0x000f220000100a00 */
[----:B------:R-:W-:-:S02]  /*55c0*/  IADD3.X R119, PT, PT, R107, R112, R35, P2, P3 ;  /* 0x000000706b777210 */ /* 0x000fc400017e6423 */
[----:B------:R-:W-:Y:S02]  /*55d0*/  SHF.L.W.U32.HI R67, R39, 0x8, R48 ;  /* 0x0000000827437819 */ /* 0x000fe40000010e30 */
[----:B-1----:R-:W-:Y:S02]  /*55e0*/  LEA R77, R77, UR46, 0x3 ;  /* 0x0000002e4d4d7c11 */ /* 0x002fe4000f8e18ff */
[----:B------:R-:W-:Y:S02]  /*55f0*/  LOP3.LUT R120, R46, R119, RZ, 0x3c, !PT ;  /* 0x000000772e787212 */ /* 0x000fe400078e3cff */
[----:B------:R-:W-:Y:S02]  /*5600*/  SHF.L.W.U32.HI R25, R48, 0x8, R39 ;  /* 0x0000000830197819 */ /* 0x000fe40000010e27 */
[----:B------:R-:W-:Y:S02]  /*5610*/  IADD3 R133, P2, P3, R67, R111, R104 ;  /* 0x0000006f43857210 */ /* 0x000fe40007b5e068 */
[----:B------:R-:W-:-:S02]  /*5620*/  LOP3.LUT R34, R49, R130, RZ, 0x3c, !PT ;  /* 0x0000008231227212 */ /* 0x000fc400078e3cff */
[----:B------:R-:W4:Y:S01]  /*5630*/  LDL.64 R48, [R77+0x80] ;  /* 0x000080004d307983 */ /* 0x000f220000100a00 */
[----:B------:R-:W-:Y:S02]  /*5640*/  LOP3.LUT R35, R129, 0xff, RZ, 0xc0, !PT ;  /* 0x000000ff81237812 */ /* 0x000fe400078ec0ff */
[----:B------:R-:W-:Y:S02]  /*5650*/  IADD3 R120, P4, PT, R120, R124, RZ ;  /* 0x0000007c78787210 */ /* 0x000fe40007f9e0ff */
[----:B------:R-:W-:Y:S02]  /*5660*/  IADD3.X R141, PT, PT, R25, R113, R105, P2, P3 ;  /* 0x00000071198d7210 */ /* 0x000fe400017e6469 */
[----:B------:R-:W-:Y:S02]  /*5670*/  LOP3.LUT R124, R33, R106, RZ, 0x3c, !PT ;  /* 0x0000006a217c7212 */ /* 0x000fe400078e3cff */
[----:B------:R-:W-:Y:S02]  /*5680*/  IADD3 R135, P0, P1, R55, R126, R64 ;  /* 0x0000007e37877210 */ /* 0x000fe4000791e040 */
[----:B------:R-:W-:-:S02]  /*5690*/  LEA R35, R35, UR46, 0x3 ;  /* 0x0000002e23237c11 */ /* 0x000fc4000f8e18ff */
[----:B------:R-:W-:Y:S02]  /*56a0*/  LOP3.LUT R39, R133, R70, R113, 0x96, !PT ;  /* 0x0000004685277212 */ /* 0x000fe400078e9671 */
[----:B------:R-:W-:Y:S01]  /*56b0*/  LOP3.LUT R76, R141, R76, R111, 0x96, !PT ;  /* 0x0000004c8d4c7212 */ /* 0x000fe200078e966f */
[----:B------:R-:W-:Y:S01]  /*56c0*/  IMAD.X R124, R124, 0x1, R128, P4 ;  /* 0x000000017c7c7824 */ /* 0x000fe200020e0680 */
[----:B------:R-:W-:Y:S01]  /*56d0*/  IADD3.X R134, PT, PT, R45, R123, R65, P0, P1 ;  /* 0x0000007b2d867210 */ /* 0x000fe200007e2441 */
[----:B------:R-:W4:Y:S01]  /*56e0*/  LDL.64 R112, [R35+0x80] ;  /* 0x0000800023707983 */ /* 0x000f220000100a00 */
[----:B-----5:R-:W-:Y:S02]  /*56f0*/  LEA R65, R16, UR46, 0x3 ;  /* 0x0000002e10417c11 */ /* 0x020fe4000f8e18ff */
[----:B------:R-:W-:Y:S01]  /*5700*/  LOP3.LUT R123, R135, R18, R123, 0x96, !PT ;  /* 0x00000012877b7212 */ /* 0x000fe200078e967b */
[----:B------:R-:W0:Y:S01]  /*5710*/  LDC.U8 R64, c[0x3][0x8b] ;  /* 0x00c022c0ff407b82 */ /* 0x000e220000000000 */
[----:B------:R-:W-:Y:S01]  /*5720*/  SHF.L.W.U32.HI R18, R39, 0x10, R76 ;  /* 0x0000001027127819 */ /* 0x000fe20000010e4c */
[----:B------:R-:W5:Y:S01]  /*5730*/  LDL.64 R110, [R65+0x80] ;  /* 0x00008000416e7983 */ /* 0x000f620000100a00 */
[----:B------:R-:W-:-:S02]  /*5740*/  SHF.L.W.U32.HI R125, R34, 0x8, R127 ;  /* 0x00000008227d7819 */ /* 0x000fc40000010e7f */
[----:B------:R-:W-:Y:S02]  /*5750*/  SHF.L.W.U32.HI R127, R127, 0x8, R34 ;  /* 0x000000087f7f7819 */ /* 0x000fe40000010e22 */
[----:B------:R-:W-:Y:S02]  /*5760*/  LOP3.LUT R109, R109, R120, RZ, 0x3c, !PT ;  /* 0x000000786d6d7212 */ /* 0x000fe400078e3cff */
[----:B------:R-:W-:Y:S02]  /*5770*/  LOP3.LUT R16, R107, R124, RZ, 0x3c, !PT ;  /* 0x0000007c6b107212 */ /* 0x000fe400078e3cff */
[----:B------:R-:W-:Y:S02]  /*5780*/  SHF.L.W.U32.HI R39, R76, 0x10, R39 ;  /* 0x000000104c277819 */ /* 0x000fe40000010e27 */
[----:B------:R-:W-:Y:S01]  /*5790*/  IADD3 R34, P0, PT, R18, R121, RZ ;  /* 0x0000007912227210 */ /* 0x000fe20007f1e0ff */
[----:B------:R-:W1:Y:S01]  /*57a0*/  LDC.U8 R104, c[0x3][0x8f] ;  /* 0x00c023c0ff687b82 */ /* 0x000e620000000000 */
[----:B------:R-:W-:-:S02]  /*57b0*/  SHF.L.W.U32.HI R129, R109, 0x8, R16 ;  /* 0x000000086d817819 */ /* 0x000fc40000010e10 */
[----:B------:R-:W-:Y:S01]  /*57c0*/  SHF.L.W.U32.HI R105, R16, 0x8, R109 ;  /* 0x0000000810697819 */ /* 0x000fe20000010e6d */
[----:B------:R-:W-:Y:S01]  /*57d0*/  IMAD.X R16, R39, 0x1, R122, P0 ;  /* 0x0000000127107824 */ /* 0x000fe200000e067a */
[----:B------:R-:W-:Y:S02]  /*57e0*/  IADD3 R131, P0, P1, R127, R84, R52 ;  /* 0x000000547f837210 */ /* 0x000fe4000791e034 */
[----:B------:R-:W-:Y:S02]  /*57f0*/  IADD3 R139, P2, P3, R129, R106, R102 ;  /* 0x0000006a818b7210 */ /* 0x000fe40007b5e066 */
[----:B------:R-:W-:Y:S02]  /*5800*/  IADD3.X R132, PT, PT, R125, R108, R53, P0, P1 ;  /* 0x0000006c7d847210 */ /* 0x000fe400007e2435 */
[----:B------:R-:W-:Y:S02]  /*5810*/  IADD3.X R128, PT, PT, R105, R119, R103, P2, P3 ;  /* 0x0000007769807210 */ /* 0x000fe400017e6467 */
[----:B------:R-:W-:-:S02]  /*5820*/  LOP3.LUT R52, R132, R57, R84, 0x96, !PT ;  /* 0x0000003984347212 */ /* 0x000fc400078e9654 */
[----:B------:R-:W-:Y:S02]  /*5830*/  LOP3.LUT R84, R139, R46, R119, 0x96, !PT ;  /* 0x0000002e8b547212 */ /* 0x000fe400078e9677 */
[----:B------:R-:W-:Y:S02]  /*5840*/  LOP3.LUT R33, R128, R33, R106, 0x96, !PT ;  /* 0x0000002180217212 */ /* 0x000fe400078e966a */
[----:B------:R-:W-:Y:S02]  /*5850*/  LEA R176, R176, UR46, 0x3 ;  /* 0x0000002eb0b07c11 */ /* 0x000fe4000f8e18ff */
[----:B------:R-:W-:Y:S02]  /*5860*/  LOP3.LUT R63, R131, R63, R108, 0x96, !PT ;  /* 0x0000003f833f7212 */ /* 0x000fe400078e966c */
[----:B------:R-:W-:Y:S01]  /*5870*/  LOP3.LUT R126, R134, R23, R126, 0x96, !PT ;  /* 0x00000017867e7212 */ /* 0x000fe200078e967e */
[----:B------:R-:W5:Y:S01]  /*5880*/  LDL.64 R108, [R176+0x80] ;  /* 0x00008000b06c7983 */ /* 0x000f620000100a00 */
[----:B------:R-:W-:-:S02]  /*5890*/  SHF.L.W.U32.HI R76, R33, 0x10, R84 ;  /* 0x00000010214c7819 */ /* 0x000fc40000010e54 */
[----:B------:R-:W-:Y:S02]  /*58a0*/  LOP3.LUT R67, R34, R67, RZ, 0x3c, !PT ;  /* 0x0000004322437212 */ /* 0x000fe400078e3cff */
[----:B------:R-:W-:Y:S02]  /*58b0*/  LOP3.LUT R70, R16, R25, RZ, 0x3c, !PT ;  /* 0x0000001910467212 */ /* 0x000fe400078e3cff */
[----:B------:R-:W-:Y:S02]  /*58c0*/  SHF.L.W.U32.HI R84, R84, 0x10, R33 ;  /* 0x0000001054547819 */ /* 0x000fe40000010e21 */
[----:B------:R-:W-:Y:S02]  /*58d0*/  SHF.L.W.U32.HI R46, R63, 0x10, R52 ;  /* 0x000000103f2e7819 */ /* 0x000fe40000010e34 */
[----:B0-----:R-:W-:Y:S02]  /*58e0*/  LEA R33, R64, UR46, 0x3 ;  /* 0x0000002e40217c11 */ /* 0x001fe4000f8e18ff */
[----:B------:R-:W-:-:S02]  /*58f0*/  SHF.L.W.U32.HI R23, R126, 0x10, R123 ;  /* 0x000000107e177819 */ /* 0x000fc40000010e7b */
[----:B------:R-:W-:Y:S01]  /*5900*/  SHF.L.W.U32.HI R25, R123, 0x10, R126 ;  /* 0x000000107b197819 */ /* 0x000fe20000010e7e */
[----:B------:R-:W0:Y:S01]  /*5910*/  LDC.U8 R57, c[0x3][0x8d] ;  /* 0x00c02340ff397b82 */ /* 0x000e220000000000 */
[----:B------:R-:W-:Y:S01]  /*5920*/  SHF.L.W.U32.HI R121, R67, 0x1, R70 ;  /* 0x0000000143797819 */ /* 0x000fe20000010e46 */
[----:B------:R-:W5:Y:S01]  /*5930*/  LDL.64 R106, [R33+0x80] ;  /* 0x00008000216a7983 */ /* 0x000f620000100a00 */
[----:B------:R-:W-:Y:S02]  /*5940*/  SHF.L.W.U32.HI R123, R70, 0x1, R67 ;  /* 0x00000001467b7819 */ /* 0x000fe40000010e43 */
[----:B------:R-:W-:Y:S02]  /*5950*/  SHF.L.W.U32.HI R70, R52, 0x10, R63 ;  /* 0x0000001034467819 */ /* 0x000fe40000010e3f */
[----:B------:R-:W-:Y:S02]  /*5960*/  IADD3 R103, P0, PT, R46, R118, RZ ;  /* 0x000000762e677210 */ /* 0x000fe40007f1e0ff */
[----:B-1----:R-:W-:Y:S01]  /*5970*/  LEA R67, R104, UR46, 0x3 ;  /* 0x0000002e68437c11 */ /* 0x002fe2000f8e18ff */
[----:B------:R-:W1:Y:S02]  /*5980*/  LDC.64 R118, c[0x3][0x90] ;  /* 0x00c02400ff767b82 */ /* 0x000e640000000a00 */
[----:B------:R-:W-:-:S02]  /*5990*/  IMAD.X R130, R70, 0x1, R130, P0 ;  /* 0x0000000146827824 */ /* 0x000fc400000e0682 */
[----:B------:R-:W5:Y:S01]  /*59a0*/  LDL.64 R52, [R67+0x80] ;  /* 0x0000800043347983 */ /* 0x000f620000100a00 */
[----:B------:R-:W-:Y:S02]  /*59b0*/  IADD3 R64, P0, PT, R84, R120, RZ ;  /* 0x0000007854407210 */ /* 0x000fe40007f1e0ff */
[----:B------:R-:W-:Y:S02]  /*59c0*/  LOP3.LUT R127, R103, R127, RZ, 0x3c, !PT ;  /* 0x0000007f677f7212 */ /* 0x000fe400078e3cff */
[----:B------:R-:W-:Y:S02]  /*59d0*/  LOP3.LUT R102, R130, R125, RZ, 0x3c, !PT ;  /* 0x0000007d82667212 */ /* 0x000fe400078e3cff */
[----:B------:R-:W-:Y:S01]  /*59e0*/  IADD3 R135, P1, P2, R123, R135, R58 ;  /* 0x000000877b877210 */ /* 0x000fe20007a3e03a */
[----:B------:R-:W-:Y:S01]  /*59f0*/  IMAD.X R124, R76, 0x1, R124, P0 ;  /* 0x000000014c7c7824 */ /* 0x000fe200000e067c */
[----:B------:R-:W-:Y:S02]  /*5a00*/  SHF.L.W.U32.HI R63, R127, 0x1, R102 ;  /* 0x000000017f3f7819 */ /* 0x000fe40000010e66 */
[----:B------:R-:W-:-:S02]  /*5a10*/  SHF.L.W.U32.HI R127, R102, 0x1, R127 ;  /* 0x00000001667f7819 */ /* 0x000fc40000010e7f */
[----:B------:R-:W-:Y:S02]  /*5a20*/  IADD3.X R137, PT, PT, R121, R134, R59, P1, P2 ;  /* 0x0000008679897210 */ /* 0x000fe40000fe443b */
[----:B------:R-:W-:Y:S02]  /*5a30*/  IADD3 R134, P0, PT, R25, R74, RZ ;  /* 0x0000004a19867210 */ /* 0x000fe40007f1e0ff */
[----:B------:R-:W-:Y:S02]  /*5a40*/  IADD3 R74, P2, P3, R127, R133, R80 ;  /* 0x000000857f4a7210 */ /* 0x000fe40007b5e050 */
[----:B------:R-:W-:Y:S02]  /*5a50*/  LOP3.LUT R129, R64, R129, RZ, 0x3c, !PT ;  /* 0x0000008140817212 */ /* 0x000fe400078e3cff */
[----:B------:R-:W-:Y:S01]  /*5a60*/  LOP3.LUT R58, R124, R105, RZ, 0x3c, !PT ;  /* 0x000000697c3a7212 */ /* 0x000fe200078e3cff */
[----:B------:R-:W-:Y:S01]  /*5a70*/  IMAD.X R138, R23, 0x1, R20, P0 ;  /* 0x00000001178a7824 */ /* 0x000fe200000e0614 */
[----:B------:R-:W-:-:S02]  /*5a80*/  LOP3.LUT R122, R76, R137, RZ, 0x3c, !PT ;  /* 0x000000894c7a7212 */ /* 0x000fc400078e3cff */
[----:B------:R-:W-:Y:S02]  /*5a90*/  IADD3.X R126, PT, PT, R63, R141, R81, P2, P3 ;  /* 0x0000008d3f7e7210 */ /* 0x000fe400017e6451 */
[----:B------:R-:W-:Y:S02]  /*5aa0*/  SHF.L.W.U32.HI R80, R58, 0x1, R129 ;  /* 0x000000013a507819 */ /* 0x000fe40000010e81 */
[----:B0-----:R-:W-:Y:S02]  /*5ab0*/  LEA R81, R57, UR46, 0x3 ;  /* 0x0000002e39517c11 */ /* 0x001fe4000f8e18ff */
[----:B------:R-:W-:Y:S02]  /*5ac0*/  IADD3 R122, P1, PT, R122, R103, RZ ;  /* 0x000000677a7a7210 */ /* 0x000fe40007f3e0ff */
[----:B------:R-:W-:Y:S01]  /*5ad0*/  LOP3.LUT R133, R84, R135, RZ, 0x3c, !PT ;  /* 0x0000008754857212 */ /* 0x000fe200078e3cff */
[----:B------:R-:W5:Y:S01]  /*5ae0*/  LDL.64 R104, [R81+0x80] ;  /* 0x0000800051687983 */ /* 0x000f620000100a00 */
[----:B------:R-:W-:-:S02]  /*5af0*/  LOP3.LUT R20, R138, R45, RZ, 0x3c, !PT ;  /* 0x0000002d8a147212 */ /* 0x000fc400078e3cff */
[----:B------:R-:W-:Y:S02]  /*5b00*/  SHF.L.W.U32.HI R59, R129, 0x1, R58 ;  /* 0x00000001813b7819 */ /* 0x000fe40000010e3a */
[----:B------:R-:W-:Y:S02]  /*5b10*/  LOP3.LUT R57, R134, R55, RZ, 0x3c, !PT ;  /* 0x0000003786397212 */ /* 0x000fe400078e3cff */
[----:B------:R-:W-:Y:S01]  /*5b20*/  IADD3 R45, P2, P3, R80, R131, R100 ;  /* 0x00000083502d7210 */ /* 0x000fe20007b5e064 */
[----:B------:R-:W-:Y:S01]  /*5b30*/  IMAD.X R133, R133, 0x1, R130, P1 ;  /* 0x0000000185857824 */ /* 0x000fe200008e0682 */
[----:B-1----:R-:W-:Y:S02]  /*5b40*/  LOP3.LUT R58, R118, 0xff, RZ, 0xc0, !PT ;  /* 0x000000ff763a7812 */ /* 0x002fe400078ec0ff */
[----:B------:R-:W-:Y:S02]  /*5b50*/  SHF.L.W.U32.HI R55, R57, 0x1, R20 ;  /* 0x0000000139377819 */ /* 0x000fe40000010e14 */
[----:B------:R-:W-:-:S02]  /*5b60*/  IADD3.X R130, PT, PT, R59, R132, R101, P2, P3 ;  /* 0x000000843b827210 */ /* 0x000fc400017e6465 */
[----:B------:R-:W-:Y:S02]  /*5b70*/  SHF.L.W.U32.HI R57, R20, 0x1, R57 ;  /* 0x0000000114397819 */ /* 0x000fe40000010e39 */
[----:B------:R-:W-:Y:S02]  /*5b80*/  LEA R58, R58, UR46, 0x3 ;  /* 0x0000002e3a3a7c11 */ /* 0x000fe4000f8e18ff */
[----:B------:R-:W-:Y:S02]  /*5b90*/  LOP3.LUT R140, R23, R126, RZ, 0x3c, !PT ;  /* 0x0000007e178c7212 */ /* 0x000fe400078e3cff */
[----:B------:R-:W-:Y:S01]  /*5ba0*/  LOP3.LUT R120, R123, R122, RZ, 0x3c, !PT ;  /* 0x0000007a7b787212 */ /* 0x000fe200078e3cff */
[----:B------:R-:W5:Y:S01]  /*5bb0*/  LDL.64 R102, [R58+0x80] ;  /* 0x000080003a667983 */ /* 0x000f620000100a00 */
[----:B------:R-:W-:Y:S02]  /*5bc0*/  LOP3.LUT R121, R121, R133, RZ, 0x3c, !PT ;  /* 0x0000008579797212 */ /* 0x000fe400078e3cff */
[----:B------:R-:W-:-:S02]  /*5bd0*/  LOP3.LUT R125, R39, R130, RZ, 0x3c, !PT ;  /* 0x00000082277d7212 */ /* 0x000fc400078e3cff */
[----:B------:R-:W-:Y:S01]  /*5be0*/  IADD3 R139, P1, P3, R57, R139, R42 ;  /* 0x0000008b398b7210 */ /* 0x000fe20007b3e02a */
[----:B------:R-:W0:Y:S01]  /*5bf0*/  LDC.U8 R100, c[0x3][0x96] ;  /* 0x00c02580ff647b82 */ /* 0x000e220000000000 */
[----:B------:R-:W-:Y:S02]  /*5c00*/  IADD3 R140, P0, PT, R140, R64, RZ ;  /* 0x000000408c8c7210 */ /* 0x000fe40007f1e0ff */
[----:B------:R-:W-:Y:S02]  /*5c10*/  LOP3.LUT R136, R25, R74, RZ, 0x3c, !PT ;  /* 0x0000004a19887212 */ /* 0x000fe400078e3cff */
[----:B------:R-:W-:Y:S02]  /*5c20*/  SHF.L.W.U32.HI R118, R121, 0x8, R120 ;  /* 0x0000000879767819 */ /* 0x000fe40000010e78 */
[----:B------:R-:W-:Y:S02]  /*5c30*/  IADD3 R125, P2, PT, R125, R134, RZ ;  /* 0x000000867d7d7210 */ /* 0x000fe40007f5e0ff */
[----:B------:R-:W-:-:S02]  /*5c40*/  LOP3.LUT R64, R18, R45, RZ, 0x3c, !PT ;  /* 0x0000002d12407212 */ /* 0x000fc400078e3cff */
[----:B------:R-:W-:Y:S02]  /*5c50*/  SHF.L.W.U32.HI R120, R120, 0x8, R121 ;  /* 0x0000000878787819 */ /* 0x000fe40000010e79 */
[----:B------:R-:W-:Y:S01]  /*5c60*/  IADD3.X R141, PT, PT, R55, R128, R43, P1, P3 ;  /* 0x00000080378d7210 */ /* 0x000fe20000fe642b */
[----:B------:R-:W-:Y:S01]  /*5c70*/  IMAD.X R136, R136, 0x1, R124, P0 ;  /* 0x0000000188887824 */ /* 0x000fe200000e067c */
[----:B------:R-:W-:Y:S01]  /*5c80*/  IADD3 R151, P0, P1, R120, R135, R26 ;  /* 0x0000008778977210 */ /* 0x000fe2000791e01a */
[----:B------:R-:W-:Y:S01]  /*5c90*/  IMAD.X R64, R64, 0x1, R138, P2 ;  /* 0x0000000140407824 */ /* 0x000fe200010e068a */
[----:B------:R-:W-:Y:S02]  /*5ca0*/  LOP3.LUT R43, R70, R141, RZ, 0x3c, !PT ;  /* 0x0000008d462b7212 */ /* 0x000fe400078e3cff */
[----:B------:R-:W-:Y:S02]  /*5cb0*/  LEA R173, R173, UR46, 0x3 ;  /* 0x0000002eadad7c11 */ /* 0x000fe4000f8e18ff */
[----:B------:R-:W-:-:S02]  /*5cc0*/  IADD3.X R145, PT, PT, R118, R137, R27, P0, P1 ;  /* 0x0000008976917210 */ /* 0x000fc400007e241b */
[----:B------:R-:W-:Y:S02]  /*5cd0*/  LOP3.LUT R80, R80, R125, RZ, 0x3c, !PT ;  /* 0x0000007d50507212 */ /* 0x000fe400078e3cff */
[----:B------:R-:W-:Y:S02]  /*5ce0*/  IADD3 R124, P2, PT, R43, R34, RZ ;  /* 0x000000222b7c7210 */ /* 0x000fe40007f5e0ff */
[----:B------:R-:W-:Y:S01]  /*5cf0*/  LOP3.LUT R59, R59, R64, RZ, 0x3c, !PT ;  /* 0x000000403b3b7212 */ /* 0x000fe200078e3cff */
[----:B------:R-:W5:Y:S01]  /*5d00*/  LDL.64 R42, [R173+0x80] ;  /* 0x00008000ad2a7983 */ /* 0x000f620000100a00 */
[----:B------:R-:W-:Y:S02]  /*5d10*/  LOP3.LUT R27, R46, R139, RZ, 0x3c, !PT ;  /* 0x0000008b2e1b7212 */ /* 0x000fe400078e3cff */
[----:B------:R-:W-:Y:S02]  /*5d20*/  LOP3.LUT R20, R63, R136, RZ, 0x3c, !PT ;  /* 0x000000883f147212 */ /* 0x000fe400078e3cff */
[----:B------:R-:W-:-:S02]  /*5d30*/  LOP3.LUT R26, R151, R76, R137, 0x96, !PT ;  /* 0x0000004c971a7212 */ /* 0x000fc400078e9689 */
[----:B------:R-:W-:Y:S02]  /*5d40*/  LOP3.LUT R63, R145, R84, R135, 0x96, !PT ;  /* 0x00000054913f7212 */ /* 0x000fe400078e9687 */
[----:B------:R-:W-:Y:S02]  /*5d50*/  SHF.L.W.U32.HI R135, R59, 0x8, R80 ;  /* 0x000000083b877819 */ /* 0x000fe40000010e50 */
[----:B------:R-:W-:Y:S01]  /*5d60*/  SHF.L.W.U32.HI R76, R80, 0x8, R59 ;  /* 0x00000008504c7819 */ /* 0x000fe20000010e3b */
[----:B------:R-:W-:Y:S01]  /*5d70*/  IMAD.X R128, R27, 0x1, R16, P2 ;  /* 0x000000011b807824 */ /* 0x000fe200010e0610 */
[----:B------:R-:W1:Y:S01]  /*5d80*/  LDC.U8 R80, c[0x3][0x91] ;  /* 0x00c02440ff507b82 */ /* 0x000e620000000000 */
[----:B------:R-:W-:Y:S02]  /*5d90*/  SHF.L.W.U32.HI R16, R26, 0x10, R63 ;  /* 0x000000101a107819 */ /* 0x000fe40000010e3f */
[----:B------:R-:W-:Y:S02]  /*5da0*/  LOP3.LUT R119, R119, 0xff, RZ, 0xc0, !PT ;  /* 0x000000ff77777812 */ /* 0x000fe400078ec0ff */
[----:B------:R-:W-:-:S02]  /*5db0*/  IADD3 R121, P0, PT, R16, R122, RZ ;  /* 0x0000007a10797210 */ /* 0x000fc40007f1e0ff */
[----:B------:R-:W-:Y:S02]  /*5dc0*/  LOP3.LUT R57, R57, R124, RZ, 0x3c, !PT ;  /* 0x0000007c39397212 */ /* 0x000fe400078e3cff */
[----:B------:R-:W-:Y:S02]  /*5dd0*/  LOP3.LUT R122, R55, R128, RZ, 0x3c, !PT ;  /* 0x00000080377a7212 */ /* 0x000fe400078e3cff */
[----:B------:R-:W-:Y:S02]  /*5de0*/  LOP3.LUT R127, R127, R140, RZ, 0x3c, !PT ;  /* 0x0000008c7f7f7212 */ /* 0x000fe400078e3cff */
[----:B------:R-:W-:Y:S02]  /*5df0*/  LEA R172, R119, UR46, 0x3 ;  /* 0x0000002e77ac7c11 */ /* 0x000fe4000f8e18ff */
[----:B0-----:R-:W-:Y:S02]  /*5e00*/  LEA R34, R100, UR46, 0x3 ;  /* 0x0000002e64227c11 */ /* 0x001fe4000f8e18ff */
[----:B------:R-:W-:Y:S01]  /*5e10*/  SHF.L.W.U32.HI R137, R57, 0x8, R122 ;  /* 0x0000000839897819 */ /* 0x000fe20000010e7a */
[----:B------:R-:W0:Y:S01]  /*5e20*/  LDC.U8 R84, c[0x3][0x93] ;  /* 0x00c024c0ff547b82 */ /* 0x000e220000000000 */
[----:B------:R-:W-:Y:S01]  /*5e30*/  SHF.L.W.U32.HI R129, R20, 0x8, R127 ;  /* 0x0000000814817819 */ /* 0x000fe20000010e7f */
[----:B------:R-:W5:Y:S01]  /*5e40*/  LDL.64 R100, [R172+0x80] ;  /* 0x00008000ac647983 */ /* 0x000f620000100a00 */
[----:B------:R-:W-:-:S02]  /*5e50*/  SHF.L.W.U32.HI R131, R127, 0x8, R20 ;  /* 0x000000087f837819 */ /* 0x000fc40000010e14 */
[----:B------:R-:W-:Y:S02]  /*5e60*/  SHF.L.W.U32.HI R20, R63, 0x10, R26 ;  /* 0x000000103f147819 */ /* 0x000fe40000010e1a */
[----:B------:R-:W5:Y:S01]  /*5e70*/  LDL.64 R26, [R34+0x80] ;  /* 0x00008000221a7983 */ /* 0x000f620000100a00 */
[----:B------:R-:W-:Y:S02]  /*5e80*/  SHF.L.W.U32.HI R119, R122, 0x8, R57 ;  /* 0x000000087a777819 */ /* 0x000fe40000010e39 */
[----:B------:R-:W-:Y:S01]  /*5e90*/  IADD3 R63, P2, P3, R137, R139, R50 ;  /* 0x0000008b893f7210 */ /* 0x000fe20007b5e032 */
[----:B------:R-:W-:-:S03]  /*5ea0*/  IMAD.X R133, R20, 0x1, R133, P0 ;  /* 0x0000000114857824 */ /* 0x000fc600000e0685 */
[----:B------:R-:W-:Y:S02]  /*5eb0*/  IADD3.X R123, PT, PT, R119, R141, R51, P2, P3 ;  /* 0x0000008d777b7210 */ /* 0x000fe400017e6433 */
[----:B------:R-:W-:Y:S02]  /*5ec0*/  IADD3 R132, P0, P1, R131, R74, R28 ;  /* 0x0000004a83847210 */ /* 0x000fe4000791e01c */
[----:B------:R-:W-:Y:S02]  /*5ed0*/  LOP3.LUT R57, R63, R70, R141, 0x96, !PT ;  /* 0x000000463f397212 */ /* 0x000fe400078e968d */
[----:B------:R-:W-:Y:S02]  /*5ee0*/  LOP3.LUT R28, R123, R46, R139, 0x96, !PT ;  /* 0x0000002e7b1c7212 */ /* 0x000fe400078e968b */
[----:B-1----:R-:W-:Y:S02]  /*5ef0*/  LEA R51, R80, UR46, 0x3 ;  /* 0x0000002e50337c11 */ /* 0x002fe4000f8e18ff */
[----:B------:R-:W1:Y:S01]  /*5f00*/  LDC.U8 R80, c[0x3][0x95] ;  /* 0x00c02540ff507b82 */ /* 0x000e620000000000 */
[----:B------:R-:W-:-:S02]  /*5f10*/  SHF.L.W.U32.HI R46, R57, 0x10, R28 ;  /* 0x00000010392e7819 */ /* 0x000fc40000010e1c */
[----:B------:R-:W-:Y:S02]  /*5f20*/  IADD3.X R134, PT, PT, R129, R126, R29, P0, P1 ;  /* 0x0000007e81867210 */ /* 0x000fe400007e241d */
[----:B------:R-:W-:Y:S02]  /*5f30*/  LOP3.LUT R23, R132, R23, R126, 0x96, !PT ;  /* 0x0000001784177212 */ /* 0x000fe400078e967e */
[----:B------:R-:W-:Y:S01]  /*5f40*/  SHF.L.W.U32.HI R57, R28, 0x10, R57 ;  /* 0x000000101c397819 */ /* 0x000fe20000010e39 */
[----:B------:R-:W5:Y:S01]  /*5f50*/  LDL.64 R126, [R51+0x80] ;  /* 0x00008000337e7983 */ /* 0x000f620000100a00 */
[----:B------:R-:W-:Y:S02]  /*5f60*/  IADD3 R122, P2, PT, R46, R124, RZ ;  /* 0x0000007c2e7a7210 */ /* 0x000fe40007f5e0ff */
[----:B------:R-:W-:Y:S01]  /*5f70*/  IADD3 R141, P0, P1, R76, R45, R14 ;  /* 0x0000002d4c8d7210 */ /* 0x000fe2000791e00e */
[----:B------:R-:W3:Y:S01]  /*5f80*/  LDC R124, c[0x3][0x98] ;  /* 0x00c02600ff7c7b82 */ /* 0x000ee20000000800 */
[----:B------:R-:W-:-:S02]  /*5f90*/  LOP3.LUT R59, R121, R120, RZ, 0x3c, !PT ;  /* 0x00000078793b7212 */ /* 0x000fc400078e3cff */
[----:B------:R-:W-:Y:S02]  /*5fa0*/  LOP3.LUT R118, R133, R118, RZ, 0x3c, !PT ;  /* 0x0000007685767212 */ /* 0x000fe400078e3cff */
[----:B------:R-:W-:Y:S01]  /*5fb0*/  LOP3.LUT R74, R134, R25, R74, 0x96, !PT ;  /* 0x00000019864a7212 */ /* 0x000fe200078e964a */
[----:B------:R-:W-:Y:S01]  /*5fc0*/  IMAD.X R139, R57, 0x1, R128, P2 ;  /* 0x00000001398b7824 */ /* 0x000fe200010e0680 */
[----:B------:R-:W-:Y:S02]  /*5fd0*/  IADD3.X R143, PT, PT, R135, R130, R15, P0, P1 ;  /* 0x00000082878f7210 */ /* 0x000fe400007e240f */
[----:B------:R-:W-:Y:S02]  /*5fe0*/  SHF.L.W.U32.HI R55, R59, 0x1, R118 ;  /* 0x000000013b377819 */ /* 0x000fe40000010e76 */
[----:B------:R-:W-:Y:S02]  /*5ff0*/  SHF.L.W.U32.HI R25, R74, 0x10, R23 ;  /* 0x000000104a197819 */ /* 0x000fe40000010e17 */
[----:B0-----:R-:W-:-:S02]  /*6000*/  LEA R15, R84, UR46, 0x3 ;  /* 0x0000002e540f7c11 */ /* 0x001fc4000f8e18ff */
[----:B------:R-:W-:Y:S02]  /*6010*/  SHF.L.W.U32.HI R59, R118, 0x1, R59 ;  /* 0x00000001763b7819 */ /* 0x000fe40000010e3b */
[----:B------:R-:W-:Y:S01]  /*6020*/  SHF.L.W.U32.HI R23, R23, 0x10, R74 ;  /* 0x0000001017177819 */ /* 0x000fe20000010e4a */
[----:B------:R-:W5:Y:S01]  /*6030*/  LDL.64 R28, [R15+0x80] ;  /* 0x000080000f1c7983 */ /* 0x000f620000100a00 */
[----:B------:R-:W-:Y:S02]  /*6040*/  LOP3.LUT R118, R141, R39, R130, 0x96, !PT ;  /* 0x000000278d767212 */ /* 0x000fe400078e9682 */
[----:B------:R-:W-:Y:S02]  /*6050*/  LOP3.LUT R39, R122, R137, RZ, 0x3c, !PT ;  /* 0x000000897a277212 */ /* 0x000fe400078e3cff */
[----:B------:R-:W-:Y:S02]  /*6060*/  LOP3.LUT R14, R139, R119, RZ, 0x3c, !PT ;  /* 0x000000778b0e7212 */ /* 0x000fe400078e3cff */
[----:B------:R-:W-:Y:S01]  /*6070*/  IADD3 R140, P0, PT, R23, R140, RZ ;  /* 0x0000008c178c7210 */ /* 0x000fe20007f1e0ff */
[----:B------:R-:W0:Y:S01]  /*6080*/  LDC.U8 R84, c[0x3][0x97] ;  /* 0x00c025c0ff547b82 */ /* 0x000e220000000000 */
[----:B------:R-:W-:-:S02]  /*6090*/  SHF.L.W.U32.HI R119, R14, 0x1, R39 ;  /* 0x000000010e777819 */ /* 0x000fc40000010e27 */
[----:B------:R-:W-:Y:S01]  /*60a0*/  LOP3.LUT R45, R143, R18, R45, 0x96, !PT ;  /* 0x000000128f2d7212 */ /* 0x000fe200078e962d */
[----:B------:R-:W-:Y:S01]  /*60b0*/  IMAD.X R50, R25, 0x1, R136, P0 ;  /* 0x0000000119327824 */ /* 0x000fe200000e0688 */
[----:B------:R-:W-:Y:S02]  /*60c0*/  SHF.L.W.U32.HI R39, R39, 0x1, R14 ;  /* 0x0000000127277819 */ /* 0x000fe40000010e0e */
[----:B--2---:R-:W-:Y:S02]  /*60d0*/  IADD3 R151, P0, P1, R119, R151, R98 ;  /* 0x0000009777977210 */ /* 0x004fe4000791e062 */
[----:B-1----:R-:W-:Y:S02]  /*60e0*/  LEA R18, R80, UR46, 0x3 ;  /* 0x0000002e50127c11 */ /* 0x002fe4000f8e18ff */
[----:B------:R-:W-:Y:S02]  /*60f0*/  LOP3.LUT R74, R140, R131, RZ, 0x3c, !PT ;  /* 0x000000838c4a7212 */ /* 0x000fe400078e3cff */
[----:B------:R-:W-:-:S02]  /*6100*/  LOP3.LUT R129, R50, R129, RZ, 0x3c, !PT ;  /* 0x0000008132817212 */ /* 0x000fc400078e3cff */
[----:B------:R-:W-:Y:S02]  /*6110*/  IADD3.X R138, PT, PT, R39, R145, R99, P0, P1 ;  /* 0x00000091278a7210 */ /* 0x000fe400007e2463 */
[----:B------:R-:W2:Y:S01]  /*6120*/  LDL.64 R98, [R18+0x80] ;  /* 0x0000800012627983 */ /* 0x000ea20000100a00 */
[----:B------:R-:W-:Y:S02]  /*6130*/  SHF.L.W.U32.HI R14, R118, 0x10, R45 ;  /* 0x00000010760e7819 */ /* 0x000fe40000010e2d */
[----:B------:R-:W-:Y:S02]  /*6140*/  SHF.L.W.U32.HI R70, R74, 0x1, R129 ;  /* 0x000000014a467819 */ /* 0x000fe40000010e81 */
[----:B------:R-:W-:Y:S02]  /*6150*/  SHF.L.W.U32.HI R74, R129, 0x1, R74 ;  /* 0x00000001814a7819 */ /* 0x000fe40000010e4a */
[----:B------:R-:W-:Y:S02]  /*6160*/  IADD3 R125, P0, PT, R14, R125, RZ ;  /* 0x0000007d0e7d7210 */ /* 0x000fe40007f1e0ff */
[----:B------:R-:W-:-:S02]  /*6170*/  SHF.L.W.U32.HI R129, R45, 0x10, R118 ;  /* 0x000000102d817819 */ /* 0x000fc40000010e76 */
[----:B------:R-:W-:Y:S02]  /*6180*/  LOP3.LUT R147, R25, R138, RZ, 0x3c, !PT ;  /* 0x0000008a19937212 */ /* 0x000fe400078e3cff */
[----:B------:R-:W-:Y:S01]  /*6190*/  LOP3.LUT R136, R23, R151, RZ, 0x3c, !PT ;  /* 0x0000009717887212 */ /* 0x000fe200078e3cff */
[----:B------:R-:W-:Y:S01]  /*61a0*/  IMAD.X R64, R129, 0x1, R64, P0 ;  /* 0x0000000181407824 */ /* 0x000fe200000e0640 */
[----:B------:R-:W-:Y:S02]  /*61b0*/  IADD3 R147, P1, PT, R147, R125, RZ ;  /* 0x0000007d93937210 */ /* 0x000fe40007f3e0ff */
[----:B------:R-:W-:Y:S02]  /*61c0*/  IADD3 R131, P0, P2, R59, R132, R60 ;  /* 0x000000843b837210 */ /* 0x000fe40007a1e03c */
[----:B------:R-:W-:Y:S01]  /*61d0*/  LOP3.LUT R135, R64, R135, RZ, 0x3c, !PT ;  /* 0x0000008740877212 */ /* 0x000fe200078e3cff */
[----:B------:R-:W-:Y:S01]  /*61e0*/  IMAD.X R136, R136, 0x1, R64, P1 ;  /* 0x0000000188887824 */ /* 0x000fe200008e0640 */
[----:B0-----:R-:W-:Y:S01]  /*61f0*/  LEA R45, R84, UR46, 0x3 ;  /* 0x0000002e542d7c11 */ /* 0x001fe2000f8e18ff */
[----:B------:R-:W0:Y:S01]  /*6200*/  LDC.U8 R64, c[0x3][0x9a] ;  /* 0x00c02680ff407b82 */ /* 0x000e220000000000 */
[----:B------:R-:W-:-:S02]  /*6210*/  IADD3.X R134, PT, PT, R55, R134, R61, P0, P2 ;  /* 0x0000008637867210 */ /* 0x000fc400007e443d */
[----:B------:R-:W-:Y:S01]  /*6220*/  LOP3.LUT R120, R119, R147, RZ, 0x3c, !PT ;  /* 0x0000009377787212 */ /* 0x000fe200078e3cff */
[----:B------:R-:W2:Y:S01]  /*6230*/  LDL.64 R60, [R45+0x80] ;  /* 0x000080002d3c7983 */ /* 0x000ea20000100a00 */
[----:B------:R-:W-:Y:S02]  /*6240*/  IADD3 R119, P0, P1, R74, R141, R2 ;  /* 0x0000008d4a777210 */ /* 0x000fe4000791e002 */
[----:B---3--:R-:W-:Y:S02]  /*6250*/  LOP3.LUT R84, R124, 0xff, RZ, 0xc0, !PT ;  /* 0x000000ff7c547812 */ /* 0x008fe400078ec0ff */
[----:B------:R-:W-:Y:S02]  /*6260*/  IADD3.X R128, PT, PT, R70, R143, R3, P0, P1 ;  /* 0x0000008f46807210 */ /* 0x000fe400007e2403 */
[----:B------:R-:W-:Y:S02]  /*6270*/  LOP3.LUT R130, R129, R134, RZ, 0x3c, !PT ;  /* 0x0000008681827212 */ /* 0x000fe400078e3cff */
[----:B------:R-:W-:-:S02]  /*6280*/  LOP3.LUT R2, R57, R128, RZ, 0x3c, !PT ;  /* 0x0000008039027212 */ /* 0x000fc400078e3cff */
[----:B------:R-:W-:Y:S02]  /*6290*/  LEA R84, R84, UR46, 0x3 ;  /* 0x0000002e54547c11 */ /* 0x000fe4000f8e18ff */
[----:B------:R-:W-:Y:S02]  /*62a0*/  IADD3 R130, P0, PT, R130, R122, RZ ;  /* 0x0000007a82827210 */ /* 0x000fe40007f1e0ff */
[----:B------:R-:W1:Y:S01]  /*62b0*/  LDC.U8 R122, c[0x3][0x9e] ;  /* 0x00c02780ff7a7b82 */ /* 0x000e620000000000 */
[----:B------:R-:W-:Y:S02]  /*62c0*/  LOP3.LUT R39, R39, R136, RZ, 0x3c, !PT ;  /* 0x0000008827277212 */ /* 0x000fe400078e3cff */
[----:B------:R-:W-:Y:S02]  /*62d0*/  IADD3 R121, P1, PT, R2, R121, RZ ;  /* 0x0000007902797210 */ /* 0x000fe40007f3e0ff */
[----:B------:R-:W3:Y:S01]  /*62e0*/  LDL.64 R2, [R84+0x80] ;  /* 0x0000800054027983 */ /* 0x000ee20000100a00 */
[----:B------:R-:W-:-:S02]  /*62f0*/  SHF.L.W.U32.HI R118, R39, 0x8, R120 ;  /* 0x0000000827767819 */ /* 0x000fc40000010e78 */
[----:B------:R-:W-:Y:S02]  /*6300*/  SHF.L.W.U32.HI R120, R120, 0x8, R39 ;  /* 0x0000000878787819 */ /* 0x000fe40000010e27 */
[----:B------:R-:W-:Y:S02]  /*6310*/  LOP3.LUT R124, R46, R119, RZ, 0x3c, !PT ;  /* 0x000000772e7c7212 */ /* 0x000fe400078e3cff */
[----:B0-----:R-:W-:Y:S02]  /*6320*/  LEA R39, R64, UR46, 0x3 ;  /* 0x0000002e40277c11 */ /* 0x001fe4000f8e18ff */
[----:B------:R-:W-:Y:S01]  /*6330*/  LOP3.LUT R80, R125, R76, RZ, 0x3c, !PT ;  /* 0x0000004c7d507212 */ /* 0x000fe200078e3cff */
[----:B------:R-:W-:Y:S02]  /*6340*/  IMAD.X R133, R124, 0x1, R133, P1 ;  /* 0x000000017c857824 */ /* 0x000fe400008e0685 */
[----:B------:R-:W3:Y:S01]  /*6350*/  LDL.64 R124, [R39+0x80] ;  /* 0x00008000277c7983 */ /* 0x000ee20000100a00 */
[----:B------:R-:W-:-:S02]  /*6360*/  SHF.L.W.U32.HI R76, R80, 0x1, R135 ;  /* 0x00000001504c7819 */ /* 0x000fc40000010e87 */
[----:B------:R-:W-:Y:S02]  /*6370*/  LOP3.LUT R132, R14, R131, RZ, 0x3c, !PT ;  /* 0x000000830e847212 */ /* 0x000fe400078e3cff */
[----:B------:R-:W-:-:S03]  /*6380*/  SHF.L.W.U32.HI R80, R135, 0x1, R80 ;  /* 0x0000000187507819 */ /* 0x000fc60000010e50 */
[----:B------:R-:W-:Y:S01]  /*6390*/  IMAD.X R132, R132, 0x1, R139, P0 ;  /* 0x0000000184847824 */ /* 0x000fe200000e068b */
[----:B------:R-:W-:Y:S02]  /*63a0*/  IADD3 R63, P2, P3, R80, R63, R78 ;  /* 0x0000003f503f7210 */ /* 0x000fe40007b5e04e */
[----:B------:R-:W-:Y:S02]  /*63b0*/  IADD3 R141, P0, P1, R120, R151, R4 ;  /* 0x00000097788d7210 */ /* 0x000fe4000791e004 */
[----:B------:R-:W-:Y:S02]  /*63c0*/  IADD3.X R149, PT, PT, R76, R123, R79, P2, P3 ;  /* 0x0000007b4c957210 */ /* 0x000fe400017e644f */
[----:B-1----:R-:W-:Y:S02]  /*63d0*/  LEA R79, R122, UR46, 0x3 ;  /* 0x0000002e7a4f7c11 */ /* 0x002fe4000f8e18ff */
[----:B------:R-:W-:Y:S02]  /*63e0*/  IADD3.X R144, PT, PT, R118, R138, R5, P0, P1 ;  /* 0x0000008a76907210 */ /* 0x000fe400007e2405 */
[----:B------:R-:W-:Y:S01]  /*63f0*/  LOP3.LUT R4, R142, 0xff, RZ, 0xc0, !PT ;  /* 0x000000ff8e047812 */ /* 0x000fe200078ec0ff */
[----:B------:R-:W3:Y:S01]  /*6400*/  LDL.64 R122, [R79+0x80] ;  /* 0x000080004f7a7983 */ /* 0x000ee20000100a00 */
[----:B------:R-:W-:-:S02]  /*6410*/  LOP3.LUT R64, R144, R23, R151, 0x96, !PT ;  /* 0x0000001790407212 */ /* 0x000fc400078e9697 */
[----:B------:R-:W-:-:S05]  /*6420*/  LEA R23, R4, UR46, 0x3 ;  /* 0x0000002e04177c11 */ /* 0x000fca000f8e18ff */
[----:B------:R-:W3:Y:S01]  /*6430*/  LDL.64 R4, [R23+0x80] ;  /* 0x0000800017047983 */ /* 0x000ee20000100a00 */
[----:B------:R-:W-:Y:S02]  /*6440*/  LOP3.LUT R78, R55, R132, RZ, 0x3c, !PT ;  /* 0x00000084374e7212 */ /* 0x000fe400078e3cff */
[----:B------:R-:W-:Y:S02]  /*6450*/  LOP3.LUT R59, R59, R130, RZ, 0x3c, !PT ;  /* 0x000000823b3b7212 */ /* 0x000fe400078e3cff */
[----:B------:R-:W-:Y:S02]  /*6460*/  LOP3.LUT R55, R70, R133, RZ, 0x3c, !PT ;  /* 0x0000008546377212 */ /* 0x000fe400078e3cff */
[----:B------:R-:W-:Y:S02]  /*6470*/  LOP3.LUT R74, R74, R121, RZ, 0x3c, !PT ;  /* 0x000000794a4a7212 */ /* 0x000fe400078e3cff */
[----:B------:R-:W-:Y:S02]  /*6480*/  SHF.L.W.U32.HI R135, R78, 0x8, R59 ;  /* 0x000000084e877819 */ /* 0x000fe40000010e3b */
[----:B------:R-:W-:-:S02]  /*6490*/  SHF.L.W.U32.HI R137, R59, 0x8, R78 ;  /* 0x000000083b897819 */ /* 0x000fc40000010e4e */
[----:B------:R-:W-:Y:S02]  /*64a0*/  SHF.L.W.U32.HI R139, R55, 0x8, R74 ;  /* 0x00000008378b7819 */ /* 0x000fe40000010e4a */
[----:B------:R-:W-:Y:S02]  /*64b0*/  SHF.L.W.U32.HI R78, R74, 0x8, R55 ;  /* 0x000000084a4e7819 */ /* 0x000fe40000010e37 */
[----:B------:R-:W0:Y:S01]  /*64c0*/  LDC.U8 R55, c[0x3][0x99] ;  /* 0x00c02640ff377b82 */ /* 0x000e220000000000 */
[----:B------:R-:W-:Y:S02]  /*64d0*/  LOP3.LUT R143, R20, R149, RZ, 0x3c, !PT ;  /* 0x00000095148f7212 */ /* 0x000fe400078e3cff */
[----:B------:R-:W-:Y:S02]  /*64e0*/  LOP3.LUT R25, R141, R25, R138, 0x96, !PT ;  /* 0x000000198d197212 */ /* 0x000fe400078e968a */
[----:B------:R-:W-:Y:S02]  /*64f0*/  IADD3 R143, P2, PT, R143, R140, RZ ;  /* 0x0000008c8f8f7210 */ /* 0x000fe40007f5e0ff */
[----:B------:R-:W-:-:S02]  /*6500*/  LOP3.LUT R145, R16, R63, RZ, 0x3c, !PT ;  /* 0x0000003f10917212 */ /* 0x000fc400078e3cff */
[----:B------:R-:W-:Y:S02]  /*6510*/  IADD3 R153, P0, P1, R137, R131, R116 ;  /* 0x0000008389997210 */ /* 0x000fe4000791e074 */
[----:B------:R-:W-:Y:S02]  /*6520*/  SHF.L.W.U32.HI R59, R64, 0x10, R25 ;  /* 0x00000010403b7819 */ /* 0x000fe40000010e19 */
[----:B------:R-:W-:Y:S01]  /*6530*/  SHF.L.W.U32.HI R64, R25, 0x10, R64 ;  /* 0x0000001019407819 */ /* 0x000fe20000010e40 */
[----:B------:R-:W-:Y:S01]  /*6540*/  IMAD.X R145, R145, 0x1, R50, P2 ;  /* 0x0000000191917824 */ /* 0x000fe200010e0632 */
[----:B------:R-:W-:Y:S02]  /*6550*/  IADD3.X R161, PT, PT, R135, R134, R117, P0, P1 ;  /* 0x0000008687a17210 */ /* 0x000fe400007e2475 */
[----:B------:R-:W-:Y:S02]  /*6560*/  IADD3 R147, P0, PT, R64, R147, RZ ;  /* 0x0000009340937210 */ /* 0x000fe40007f1e0ff */
[----:B------:R-:W-:-:S02]  /*6570*/  LOP3.LUT R80, R80, R143, RZ, 0x3c, !PT ;  /* 0x0000008f50507212 */ /* 0x000fc400078e3cff */
[----:B------:R-:W-:Y:S01]  /*6580*/  LOP3.LUT R25, R76, R145, RZ, 0x3c, !PT ;  /* 0x000000914c197212 */ /* 0x000fe200078e3cff */
[----:B------:R-:W1:Y:S01]  /*6590*/  LDC.U8 R74, c[0x3][0x9f] ;  /* 0x00c027c0ff4a7b82 */ /* 0x000e620000000000 */
[----:B------:R-:W-:Y:S01]  /*65a0*/  LOP3.LUT R14, R161, R14, R131, 0x96, !PT ;  /* 0x0000000ea10e7212 */ /* 0x000fe200078e9683 */
[----:B------:R-:W-:Y:S01]  /*65b0*/  IMAD.X R131, R59, 0x1, R136, P0 ;  /* 0x000000013b837824 */ /* 0x000fe200000e0688 */
[----:B------:R-:W-:Y:S02]  /*65c0*/  LOP3.LUT R129, R153, R129, R134, 0x96, !PT ;  /* 0x0000008199817212 */ /* 0x000fe400078e9686 */
[----:B------:R-:W-:Y:S02]  /*65d0*/  SHF.L.W.U32.HI R117, R25, 0x8, R80 ;  /* 0x0000000819757819 */ /* 0x000fe40000010e50 */
[----:B------:R-:W-:Y:S02]  /*65e0*/  SHF.L.W.U32.HI R80, R80, 0x8, R25 ;  /* 0x0000000850507819 */ /* 0x000fe40000010e19 */
[----:B------:R-:W-:-:S02]  /*65f0*/  SHF.L.W.U32.HI R50, R14, 0x10, R129 ;  /* 0x000000100e327819 */ /* 0x000fc40000010e81 */
[----:B------:R-:W-:Y:S02]  /*6600*/  SHF.L.W.U32.HI R25, R129, 0x10, R14 ;  /* 0x0000001081197819 */ /* 0x000fe40000010e0e */
[----:B0-----:R-:W-:Y:S02]  /*6610*/  LEA R76, R55, UR46, 0x3 ;  /* 0x0000002e374c7c11 */ /* 0x001fe4000f8e18ff */
[----:B------:R-:W-:Y:S02]  /*6620*/  IADD3 R151, P1, P2, R78, R119, R6 ;  /* 0x000000774e977210 */ /* 0x000fe40007a3e006 */
[----:B------:R-:W-:Y:S02]  /*6630*/  LOP3.LUT R129, R131, R118, RZ, 0x3c, !PT ;  /* 0x0000007683817212 */ /* 0x000fe400078e3cff */
[----:B------:R-:W0:Y:S01]  /*6640*/  LDC.U8 R118, c[0x3][0x9b] ;  /* 0x00c026c0ff767b82 */ /* 0x000e220000000000 */
[----:B------:R-:W-:Y:S02]  /*6650*/  IADD3.X R142, PT, PT, R139, R128, R7, P1, P2 ;  /* 0x000000808b8e7210 */ /* 0x000fe40000fe4407 */
[----:B------:R-:W3:Y:S01]  /*6660*/  LDL.64 R6, [R76+0x80] ;  /* 0x000080004c067983 */ /* 0x000ee20000100a00 */
[----:B------:R-:W-:-:S05]  /*6670*/  IADD3 R130, P0, PT, R25, R130, RZ ;  /* 0x0000008219827210 */ /* 0x000fca0007f1e0ff */
[----:B------:R-:W-:Y:S01]  /*6680*/  IMAD.X R14, R50, 0x1, R132, P0 ;  /* 0x00000001320e7824 */ /* 0x000fe200000e0684 */
[----:B----4-:R-:W-:Y:S02]  /*6690*/  IADD3 R155, P0, P1, R80, R63, R40 ;  /* 0x0000003f509b7210 */ /* 0x010fe4000791e028 */
[----:B------:R-:W-:Y:S02]  /*66a0*/  LOP3.LUT R128, R151, R57, R128, 0x96, !PT ;  /* 0x0000003997807212 */ /* 0x000fe400078e9680 */
[----:B------:R-:W-:Y:S02]  /*66b0*/  LOP3.LUT R119, R142, R46, R119, 0x96, !PT ;  /* 0x0000002e8e777212 */ /* 0x000fe400078e9677 */
[----:B------:R-:W-:Y:S01]  /*66c0*/  IADD3.X R159, PT, PT, R117, R149, R41, P0, P1 ;  /* 0x00000095759f7210 */ /* 0x000fe200007e2429 */
[----:B------:R-:W4:Y:S01]  /*66d0*/  LDC.U8 R134, c[0x3][0x9d] ;  /* 0x00c02740ff867b82 */ /* 0x000f220000000000 */
[----:B------:R-:W-:Y:S02]  /*66e0*/  LOP3.LUT R120, R147, R120, RZ, 0x3c, !PT ;  /* 0x0000007893787212 */ /* 0x000fe400078e3cff */
[----:B------:R-:W-:-:S02]  /*66f0*/  SHF.L.W.U32.HI R70, R128, 0x10, R119 ;  /* 0x0000001080467819 */ /* 0x000fc40000010e77 */
[----:B-1----:R-:W-:Y:S02]  /*6700*/  LEA R74, R74, UR46, 0x3 ;  /* 0x0000002e4a4a7c11 */ /* 0x002fe4000f8e18ff */
[----:B------:R-:W-:Y:S01]  /*6710*/  LOP3.LUT R20, R155, R20, R149, 0x96, !PT ;  /* 0x000000149b147212 */ /* 0x000fe200078e9695 */
[----:B------:R-:W1:Y:S01]  /*6720*/  LDC.64 R40, c[0x3][0xa0] ;  /* 0x00c02800ff287b82 */ /* 0x000e620000000a00 */
[----:B------:R-:W-:Y:S02]  /*6730*/  LOP3.LUT R63, R159, R16, R63, 0x96, !PT ;  /* 0x000000109f3f7212 */ /* 0x000fe400078e963f */
[----:B------:R-:W-:Y:S02]  /*6740*/  SHF.L.W.U32.HI R55, R120, 0x1, R129 ;  /* 0x0000000178377819 */ /* 0x000fe40000010e81 */
[----:B------:R-:W-:Y:S02]  /*6750*/  SHF.L.W.U32.HI R129, R129, 0x1, R120 ;  /* 0x0000000181817819 */ /* 0x000fe40000010e78 */
[----:B------:R-:W-:-:S02]  /*6760*/  IADD3 R136, P0, PT, R70, R121, RZ ;  /* 0x0000007946887210 */ /* 0x000fc40007f1e0ff */
[----:B------:R-:W3:Y:S01]  /*6770*/  LDL.64 R120, [R74+0x80] ;  /* 0x000080004a787983 */ /* 0x000ee20000100a00 */
[----:B------:R-:W-:Y:S02]  /*6780*/  SHF.L.W.U32.HI R46, R20, 0x10, R63 ;  /* 0x00000010142e7819 */ /* 0x000fe40000010e3f */
[----:B------:R-:W-:Y:S02]  /*6790*/  SHF.L.W.U32.HI R132, R63, 0x10, R20 ;  /* 0x000000103f847819 */ /* 0x000fe40000010e14 */
[----:B------:R-:W-:Y:S02]  /*67a0*/  SHF.L.W.U32.HI R128, R119, 0x10, R128 ;  /* 0x0000001077807819 */ /* 0x000fe40000010e80 */
[----:B0-----:R-:W-:Y:S02]  /*67b0*/  LEA R63, R118, UR46, 0x3 ;  /* 0x0000002e763f7c11 */ /* 0x001fe4000f8e18ff */
[----:B------:R-:W-:Y:S02]  /*67c0*/  LOP3.LUT R116, R130, R137, RZ, 0x3c, !PT ;  /* 0x0000008982747212 */ /* 0x000fe400078e3cff */
[----:B------:R-:W-:Y:S01]  /*67d0*/  LOP3.LUT R135, R14, R135, RZ, 0x3c, !PT ;  /* 0x000000870e877212 */ /* 0x000fe200078e3cff */
[----:B------:R-:W-:Y:S01]  /*67e0*/  IMAD.X R138, R128, 0x1, R133, P0 ;  /* 0x00000001808a7824 */ /* 0x000fe200000e0685 */
[----:B------:R-:W3:Y:S02]  /*67f0*/  LDL.64 R118, [R63+0x80] ;  /* 0x000080003f767983 */ /* 0x000ee40000100a00 */
[----:B------:R-:W-:-:S02]  /*6800*/  SHF.L.W.U32.HI R57, R116, 0x1, R135 ;  /* 0x0000000174397819 */ /* 0x000fc40000010e87 */
[----:B------:R-:W-:Y:S02]  /*6810*/  SHF.L.W.U32.HI R116, R135, 0x1, R116 ;  /* 0x0000000187747819 */ /* 0x000fe40000010e74 */
[----:B------:R-:W-:Y:S02]  /*6820*/  IADD3 R133, P0, PT, R46, R143, RZ ;  /* 0x0000008f2e857210 */ /* 0x000fe40007f1e0ff */
[----:B------:R-:W-:Y:S02]  /*6830*/  LOP3.LUT R78, R136, R78, RZ, 0x3c, !PT ;  /* 0x0000004e884e7212 */ /* 0x000fe400078e3cff */
[----:B------:R-:W-:Y:S02]  /*6840*/  LOP3.LUT R139, R138, R139, RZ, 0x3c, !PT ;  /* 0x0000008b8a8b7212 */ /* 0x000fe400078e3cff */
[----:B------:R-:W-:Y:S01]  /*6850*/  IADD3 R141, P1, P2, R116, R141, R114 ;  /* 0x0000008d748d7210 */ /* 0x000fe20007a3e072 */
[----:B------:R-:W-:Y:S01]  /*6860*/  IMAD.X R140, R132, 0x1, R145, P0 ;  /* 0x00000001848c7824 */ /* 0x000fe200000e0691 */
[----:B------:R-:W-:-:S02]  /*6870*/  SHF.L.W.U32.HI R114, R139, 0x1, R78 ;  /* 0x000000018b727819 */ /* 0x000fc40000010e4e */
[----:B------:R-:W-:Y:S02]  /*6880*/  IADD3.X R157, PT, PT, R57, R144, R115, P1, P2 ;  /* 0x00000090399d7210 */ /* 0x000fe40000fe4473 */
[----:B------:R-:W-:Y:S02]  /*6890*/  SHF.L.W.U32.HI R16, R78, 0x1, R139 ;  /* 0x000000014e107819 */ /* 0x000fe40000010e8b */
[----:B----4-:R-:W-:Y:S02]  /*68a0*/  LEA R78, R134, UR46, 0x3 ;  /* 0x0000002e864e7c11 */ /* 0x010fe4000f8e18ff */
[----:B------:R-:W-:Y:S02]  /*68b0*/  IADD3 R135, P1, P2, R114, R153, R48 ;  /* 0x0000009972877210 */ /* 0x000fe40007a3e030 */
[----:B------:R-:W-:Y:S02]  /*68c0*/  LOP3.LUT R80, R133, R80, RZ, 0x3c, !PT ;  /* 0x0000005085507212 */ /* 0x000fe400078e3cff */
[----:B------:R-:W-:-:S02]  /*68d0*/  LOP3.LUT R117, R140, R117, RZ, 0x3c, !PT ;  /* 0x000000758c757212 */ /* 0x000fc400078e3cff */
[----:B------:R-:W-:Y:S02]  /*68e0*/  LOP3.LUT R143, R132, R157, RZ, 0x3c, !PT ;  /* 0x0000009d848f7212 */ /* 0x000fe400078e3cff */
[----:B------:R-:W-:Y:S02]  /*68f0*/  IADD3.X R144, PT, PT, R16, R161, R49, P1, P2 ;  /* 0x000000a110907210 */ /* 0x000fe40000fe4431 */
[----:B------:R-:W-:Y:S01]  /*6900*/  SHF.L.W.U32.HI R115, R80, 0x1, R117 ;  /* 0x0000000150737819 */ /* 0x000fe20000010e75 */
[----:B------:R-:W4:Y:S01]  /*6910*/  LDL.64 R48, [R78+0x80] ;  /* 0x000080004e307983 */ /* 0x000f220000100a00 */
[----:B------:R-:W-:Y:S02]  /*6920*/  SHF.L.W.U32.HI R134, R117, 0x1, R80 ;  /* 0x0000000175867819 */ /* 0x000fe40000010e50 */
[----:B------:R-:W-:Y:S02]  /*6930*/  IADD3 R143, P0, PT, R143, R136, RZ ;  /* 0x000000888f8f7210 */ /* 0x000fe40007f1e0ff */
[----:B------:R-:W-:Y:S01]  /*6940*/  LOP3.LUT R117, R46, R141, RZ, 0x3c, !PT ;  /* 0x0000008d2e757212 */ /* 0x000fe200078e3cff */
[----:B------:R-:W0:Y:S01]  /*6950*/  LDC.U8 R139, c[0x3][0xa2] ;  /* 0x00c02880ff8b7b82 */ /* 0x000e220000000000 */
[----:B------:R-:W-:-:S02]  /*6960*/  LOP3.LUT R137, R59, R144, RZ, 0x3c, !PT ;  /* 0x000000903b897212 */ /* 0x000fc400078e3cff */
[----:B------:R-:W-:Y:S02]  /*6970*/  IADD3 R20, P1, P2, R134, R151, R112 ;  /* 0x0000009786147210 */ /* 0x000fe40007a3e070 */
[----:B-1----:R-:W-:Y:S01]  /*6980*/  LOP3.LUT R80, R40, 0xff, RZ, 0xc0, !PT ;  /* 0x000000ff28507812 */ /* 0x002fe200078ec0ff */
[----:B------:R-:W-:Y:S01]  /*6990*/  IMAD.X R40, R117, 0x1, R138, P0 ;  /* 0x0000000175287824 */ /* 0x000fe200000e068a */
[----:B------:R-:W-:Y:S02]  /*69a0*/  IADD3 R137, P0, PT, R137, R133, RZ ;  /* 0x0000008589897210 */ /* 0x000fe40007f1e0ff */
[----:B------:R-:W-:Y:S02]  /*69b0*/  IADD3.X R133, PT, PT, R115, R142, R113, P1, P2 ;  /* 0x0000008e73857210 */ /* 0x000fe40000fe4471 */
[----:B-----5:R-:W-:Y:S02]  /*69c0*/  IADD3 R155, P1, P2, R129, R155, R110 ;  /* 0x0000009b819b7210 */ /* 0x020fe40007a3e06e */
[----:B------:R-:W-:Y:S01]  /*69d0*/  LOP3.LUT R145, R64, R135, RZ, 0x3c, !PT ;  /* 0x0000008740917212 */ /* 0x000fe200078e3cff */
[----:B------:R-:W1:Y:S01]  /*69e0*/  LDC.U8 R110, c[0x3][0xa6] ;  /* 0x00c02980ff6e7b82 */ /* 0x000e620000000000 */
[----:B------:R-:W-:-:S02]  /*69f0*/  IADD3.X R159, PT, PT, R55, R159, R111, P1, P2 ;  /* 0x0000009f379f7210 */ /* 0x000fc40000fe446f */
[----:B------:R-:W-:Y:S01]  /*6a00*/  LEA R80, R80, UR46, 0x3 ;  /* 0x0000002e50507c11 */ /* 0x000fe2000f8e18ff */
[----:B------:R-:W-:Y:S01]  /*6a10*/  IMAD.X R145, R145, 0x1, R140, P0 ;  /* 0x0000000191917824 */ /* 0x000fe200000e068c */
[----:B------:R-:W-:Y:S02]  /*6a20*/  LOP3.LUT R111, R128, R159, RZ, 0x3c, !PT ;  /* 0x0000009f806f7212 */ /* 0x000fe400078e3cff */
[----:B------:R-:W-:Y:S02]  /*6a30*/  LOP3.LUT R112, R50, R133, RZ, 0x3c, !PT ;  /* 0x0000008532707212 */ /* 0x000fe400078e3cff */
[----:B------:R-:W-:Y:S02]  /*6a40*/  LOP3.LUT R138, R116, R143, RZ, 0x3c, !PT ;  /* 0x0000008f748a7212 */ /* 0x000fe400078e3cff */
[----:B------:R-:W5:Y:S01]  /*6a50*/  LDL.64 R116, [R80+0x80] ;  /* 0x0000800050747983 */ /* 0x000f620000100a00 */
[----:B------:R-:W-:Y:S02]  /*6a60*/  LOP3.LUT R57, R57, R40, RZ, 0x3c, !PT ;  /* 0x0000002839397212 */ /* 0x000fe400078e3cff */
[----:B------:R-:W-:-:S02]  /*6a70*/  LOP3.LUT R151, R16, R145, RZ, 0x3c, !PT ;  /* 0x0000009110977212 */ /* 0x000fc400078e3cff */
[----:B------:R-:W-:Y:S02]  /*6a80*/  IADD3 R140, P2, PT, R111, R130, RZ ;  /* 0x000000826f8c7210 */ /* 0x000fe40007f5e0ff */
[----:B------:R-:W-:Y:S01]  /*6a90*/  IADD3 R147, P0, PT, R112, R147, RZ ;  /* 0x0000009370937210 */ /* 0x000fe20007f1e0ff */
[----:B------:R-:W2:Y:S01]  /*6aa0*/  LDC.U8 R130, c[0x3][0xa1] ;  /* 0x00c02840ff827b82 */ /* 0x000ea20000000000 */
[----:B------:R-:W-:Y:S02]  /*6ab0*/  LOP3.LUT R16, R25, R20, RZ, 0x3c, !PT ;  /* 0x0000001419107212 */ /* 0x000fe400078e3cff */
[----:B------:R-:W-:Y:S02]  /*6ac0*/  LOP3.LUT R111, R70, R155, RZ, 0x3c, !PT ;  /* 0x0000009b466f7212 */ /* 0x000fe400078e3cff */
[----:B------:R-:W-:Y:S01]  /*6ad0*/  SHF.L.W.U32.HI R136, R57, 0x8, R138 ;  /* 0x0000000839887819 */ /* 0x000fe20000010e8a */
[----:B------:R-:W-:Y:S01]  /*6ae0*/  IMAD.X R131, R16, 0x1, R131, P0 ;  /* 0x0000000110837824 */ /* 0x000fe200000e0683 */
[----:B------:R-:W-:Y:S01]  /*6af0*/  SHF.L.W.U32.HI R138, R138, 0x8, R57 ;  /* 0x000000088a8a7819 */ /* 0x000fe20000010e39 */
[----:B------:R-:W-:Y:S01]  /*6b00*/  IMAD.X R142, R111, 0x1, R14, P2 ;  /* 0x000000016f8e7824 */ /* 0x000fe200010e060e */
[----:B------:R-:W-:-:S02]  /*6b10*/  LOP3.LUT R114, R114, R137, RZ, 0x3c, !PT ;  /* 0x0000008972727212 */ /* 0x000fc400078e3cff */
[----:B------:R-:W-:Y:S02]  /*6b20*/  LOP3.LUT R41, R41, 0xff, RZ, 0xc0, !PT ;  /* 0x000000ff29297812 */ /* 0x000fe400078ec0ff */
[----:B0-----:R-:W-:Y:S02]  /*6b30*/  LEA R57, R139, UR46, 0x3 ;  /* 0x0000002e8b397c11 */ /* 0x001fe4000f8e18ff */
[----:B------:R-:W-:Y:S02]  /*6b40*/  SHF.L.W.U32.HI R149, R151, 0x8, R114 ;  /* 0x0000000897957819 */ /* 0x000fe40000010e72 */
[----:B------:R-:W-:Y:S02]  /*6b50*/  IADD3 R163, P0, P1, R138, R141, R108 ;  /* 0x0000008d8aa37210 */ /* 0x000fe4000791e06c */
[----:B------:R-:W-:Y:S02]  /*6b60*/  SHF.L.W.U32.HI R151, R114, 0x8, R151 ;  /* 0x0000000872977819 */ /* 0x000fe40000010e97 */
[----:B------:R-:W-:-:S02]  /*6b70*/  LEA R14, R41, UR46, 0x3 ;  /* 0x0000002e290e7c11 */ /* 0x000fc4000f8e18ff */
[----:B------:R-:W-:Y:S02]  /*6b80*/  LOP3.LUT R153, R115, R131, RZ, 0x3c, !PT ;  /* 0x0000008373997212 */ /* 0x000fe400078e3cff */
[----:B------:R-:W-:Y:S01]  /*6b90*/  LOP3.LUT R41, R129, R140, RZ, 0x3c, !PT ;  /* 0x0000008c81297212 */ /* 0x000fe200078e3cff */
[----:B------:R-:W5:Y:S01]  /*6ba0*/  LDL.64 R114, [R57+0x80] ;  /* 0x0000800039727983 */ /* 0x000f620000100a00 */
[----:B------:R-:W-:Y:S02]  /*6bb0*/  LOP3.LUT R108, R55, R142, RZ, 0x3c, !PT ;  /* 0x0000008e376c7212 */ /* 0x000fe400078e3cff */
[----:B------:R-:W-:Y:S01]  /*6bc0*/  IADD3.X R146, PT, PT, R136, R157, R109, P0, P1 ;  /* 0x0000009d88927210 */ /* 0x000fe200007e246d */
[----:B------:R-:W5:Y:S01]  /*6bd0*/  LDL.64 R112, [R14+0x80] ;  /* 0x000080000e707983 */ /* 0x000f620000100a00 */
[----:B------:R-:W-:Y:S02]  /*6be0*/  LOP3.LUT R132, R163, R132, R157, 0x96, !PT ;  /* 0x00000084a3847212 */ /* 0x000fe400078e969d */
[----:B------:R-:W-:-:S02]  /*6bf0*/  IADD3 R106, P0, P1, R151, R135, R106 ;  /* 0x00000087976a7210 */ /* 0x000fc4000791e06a */
[----:B------:R-:W-:Y:S02]  /*6c00*/  SHF.L.W.U32.HI R157, R41, 0x8, R108 ;  /* 0x00000008299d7819 */ /* 0x000fe40000010e6c */
[----:B-1----:R-:W-:Y:S02]  /*6c10*/  LEA R16, R110, UR46, 0x3 ;  /* 0x0000002e6e107c11 */ /* 0x002fe4000f8e18ff */
[----:B------:R-:W-:Y:S02]  /*6c20*/  LOP3.LUT R109, R146, R46, R141, 0x96, !PT ;  /* 0x0000002e926d7212 */ /* 0x000fe400078e968d */
[----:B------:R-:W-:Y:S01]  /*6c30*/  IADD3.X R107, PT, PT, R149, R144, R107, P0, P1 ;  /* 0x00000090956b7210 */ /* 0x000fe200007e246b */
[----:B------:R-:W5:Y:S01]  /*6c40*/  LDL.64 R110, [R16+0x80] ;  /* 0x00008000106e7983 */ /* 0x000f620000100a00 */
[----:B------:R-:W-:Y:S02]  /*6c50*/  SHF.L.W.U32.HI R41, R108, 0x8, R41 ;  /* 0x000000086c297819 */ /* 0x000fe40000010e29 */
[----:B------:R-:W-:-:S02]  /*6c60*/  IADD3 R141, P0, P1, R157, R155, R52 ;  /* 0x0000009b9d8d7210 */ /* 0x000fc4000791e034 */
[----:B------:R-:W-:Y:S02]  /*6c70*/  SHF.L.W.U32.HI R46, R132, 0x10, R109 ;  /* 0x00000010842e7819 */ /* 0x000fe40000010e6d */
[----:B------:R-:W-:Y:S02]  /*6c80*/  LOP3.LUT R161, R107, R64, R135, 0x96, !PT ;  /* 0x000000406ba17212 */ /* 0x000fe400078e9687 */
[----:B------:R-:W-:Y:S02]  /*6c90*/  IADD3.X R135, PT, PT, R41, R159, R53, P0, P1 ;  /* 0x0000009f29877210 */ /* 0x000fe400007e2435 */
[----:B------:R-:W-:Y:S02]  /*6ca0*/  LOP3.LUT R134, R134, R147, RZ, 0x3c, !PT ;  /* 0x0000009386867212 */ /* 0x000fe400078e3cff */
[----:B--2---:R-:W-:Y:S02]  /*6cb0*/  LEA R52, R130, UR46, 0x3 ;  /* 0x0000002e82347c11 */ /* 0x004fe4000f8e18ff */
[----:B------:R-:W-:Y:S01]  /*6cc0*/  IADD3 R129, P0, PT, R46, R143, RZ ;  /* 0x0000008f2e817210 */ /* 0x000fe20007f1e0ff */
[----:B------:R-:W0:Y:S01]  /*6cd0*/  LDC.U8 R64, c[0x3][0xa3] ;  /* 0x00c028c0ff407b82 */ /* 0x000e220000000000 */
[----:B------:R-:W-:-:S02]  /*6ce0*/  LOP3.LUT R128, R141, R128, R159, 0x96, !PT ;  /* 0x000000808d807212 */ /* 0x000fc400078e969f */
[----:B------:R-:W-:Y:S02]  /*6cf0*/  LOP3.LUT R143, R135, R70, R155, 0x96, !PT ;  /* 0x00000046878f7212 */ /* 0x000fe400078e969b */
[----:B------:R-:W-:Y:S02]  /*6d00*/  SHF.L.W.U32.HI R139, R153, 0x8, R134 ;  /* 0x00000008998b7819 */ /* 0x000fe40000010e86 */
[----:B------:R-:W-:Y:S02]  /*6d10*/  SHF.L.W.U32.HI R55, R109, 0x10, R132 ;  /* 0x000000106d377819 */ /* 0x000fe40000010e84 */
[----:B------:R-:W-:Y:S01]  /*6d20*/  SHF.L.W.U32.HI R153, R134, 0x8, R153 ;  /* 0x0000000886997819 */ /* 0x000fe20000010e99 */
[----:B------:R-:W2:Y:S01]  /*6d30*/  LDL.64 R108, [R52+0x80] ;  /* 0x00008000346c7983 */ /* 0x000ea20000100a00 */
[----:B------:R-:W1:Y:S01]  /*6d40*/  LDC.U8 R134, c[0x3][0xa5] ;  /* 0x00c02940ff867b82 */ /* 0x000e620000000000 */
[----:B------:R-:W-:Y:S02]  /*6d50*/  SHF.L.W.U32.HI R53, R128, 0x10, R143 ;  /* 0x0000001080357819 */ /* 0x000fe40000010e8f */
[----:B------:R-:W-:Y:S01]  /*6d60*/  LOP3.LUT R144, R106, R59, R144, 0x96, !PT ;  /* 0x0000003b6a907212 */ /* 0x000fe200078e9690 */
[----:B------:R-:W-:Y:S01]  /*6d70*/  IMAD.X R59, R55, 0x1, R40, P0 ;  /* 0x00000001373b7824 */ /* 0x000fe200000e0628 */
[----:B------:R-:W-:-:S02]  /*6d80*/  SHF.L.W.U32.HI R128, R143, 0x10, R128 ;  /* 0x000000108f807819 */ /* 0x000fc40000010e80 */
[----:B------:R-:W-:Y:S02]  /*6d90*/  IADD3 R140, P2, PT, R53, R140, RZ ;  /* 0x0000008c358c7210 */ /* 0x000fe40007f5e0ff */
[----:B------:R-:W-:Y:S02]  /*6da0*/  LOP3.LUT R138, R129, R138, RZ, 0x3c, !PT ;  /* 0x0000008a818a7212 */ /* 0x000fe400078e3cff */
[----:B------:R-:W-:Y:S01]  /*6db0*/  LOP3.LUT R155, R59, R136, RZ, 0x3c, !PT ;  /* 0x000000883b9b7212 */ /* 0x000fe200078e3cff */
[----:B------:R-:W-:Y:S01]  /*6dc0*/  IMAD.X R142, R128, 0x1, R142, P2 ;  /* 0x00000001808e7824 */ /* 0x000fe200010e068e */
[----:B------:R-:W-:Y:S02]  /*6dd0*/  IADD3 R148, P0, P1, R153, R20, R104 ;  /* 0x0000001499947210 */ /* 0x000fe4000791e068 */
[----:B------:R-:W-:Y:S02]  /*6de0*/  SHF.L.W.U32.HI R132, R138, 0x1, R155 ;  /* 0x000000018a847819 */ /* 0x000fe40000010e9b */
[----:B------:R-:W-:-:S02]  /*6df0*/  SHF.L.W.U32.HI R155, R155, 0x1, R138 ;  /* 0x000000019b9b7819 */ /* 0x000fc40000010e8a */
[----:B------:R-:W-:Y:S01]  /*6e00*/  LOP3.LUT R40, R140, R157, RZ, 0x3c, !PT ;  /* 0x0000009d8c287212 */ /* 0x000fe200078e3cff */
[----:B------:R-:W1:Y:S01]  /*6e10*/  LDC.U8 R138, c[0x3][0xa7] ;  /* 0x00c029c0ff8a7b82 */ /* 0x000e620000000000 */
[----:B------:R-:W-:Y:S02]  /*6e20*/  LOP3.LUT R41, R142, R41, RZ, 0x3c, !PT ;  /* 0x000000298e297212 */ /* 0x000fe400078e3cff */
[----:B------:R-:W-:Y:S02]  /*6e30*/  IADD3.X R171, PT, PT, R139, R133, R105, P0, P1 ;  /* 0x000000858bab7210 */ /* 0x000fe400007e2469 */
[----:B------:R-:W-:Y:S02]  /*6e40*/  SHF.L.W.U32.HI R130, R144, 0x10, R161 ;  /* 0x0000001090827819 */ /* 0x000fe40000010ea1 */
[----:B------:R-:W-:Y:S02]  /*6e50*/  SHF.L.W.U32.HI R157, R41, 0x1, R40 ;  /* 0x00000001299d7819 */ /* 0x000fe40000010e28 */
[----:B------:R-:W-:-:S02]  /*6e60*/  LOP3.LUT R50, R148, R50, R133, 0x96, !PT ;  /* 0x0000003294327212 */ /* 0x000fc400078e9685 */
[----:B------:R-:W-:Y:S02]  /*6e70*/  LOP3.LUT R105, R171, R25, R20, 0x96, !PT ;  /* 0x00000019ab697212 */ /* 0x000fe400078e9614 */
[----:B------:R-:W-:Y:S02]  /*6e80*/  SHF.L.W.U32.HI R25, R40, 0x1, R41 ;  /* 0x0000000128197819 */ /* 0x000fe40000010e29 */
[----:B------:R-:W-:Y:S02]  /*6e90*/  SHF.L.W.U32.HI R70, R161, 0x10, R144 ;  /* 0x00000010a1467819 */ /* 0x000fe40000010e90 */
[----:B------:R-:W-:Y:S01]  /*6ea0*/  IADD3 R150, P0, PT, R130, R137, RZ ;  /* 0x0000008982967210 */ /* 0x000fe20007f1e0ff */
[----:B------:R-:W1:Y:S01]  /*6eb0*/  LDC R144, c[0x3][0xa8] ;  /* 0x00c02a00ff907b82 */ /* 0x000e620000000800 */
[----:B0-----:R-:W-:Y:S02]  /*6ec0*/  LEA R41, R64, UR46, 0x3 ;  /* 0x0000002e40297c11 */ /* 0x001fe4000f8e18ff */
[----:B------:R-:W-:-:S02]  /*6ed0*/  IADD3 R133, P1, P2, R157, R163, R102 ;  /* 0x000000a39d857210 */ /* 0x000fc40007a3e066 */
[----:B------:R-:W-:Y:S01]  /*6ee0*/  SHF.L.W.U32.HI R40, R50, 0x10, R105 ;  /* 0x0000001032287819 */ /* 0x000fe20000010e69 */
[----:B------:R-:W-:Y:S01]  /*6ef0*/  IMAD.X R152, R70, 0x1, R145, P0 ;  /* 0x0000000146987824 */ /* 0x000fe200000e0691 */
[----:B-1----:R-:W-:Y:S01]  /*6f00*/  LEA R64, R134, UR46, 0x3 ;  /* 0x0000002e86407c11 */ /* 0x002fe2000f8e18ff */
[----:B------:R-:W2:Y:S01]  /*6f10*/  LDL.64 R136, [R41+0x80] ;  /* 0x0000800029887983 */ /* 0x000ea20000100a00 */
[----:B------:R-:W-:Y:S02]  /*6f20*/  IADD3.X R143, PT, PT, R25, R146, R103, P1, P2 ;  /* 0x00000092198f7210 */ /* 0x000fe40000fe4467 */
[----:B------:R-:W-:Y:S02]  /*6f30*/  SHF.L.W.U32.HI R20, R105, 0x10, R50 ;  /* 0x0000001069147819 */ /* 0x000fe40000010e32 */
[----:B------:R-:W-:Y:S01]  /*6f40*/  IADD3 R102, P0, PT, R40, R147, RZ ;  /* 0x0000009328667210 */ /* 0x000fe20007f1e0ff */
[----:B------:R-:W2:Y:S01]  /*6f50*/  LDL.64 R104, [R64+0x80] ;  /* 0x0000800040687983 */ /* 0x000ea20000100a00 */
[----:B------:R-:W-:-:S03]  /*6f60*/  LOP3.LUT R50, R70, R143, RZ, 0x3c, !PT ;  /* 0x0000008f46327212 */ /* 0x000fc600078e3cff */
[----:B------:R-:W-:Y:S01]  /*6f70*/  IMAD.X R103, R20, 0x1, R131, P0 ;  /* 0x0000000114677824 */ /* 0x000fe200000e0683 */
[----:B------:R-:W-:Y:S02]  /*6f80*/  IADD3 R131, P0, P2, R155, R106, R42 ;  /* 0x0000006a9b837210 */ /* 0x000fe40007a1e02a */
[----:B------:R-:W-:Y:S02]  /*6f90*/  LOP3.LUT R153, R102, R153, RZ, 0x3c, !PT ;  /* 0x0000009966997212 */ /* 0x000fe400078e3cff */
[----:B------:R-:W-:Y:S02]  /*6fa0*/  IADD3 R50, P1, PT, R50, R102, RZ ;  /* 0x0000006632327210 */ /* 0x000fe40007f3e0ff */
[----:B------:R-:W-:Y:S02]  /*6fb0*/  LOP3.LUT R102, R130, R133, RZ, 0x3c, !PT ;  /* 0x0000008582667212 */ /* 0x000fe400078e3cff */
[----:B------:R-:W-:Y:S02]  /*6fc0*/  IADD3.X R161, PT, PT, R132, R107, R43, P0, P2 ;  /* 0x0000006b84a17210 */ /* 0x000fe400007e442b */
[----:B------:R-:W-:Y:S01]  /*6fd0*/  LEA R42, R138, UR46, 0x3 ;  /* 0x0000002e8a2a7c11 */ /* 0x000fe2000f8e18ff */
[----:B------:R-:W0:Y:S01]  /*6fe0*/  LDC.U8 R43, c[0x3][0xaa] ;  /* 0x00c02a80ff2b7b82 */ /* 0x000e220000000000 */
[----:B------:R-:W-:Y:S01]  /*6ff0*/  LOP3.LUT R138, R103, R139, RZ, 0x3c, !PT ;  /* 0x0000008b678a7212 */ /* 0x000fe200078e3cff */
[----:B------:R-:W-:Y:S01]  /*7000*/  IMAD.X R139, R102, 0x1, R103, P1 ;  /* 0x00000001668b7824 */ /* 0x000fe200008e0667 */
[----:B------:R-:W-:Y:S01]  /*7010*/  LOP3.LUT R151, R150, R151, RZ, 0x3c, !PT ;  /* 0x0000009796977212 */ /* 0x000fe200078e3cff */
[----:B------:R-:W2:Y:S01]  /*7020*/  LDL.64 R106, [R42+0x80] ;  /* 0x000080002a6a7983 */ /* 0x000ea20000100a00 */
[----:B------:R-:W-:-:S02]  /*7030*/  LOP3.LUT R134, R152, R149, RZ, 0x3c, !PT ;  /* 0x0000009598867212 */ /* 0x000fc400078e3cff */
[----:B------:R-:W-:Y:S02]  /*7040*/  LOP3.LUT R102, R20, R161, RZ, 0x3c, !PT ;  /* 0x000000a114667212 */ /* 0x000fe400078e3cff */
[----:B------:R-:W-:Y:S02]  /*7050*/  LOP3.LUT R146, R157, R50, RZ, 0x3c, !PT ;  /* 0x000000329d927212 */ /* 0x000fe400078e3cff */
[----:B------:R-:W-:Y:S02]  /*7060*/  SHF.L.W.U32.HI R147, R151, 0x1, R134 ;  /* 0x0000000197937819 */ /* 0x000fe40000010e86 */
[----:B------:R-:W-:Y:S02]  /*7070*/  SHF.L.W.U32.HI R149, R134, 0x1, R151 ;  /* 0x0000000186957819 */ /* 0x000fe40000010e97 */
[----:B------:R-:W-:Y:S02]  /*7080*/  IADD3 R157, P0, PT, R102, R140, RZ ;  /* 0x0000008c669d7210 */ /* 0x000fe40007f1e0ff */
[----:B------:R-:W-:-:S02]  /*7090*/  LOP3.LUT R145, R40, R131, RZ, 0x3c, !PT ;  /* 0x0000008328917212 */ /* 0x000fc400078e3cff */
[----:B------:R-:W-:Y:S02]  /*70a0*/  SHF.L.W.U32.HI R134, R153, 0x1, R138 ;  /* 0x0000000199867819 */ /* 0x000fe40000010e8a */
[----:B------:R-:W-:Y:S01]  /*70b0*/  SHF.L.W.U32.HI R138, R138, 0x1, R153 ;  /* 0x000000018a8a7819 */ /* 0x000fe20000010e99 */
[----:B------:R-:W-:Y:S01]  /*70c0*/  IMAD.X R145, R145, 0x1, R142, P0 ;  /* 0x0000000191917824 */ /* 0x000fe200000e068e */
[----:B------:R-:W-:Y:S02]  /*70d0*/  IADD3 R142, P0, P1, R149, R148, R100 ;  /* 0x00000094958e7210 */ /* 0x000fe4000791e064 */
[----:B------:R-:W-:Y:S02]  /*70e0*/  IADD3 R141, P2, P3, R138, R141, R26 ;  /* 0x0000008d8a8d7210 */ /* 0x000fe40007b5e01a */
[----:B------:R-:W-:Y:S02]  /*70f0*/  LOP3.LUT R103, R25, R139, RZ, 0x3c, !PT ;  /* 0x0000008b19677212 */ /* 0x000fe400078e3cff */
[----:B------:R-:W-:-:S02]  /*7100*/  LOP3.LUT R25, R144, 0xff, RZ, 0xc0, !PT ;  /* 0x000000ff90197812 */ /* 0x000fc400078ec0ff */
[----:B------:R-:W-:Y:S02]  /*7110*/  IADD3.X R171, PT, PT, R147, R171, R101, P0, P1 ;  /* 0x000000ab93ab7210 */ /* 0x000fe400007e2465 */
[----:B------:R-:W-:Y:S02]  /*7120*/  IADD3.X R140, PT, PT, R134, R135, R27, P2, P3 ;  /* 0x00000087868c7210 */ /* 0x000fe400017e641b */
[----:B------:R-:W-:Y:S01]  /*7130*/  LEA R25, R25, UR46, 0x3 ;  /* 0x0000002e19197c11 */ /* 0x000fe2000f8e18ff */
[----:B------:R-:W1:Y:S01]  /*7140*/  LDC R135, c[0x3][0xac] ;  /* 0x00c02b00ff877b82 */ /* 0x000e620000000800 */
[----:B------:R-:W-:Y:S02]  /*7150*/  LOP3.LUT R158, R128, R171, RZ, 0x3c, !PT ;  /* 0x000000ab809e7212 */ /* 0x000fe400078e3cff */
[----:B------:R-:W-:Y:S02]  /*7160*/  LOP3.LUT R27, R55, R140, RZ, 0x3c, !PT ;  /* 0x0000008c371b7212 */ /* 0x000fe400078e3cff */
[----:B------:R-:W-:-:S02]  /*7170*/  SHF.L.W.U32.HI R144, R103, 0x8, R146 ;  /* 0x0000000867907819 */ /* 0x000fc40000010e92 */
[----:B------:R-:W-:Y:S02]  /*7180*/  SHF.L.W.U32.HI R146, R146, 0x8, R103 ;  /* 0x0000000892927819 */ /* 0x000fe40000010e67 */
[----:B------:R-:W2:Y:S01]  /*7190*/  LDL.64 R102, [R25+0x80] ;  /* 0x0000800019667983 */ /* 0x000ea20000100a00 */
[----:B------:R-:W-:Y:S02]  /*71a0*/  IADD3 R158, P0, PT, R158, R129, RZ ;  /* 0x000000819e9e7210 */ /* 0x000fe40007f1e0ff */
[----:B------:R-:W-:Y:S02]  /*71b0*/  LOP3.LUT R164, R53, R142, RZ, 0x3c, !PT ;  /* 0x0000008e35a47212 */ /* 0x000fe400078e3cff */
[----:B0-----:R-:W-:Y:S02]  /*71c0*/  LEA R26, R43, UR46, 0x3 ;  /* 0x0000002e2b1a7c11 */ /* 0x001fe4000f8e18ff */
[----:B------:R-:W-:Y:S02]  /*71d0*/  IADD3 R129, P2, PT, R27, R150, RZ ;  /* 0x000000961b817210 */ /* 0x000fe40007f5e0ff */
[----:B------:R-:W0:Y:S01]  /*71e0*/  LDC.U8 R27, c[0x3][0xae] ;  /* 0x00c02b80ff1b7b82 */ /* 0x000e220000000000 */
[----:B------:R-:W-:Y:S01]  /*71f0*/  LOP3.LUT R43, R46, R141, RZ, 0x3c, !PT ;  /* 0x0000008d2e2b7212 */ /* 0x000fe200078e3cff */
[----:B------:R-:W-:Y:S01]  /*7200*/  IMAD.X R164, R164, 0x1, R59, P0 ;  /* 0x00000001a4a47824 */ /* 0x000fe200000e063b */
[----:B------:R-:W-:Y:S01]  /*7210*/  LOP3.LUT R132, R132, R145, RZ, 0x3c, !PT ;  /* 0x0000009184847212 */ /* 0x000fe200078e3cff */
[----:B------:R-:W2:Y:S01]  /*7220*/  LDL.64 R100, [R26+0x80] ;  /* 0x000080001a647983 */ /* 0x000ea20000100a00 */
[----:B------:R-:W-:Y:S01]  /*7230*/  LOP3.LUT R155, R155, R157, RZ, 0x3c, !PT ;  /* 0x0000009d9b9b7212 */ /* 0x000fe200078e3cff */
[----:B------:R-:W-:Y:S01]  /*7240*/  IMAD.X R43, R43, 0x1, R152, P2 ;  /* 0x000000012b2b7824 */ /* 0x000fe200010e0698 */
[----:B------:R-:W-:-:S02]  /*7250*/  IADD3 R153, P0, P1, R146, R133, R126 ;  /* 0x0000008592997210 */ /* 0x000fc4000791e07e */
[----:B------:R-:W-:Y:S02]  /*7260*/  SHF.L.W.U32.HI R159, R132, 0x8, R155 ;  /* 0x00000008849f7819 */ /* 0x000fe40000010e9b */
[----:B------:R-:W-:Y:S02]  /*7270*/  SHF.L.W.U32.HI R163, R155, 0x8, R132 ;  /* 0x000000089ba37819 */ /* 0x000fe40000010e84 */
[----:B------:R-:W3:Y:S01]  /*7280*/  LDC.U8 R132, c[0x3][0xa9] ;  /* 0x00c02a40ff847b82 */ /* 0x000ee20000000000 */
[----:B------:R-:W-:Y:S02]  /*7290*/  IADD3.X R167, PT, PT, R144, R143, R127, P0, P1 ;  /* 0x0000008f90a77210 */ /* 0x000fe400007e247f */
[----:B------:R-:W-:Y:S02]  /*72a0*/  LOP3.LUT R126, R138, R129, RZ, 0x3c, !PT ;  /* 0x000000818a7e7212 */ /* 0x000fe400078e3cff */
[----:B------:R-:W-:Y:S02]  /*72b0*/  LOP3.LUT R59, R134, R43, RZ, 0x3c, !PT ;  /* 0x0000002b863b7212 */ /* 0x000fe400078e3cff */
[----:B------:R-:W-:-:S02]  /*72c0*/  LOP3.LUT R70, R153, R70, R143, 0x96, !PT ;  /* 0x0000004699467212 */ /* 0x000fc400078e968f */
[----:B------:R-:W-:Y:S02]  /*72d0*/  LOP3.LUT R133, R167, R130, R133, 0x96, !PT ;  /* 0x00000082a7857212 */ /* 0x000fe400078e9685 */
[----:B------:R-:W-:Y:S02]  /*72e0*/  SHF.L.W.U32.HI R127, R59, 0x8, R126 ;  /* 0x000000083b7f7819 */ /* 0x000fe40000010e7e */
[----:B------:R-:W-:Y:S02]  /*72f0*/  SHF.L.W.U32.HI R126, R126, 0x8, R59 ;  /* 0x000000087e7e7819 */ /* 0x000fe40000010e3b */
[----:B------:R-:W-:Y:S02]  /*7300*/  IADD3 R155, P0, P1, R163, R131, R28 ;  /* 0x00000083a39b7210 */ /* 0x000fe4000791e01c */
[----:B------:R-:W-:Y:S02]  /*7310*/  SHF.L.W.U32.HI R59, R70, 0x10, R133 ;  /* 0x00000010463b7819 */ /* 0x000fe40000010e85 */
[----:B------:R-:W-:-:S02]  /*7320*/  LOP3.LUT R149, R149, R158, RZ, 0x3c, !PT ;  /* 0x0000009e95957212 */ /* 0x000fc400078e3cff */
[----:B------:R-:W-:Y:S02]  /*7330*/  LOP3.LUT R148, R147, R164, RZ, 0x3c, !PT ;  /* 0x000000a493947212 */ /* 0x000fe400078e3cff */
[----:B------:R-:W-:Y:S02]  /*7340*/  IADD3.X R151, PT, PT, R159, R161, R29, P0, P1 ;  /* 0x000000a19f977210 */ /* 0x000fe400007e241d */
[----:B------:R-:W-:Y:S02]  /*7350*/  SHF.L.W.U32.HI R138, R133, 0x10, R70 ;  /* 0x00000010858a7819 */ /* 0x000fe40000010e46 */
[----:B------:R-:W-:Y:S02]  /*7360*/  IADD3 R29, P0, PT, R59, R50, RZ ;  /* 0x000000323b1d7210 */ /* 0x000fe40007f1e0ff */
[----:B------:R-:W-:Y:S02]  /*7370*/  SHF.L.W.U32.HI R169, R149, 0x8, R148 ;  /* 0x0000000895a97819 */ /* 0x000fe40000010e94 */
[----:B-1----:R-:W-:-:S02]  /*7380*/  LOP3.LUT R28, R135, 0xff, RZ, 0xc0, !PT ;  /* 0x000000ff871c7812 */ /* 0x002fc400078ec0ff */
[----:B------:R-:W-:Y:S02]  /*7390*/  LOP3.LUT R50, R155, R20, R161, 0x96, !PT ;  /* 0x000000149b327212 */ /* 0x000fe400078e96a1 */
[----:B0-----:R-:W-:Y:S01]  /*73a0*/  LEA R20, R27, UR46, 0x3 ;  /* 0x0000002e1b147c11 */ /* 0x001fe2000f8e18ff */
[----:B------:R-:W-:Y:S01]  /*73b0*/  IMAD.X R27, R138, 0x1, R139, P0 ;  /* 0x000000018a1b7824 */ /* 0x000fe200000e068b */
[----:B------:R-:W-:Y:S02]  /*73c0*/  SHF.L.W.U32.HI R165, R148, 0x8, R149 ;  /* 0x0000000894a57819 */ /* 0x000fe40000010e95 */
[----:B------:R-:W-:Y:S02]  /*73d0*/  LEA R28, R28, UR46, 0x3 ;  /* 0x0000002e1c1c7c11 */ /* 0x000fe4000f8e18ff */
[----:B------:R-:W-:Y:S02]  /*73e0*/  IADD3 R149, P0, P1, R169, R142, R98 ;  /* 0x0000008ea9957210 */ /* 0x000fe4000791e062 */
[----:B---3--:R-:W-:Y:S01]  /*73f0*/  LEA R70, R132, UR46, 0x3 ;  /* 0x0000002e84467c11 */ /* 0x008fe2000f8e18ff */
[----:B------:R-:W3:Y:S01]  /*7400*/  LDL.64 R134, [R28+0x80] ;  /* 0x000080001c867983 */ /* 0x000ee20000100a00 */
[----:B------:R-:W-:-:S02]  /*7410*/  IADD3.X R161, PT, PT, R165, R171, R99, P0, P1 ;  /* 0x000000aba5a17210 */ /* 0x000fc400007e2463 */
[----:B------:R-:W-:Y:S01]  /*7420*/  LOP3.LUT R139, R151, R40, R131, 0x96, !PT ;  /* 0x00000028978b7212 */ /* 0x000fe200078e9683 */
[----:B------:R-:W3:Y:S01]  /*7430*/  LDL.64 R132, [R20+0x80] ;  /* 0x0000800014847983 */ /* 0x000ee20000100a00 */
[----:B------:R-:W-:Y:S01]  /*7440*/  LOP3.LUT R99, R161, R53, R142, 0x96, !PT ;  /* 0x00000035a1637212 */ /* 0x000fe200078e968e */
[----:B------:R-:W0:Y:S01]  /*7450*/  LDC.U8 R98, c[0x3][0xaf] ;  /* 0x00c02bc0ff627b82 */ /* 0x000e220000000000 */
[----:B------:R-:W-:Y:S01]  /*7460*/  SHF.L.W.U32.HI R40, R139, 0x10, R50 ;  /* 0x000000108b287819 */ /* 0x000fe20000010e32 */
[----:B------:R-:W3:Y:S01]  /*7470*/  LDL.64 R130, [R70+0x80] ;  /* 0x0000800046827983 */ /* 0x000ee20000100a00 */
[----:B------:R-:W-:-:S05]  /*7480*/  SHF.L.W.U32.HI R50, R50, 0x10, R139 ;  /* 0x0000001032327819 */ /* 0x000fca0000010e8b */
[----:B------:R-:W1:Y:S01]  /*7490*/  LDC.U8 R53, c[0x3][0xab] ;  /* 0x00c02ac0ff357b82 */ /* 0x000e620000000000 */
[----:B------:R-:W-:Y:S02]  /*74a0*/  IADD3 R160, P0, PT, R50, R157, RZ ;  /* 0x0000009d32a07210 */ /* 0x000fe40007f1e0ff */
[----:B------:R-:W-:Y:S02]  /*74b0*/  LOP3.LUT R128, R149, R128, R171, 0x96, !PT ;  /* 0x0000008095807212 */ /* 0x000fe400078e96ab */
[----:B------:R-:W-:Y:S02]  /*74c0*/  LOP3.LUT R146, R29, R146, RZ, 0x3c, !PT ;  /* 0x000000921d927212 */ /* 0x000fe400078e3cff */
[----:B------:R-:W-:Y:S01]  /*74d0*/  LOP3.LUT R147, R27, R144, RZ, 0x3c, !PT ;  /* 0x000000901b937212 */ /* 0x000fe200078e3cff */
[----:B------:R-:W-:Y:S01]  /*74e0*/  IMAD.X R162, R40, 0x1, R145, P0 ;  /* 0x0000000128a27824 */ /* 0x000fe200000e0691 */
[----:B------:R-:W-:Y:S02]  /*74f0*/  IADD3 R154, P1, P2, R126, R141, R60 ;  /* 0x0000008d7e9a7210 */ /* 0x000fe40007a3e03c */
[----:B------:R-:W-:-:S02]  /*7500*/  SHF.L.W.U32.HI R139, R128, 0x10, R99 ;  /* 0x00000010808b7819 */ /* 0x000fc40000010e63 */
[----:B------:R-:W-:Y:S02]  /*7510*/  SHF.L.W.U32.HI R143, R146, 0x1, R147 ;  /* 0x00000001928f7819 */ /* 0x000fe40000010e93 */
[----:B------:R-:W-:Y:S02]  /*7520*/  SHF.L.W.U32.HI R147, R147, 0x1, R146 ;  /* 0x0000000193937819 */ /* 0x000fe40000010e92 */
[----:B------:R-:W-:Y:S02]  /*7530*/  IADD3.X R156, PT, PT, R127, R140, R61, P1, P2 ;  /* 0x0000008c7f9c7210 */ /* 0x000fe40000fe443d */
[----:B------:R-:W-:Y:S02]  /*7540*/  SHF.L.W.U32.HI R60, R99, 0x10, R128 ;  /* 0x00000010633c7819 */ /* 0x000fe40000010e80 */
[----:B------:R-:W-:Y:S02]  /*7550*/  IADD3 R158, P1, PT, R139, R158, RZ ;  /* 0x0000009e8b9e7210 */ /* 0x000fe40007f3e0ff */
[----:B------:R-:W-:Y:S01]  /*7560*/  LOP3.LUT R146, R154, R55, R140, 0x96, !PT ;  /* 0x000000379a927212 */ /* 0x000fe200078e968c */
[----:B------:R-:W4:Y:S01]  /*7570*/  LDC.U8 R144, c[0x3][0xad] ;  /* 0x00c02b40ff907b82 */ /* 0x000f220000000000 */
[----:B------:R-:W-:-:S02]  /*7580*/  LOP3.LUT R55, R160, R163, RZ, 0x3c, !PT ;  /* 0x000000a3a0377212 */ /* 0x000fc400078e3cff */
[----:B------:R-:W-:Y:S01]  /*7590*/  LOP3.LUT R140, R162, R159, RZ, 0x3c, !PT ;  /* 0x0000009fa28c7212 */ /* 0x000fe200078e3cff */
[----:B------:R-:W-:Y:S01]  /*75a0*/  IMAD.X R164, R60, 0x1, R164, P1 ;  /* 0x000000013ca47824 */ /* 0x000fe200008e06a4 */
[----:B------:R-:W-:Y:S02]  /*75b0*/  LOP3.LUT R141, R156, R46, R141, 0x96, !PT ;  /* 0x0000002e9c8d7212 */ /* 0x000fe400078e968d */
[----:B------:R-:W-:Y:S02]  /*75c0*/  SHF.L.W.U32.HI R46, R55, 0x1, R140 ;  /* 0x00000001372e7819 */ /* 0x000fe40000010e8c */
[----:B------:R-:W-:Y:S02]  /*75d0*/  SHF.L.W.U32.HI R55, R140, 0x1, R55 ;  /* 0x000000018c377819 */ /* 0x000fe40000010e37 */
[----:B-1----:R-:W-:Y:S02]  /*75e0*/  LEA R61, R53, UR46, 0x3 ;  /* 0x0000002e353d7c11 */ /* 0x002fe4000f8e18ff */
[----:B0-----:R-:W-:-:S02]  /*75f0*/  LEA R53, R98, UR46, 0x3 ;  /* 0x0000002e62357c11 */ /* 0x001fc4000f8e18ff */
[----:B------:R-:W-:Y:S02]  /*7600*/  LOP3.LUT R157, R158, R169, RZ, 0x3c, !PT ;  /* 0x000000a99e9d7212 */ /* 0x000fe400078e3cff */
[----:B------:R-:W-:Y:S01]  /*7610*/  LOP3.LUT R128, R164, R165, RZ, 0x3c, !PT ;  /* 0x000000a5a4807212 */ /* 0x000fe200078e3cff */
[----:B------:R-:W3:Y:S01]  /*7620*/  LDL.64 R98, [R53+0x80] ;  /* 0x0000800035627983 */ /* 0x000ee20000100a00 */
[----:B------:R-:W-:Y:S02]  /*7630*/  IADD3 R153, P0, P1, R55, R153, R2 ;  /* 0x0000009937997210 */ /* 0x000fe4000791e002 */
[----:B------:R-:W-:Y:S02]  /*7640*/  SHF.L.W.U32.HI R150, R157, 0x1, R128 ;  /* 0x000000019d967819 */ /* 0x000fe40000010e80 */
[----:B------:R-:W-:Y:S02]  /*7650*/  SHF.L.W.U32.HI R140, R141, 0x10, R146 ;  /* 0x000000108d8c7819 */ /* 0x000fe40000010e92 */
[----:B------:R-:W-:-:S02]  /*7660*/  IADD3.X R167, PT, PT, R46, R167, R3, P0, P1 ;  /* 0x000000a72ea77210 */ /* 0x000fc400007e2403 */
[----:B------:R-:W-:Y:S01]  /*7670*/  SHF.L.W.U32.HI R157, R128, 0x1, R157 ;  /* 0x00000001809d7819 */ /* 0x000fe20000010e9d */
[----:B------:R-:W0:Y:S01]  /*7680*/  LDC.64 R2, c[0x3][0xb0] ;  /* 0x00c02c00ff027b82 */ /* 0x000e220000000a00 */
[----:B------:R-:W-:Y:S02]  /*7690*/  SHF.L.W.U32.HI R146, R146, 0x10, R141 ;  /* 0x0000001092927819 */ /* 0x000fe40000010e8d */
[----:B------:R-:W-:Y:S02]  /*76a0*/  IADD3 R148, P1, P2, R157, R155, R124 ;  /* 0x0000009b9d947210 */ /* 0x000fe40007a3e07c */
[----:B------:R-:W-:Y:S02]  /*76b0*/  IADD3 R145, P0, PT, R146, R129, RZ ;  /* 0x0000008192917210 */ /* 0x000fe40007f1e0ff */
[----:B------:R-:W-:Y:S01]  /*76c0*/  LOP3.LUT R142, R140, R167, RZ, 0x3c, !PT ;  /* 0x000000a78c8e7212 */ /* 0x000fe200078e3cff */
[----:B------:R-:W3:Y:S01]  /*76d0*/  LDL.64 R128, [R61+0x80] ;  /* 0x000080003d807983 */ /* 0x000ee20000100a00 */
[----:B------:R-:W-:Y:S01]  /*76e0*/  IADD3.X R141, PT, PT, R150, R151, R125, P1, P2 ;  /* 0x00000097968d7210 */ /* 0x000fe20000fe447d */
[----:B------:R-:W-:Y:S01]  /*76f0*/  IMAD.X R152, R140, 0x1, R43, P0 ;  /* 0x000000018c987824 */ /* 0x000fe200000e062b */
[----:B------:R-:W-:-:S02]  /*7700*/  IADD3 R142, P0, PT, R142, R158, RZ ;  /* 0x0000009e8e8e7210 */ /* 0x000fc40007f1e0ff */
[----:B------:R-:W-:Y:S02]  /*7710*/  LOP3.LUT R151, R146, R153, RZ, 0x3c, !PT ;  /* 0x0000009992977212 */ /* 0x000fe400078e3cff */
[----:B----4-:R-:W-:Y:S02]  /*7720*/  LEA R43, R144, UR46, 0x3 ;  /* 0x0000002e902b7c11 */ /* 0x010fe4000f8e18ff */
[----:B------:R-:W-:Y:S01]  /*7730*/  LOP3.LUT R144, R138, R141, RZ, 0x3c, !PT ;  /* 0x0000008d8a907212 */ /* 0x000fe200078e3cff */
[----:B------:R-:W-:Y:S01]  /*7740*/  IMAD.X R151, R151, 0x1, R164, P0 ;  /* 0x0000000197977824 */ /* 0x000fe200000e06a4 */
[----:B------:R-:W-:Y:S02]  /*7750*/  LOP3.LUT R126, R145, R126, RZ, 0x3c, !PT ;  /* 0x0000007e917e7212 */ /* 0x000fe400078e3cff */
[----:B------:R-:W-:Y:S02]  /*7760*/  LOP3.LUT R127, R152, R127, RZ, 0x3c, !PT ;  /* 0x0000007f987f7212 */ /* 0x000fe400078e3cff */
[----:B------:R-:W-:-:S02]  /*7770*/  IADD3 R144, P0, PT, R144, R145, RZ ;  /* 0x0000009190907210 */ /* 0x000fc40007f1e0ff */
[----:B------:R-:W-:Y:S02]  /*7780*/  LOP3.LUT R145, R59, R148, RZ, 0x3c, !PT ;  /* 0x000000943b917212 */ /* 0x000fe400078e3cff */
[----:B------:R-:W-:Y:S02]  /*7790*/  SHF.L.W.U32.HI R169, R126, 0x1, R127 ;  /* 0x000000017ea97819 */ /* 0x000fe40000010e7f */
[----:B------:R-:W-:Y:S01]  /*77a0*/  IADD3 R122, P1, P2, R147, R154, R122 ;  /* 0x0000009a937a7210 */ /* 0x000fe20007a3e07a */
[----:B------:R-:W-:Y:S01]  /*77b0*/  IMAD.X R145, R145, 0x1, R152, P0 ;  /* 0x0000000191917824 */ /* 0x000fe200000e0698 */
[----:B------:R-:W-:Y:S02]  /*77c0*/  SHF.L.W.U32.HI R171, R127, 0x1, R126 ;  /* 0x000000017fab7819 */ /* 0x000fe40000010e7e */
[----:B------:R-:W4:Y:S01]  /*77d0*/  LDL.64 R126, [R43+0x80] ;  /* 0x000080002b7e7983 */ /* 0x000f220000100a00 */
[----:B0-----:R-:W-:Y:S02]  /*77e0*/  LOP3.LUT R2, R2, 0xff, RZ, 0xc0, !PT ;  /* 0x000000ff02027812 */ /* 0x001fe400078ec0ff */
[----:B------:R-:W-:-:S02]  /*77f0*/  IADD3.X R123, PT, PT, R143, R156, R123, P1, P2 ;  /* 0x0000009c8f7b7210 */ /* 0x000fc40000fe447b */
[----:B------:R-:W-:Y:S02]  /*7800*/  IADD3 R149, P1, P2, R171, R149, R4 ;  /* 0x00000095ab957210 */ /* 0x000fe40007a3e004 */
[----:B------:R-:W-:Y:S02]  /*7810*/  LOP3.LUT R125, R46, R151, RZ, 0x3c, !PT ;  /* 0x000000972e7d7212 */ /* 0x000fe400078e3cff */
[----:B------:R-:W-:Y:S02]  /*7820*/  LOP3.LUT R157, R157, R144, RZ, 0x3c, !PT ;  /* 0x000000909d9d7212 */ /* 0x000fe400078e3cff */
[----:B------:R-:W-:Y:S02]  /*7830*/  LOP3.LUT R4, R150, R145, RZ, 0x3c, !PT ;  /* 0x0000009196047212 */ /* 0x000fe400078e3cff */
[----:B------:R-:W-:Y:S02]  /*7840*/  LEA R46, R2, UR46, 0x3 ;  /* 0x0000002e022e7c11 */ /* 0x000fe4000f8e18ff */
[----:B------:R-:W-:-:S02]  /*7850*/  SHF.L.W.U32.HI R155, R4, 0x8, R157 ;  /* 0x00000008049b7819 */ /* 0x000fc40000010e9d */
[----:B------:R-:W-:Y:S02]  /*7860*/  IADD3.X R161, PT, PT, R169, R161, R5, P1, P2 ;  /* 0x000000a1a9a17210 */ /* 0x000fe40000fe4405 */
[----:B------:R-:W-:Y:S02]  /*7870*/  SHF.L.W.U32.HI R157, R157, 0x8, R4 ;  /* 0x000000089d9d7819 */ /* 0x000fe40000010e04 */
[----:B------:R-:W4:Y:S01]  /*7880*/  LDL.64 R4, [R46+0x80] ;  /* 0x000080002e047983 */ /* 0x000f220000100a00 */
[----:B------:R-:W-:Y:S02]  /*7890*/  LOP3.LUT R158, R55, R142, RZ, 0x3c, !PT ;  /* 0x0000008e379e7212 */ /* 0x000fe400078e3cff */
[----:B------:R-:W0:Y:S02]  /*78a0*/  LDC.U8 R55, c[0x3][0xb2] ;  /* 0x00c02c80ff377b82 */ /* 0x000e240000000000 */
[----:B------:R-:W-:Y:S02]  /*78b0*/  SHF.L.W.U32.HI R165, R125, 0x8, R158 ;  /* 0x000000087da57819 */ /* 0x000fe40000010e9e */
[----:B------:R-:W-:-:S02]  /*78c0*/  SHF.L.W.U32.HI R158, R158, 0x8, R125 ;  /* 0x000000089e9e7819 */ /* 0x000fc40000010e7d */
[----:B------:R-:W-:-:S04]  /*78d0*/  LOP3.LUT R125, R60, R123, RZ, 0x3c, !PT ;  /* 0x0000007b3c7d7212 */ /* 0x000fc800078e3cff */
[----:B------:R-:W-:Y:S02]  /*78e0*/  IADD3 R160, P0, PT, R125, R160, RZ ;  /* 0x000000a07da07210 */ /* 0x000fe40007f1e0ff */
[----:B------:R-:W-:Y:S02]  /*78f0*/  LOP3.LUT R125, R139, R122, RZ, 0x3c, !PT ;  /* 0x0000007a8b7d7212 */ /* 0x000fe400078e3cff */
[----:B------:R-:W-:-:S03]  /*7900*/  LOP3.LUT R150, R40, R161, RZ, 0x3c, !PT ;  /* 0x000000a128967212 */ /* 0x000fc600078e3cff */
[----:B------:R-:W-:Y:S01]  /*7910*/  IMAD.X R162, R125, 0x1, R162, P0 ;  /* 0x000000017da27824 */ /* 0x000fe200000e06a2 */
[----:B------:R-:W-:Y:S02]  /*7920*/  IADD3 R163, P0, P1, R158, R153, R6 ;  /* 0x000000999ea37210 */ /* 0x000fe4000791e006 */
[----:B------:R-:W-:Y:S02]  /*7930*/  IADD3 R150, P2, PT, R150, R29, RZ ;  /* 0x0000001d96967210 */ /* 0x000fe40007f5e0ff */
[----:B------:R-:W1:Y:S01]  /*7940*/  LDC.U8 R29, c[0x3][0xb6] ;  /* 0x00c02d80ff1d7b82 */ /* 0x000e620000000000 */
[----:B------:R-:W-:Y:S02]  /*7950*/  IADD3.X R227, PT, PT, R165, R167, R7, P0, P1 ;  /* 0x000000a7a5e37210 */ /* 0x000fe400007e2407 */
[----:B------:R-:W-:Y:S02]  /*7960*/  LOP3.LUT R152, R50, R149, RZ, 0x3c, !PT ;  /* 0x0000009532987212 */ /* 0x000fe400078e3cff */
[----:B------:R-:W-:-:S02]  /*7970*/  LOP3.LUT R3, R3, 0xff, RZ, 0xc0, !PT ;  /* 0x000000ff03037812 */ /* 0x000fc400078ec0ff */
[----:B------:R-:W-:Y:S01]  /*7980*/  LOP3.LUT R140, R163, R140, R167, 0x96, !PT ;  /* 0x0000008ca38c7212 */ /* 0x000fe200078e96a7 */
[----:B------:R-:W5:Y:S01]  /*7990*/  LDC.U8 R164, c[0x3][0xb1] ;  /* 0x00c02c40ffa47b82 */ /* 0x000f620000000000 */
[----:B------:R-:W-:Y:S01]  /*79a0*/  LOP3.LUT R153, R227, R146, R153, 0x96, !PT ;  /* 0x00000092e3997212 */ /* 0x000fe200078e9699 */
[----:B------:R-:W-:Y:S01]  /*79b0*/  IMAD.X R152, R152, 0x1, R27, P2 ;  /* 0x0000000198987824 */ /* 0x000fe200010e061b */
[----:B0-----:R-:W-:Y:S02]  /*79c0*/  LEA R55, R55, UR46, 0x3 ;  /* 0x0000002e37377c11 */ /* 0x001fe4000f8e18ff */
[----:B------:R-:W-:Y:S02]  /*79d0*/  LOP3.LUT R147, R147, R160, RZ, 0x3c, !PT ;  /* 0x000000a093937212 */ /* 0x000fe400078e3cff */
[----:B------:R-:W-:Y:S01]  /*79e0*/  LOP3.LUT R2, R143, R162, RZ, 0x3c, !PT ;  /* 0x000000a28f027212 */ /* 0x000fe200078e3cff */
[----:B------:R-:W4:Y:S01]  /*79f0*/  LDL.64 R124, [R55+0x80] ;  /* 0x00008000377c7983 */ /* 0x000f220000100a00 */
[----:B------:R-:W-:-:S02]  /*7a00*/  LEA R27, R3, UR46, 0x3 ;  /* 0x0000002e031b7c11 */ /* 0x000fc4000f8e18ff */
[----:B------:R-:W-:Y:S02]  /*7a10*/  SHF.L.W.U32.HI R3, R140, 0x10, R153 ;  /* 0x000000108c037819 */ /* 0x000fe40000010e99 */
[----:B------:R-:W-:Y:S01]  /*7a20*/  SHF.L.W.U32.HI R159, R2, 0x8, R147 ;  /* 0x00000008029f7819 */ /* 0x000fe20000010e93 */
[----:B------:R-:W4:Y:S01]  /*7a30*/  LDL.64 R6, [R27+0x80] ;  /* 0x000080001b067983 */ /* 0x000f220000100a00 */
[----:B------:R-:W-:Y:S02]  /*7a40*/  SHF.L.W.U32.HI R217, R147, 0x8, R2 ;  /* 0x0000000893d97819 */ /* 0x000fe40000010e02 */
[----:B------:R-:W-:Y:S02]  /*7a50*/  SHF.L.W.U32.HI R2, R153, 0x10, R140 ;  /* 0x0000001099027819 */ /* 0x000fe40000010e8c */
[----:B------:R-:W-:Y:S02]  /*7a60*/  IADD3 R143, P0, PT, R3, R142, RZ ;  /* 0x0000008e038f7210 */ /* 0x000fe40007f1e0ff */
[----:B------:R-:W-:-:S03]  /*7a70*/  IADD3 R147, P1, P2, R217, R122, R120 ;  /* 0x0000007ad9937210 */ /* 0x000fc60007a3e078 */
[----:B------:R-:W-:Y:S01]  /*7a80*/  IMAD.X R142, R2, 0x1, R151, P0 ;  /* 0x00000001028e7824 */ /* 0x000fe200000e0697 */
[----:B------:R-:W-:Y:S02]  /*7a90*/  IADD3.X R146, PT, PT, R159, R123, R121, P1, P2 ;  /* 0x0000007b9f927210 */ /* 0x000fe40000fe4479 */
[----:B------:R-:W-:Y:S02]  /*7aa0*/  LOP3.LUT R123, R147, R60, R123, 0x96, !PT ;  /* 0x0000003c937b7212 */ /* 0x000fe400078e967b */
[----:B------:R-:W-:Y:S02]  /*7ab0*/  LOP3.LUT R153, R143, R158, RZ, 0x3c, !PT ;  /* 0x0000009e8f997212 */ /* 0x000fe400078e3cff */
[----:B------:R-:W-:Y:S02]  /*7ac0*/  LOP3.LUT R60, R142, R165, RZ, 0x3c, !PT ;  /* 0x000000a58e3c7212 */ /* 0x000fe400078e3cff */
[----:B------:R-:W-:Y:S02]  /*7ad0*/  IADD3 R166, P0, P1, R157, R148, R118 ;  /* 0x000000949da67210 */ /* 0x000fe4000791e076 */
[----:B-1----:R-:W-:Y:S01]  /*7ae0*/  LEA R29, R29, UR46, 0x3 ;  /* 0x0000002e1d1d7c11 */ /* 0x002fe2000f8e18ff */
[----:B------:R-:W0:Y:S01]  /*7af0*/  LDC.U8 R118, c[0x3][0xb3] ;  /* 0x00c02cc0ff767b82 */ /* 0x000e220000000000 */
[----:B------:R-:W-:-:S02]  /*7b00*/  SHF.L.W.U32.HI R151, R153, 0x1, R60 ;  /* 0x0000000199977819 */ /* 0x000fc40000010e3c */
[----:B------:R-:W-:Y:S01]  /*7b10*/  LOP3.LUT R122, R146, R139, R122, 0x96, !PT ;  /* 0x0000008b927a7212 */ /* 0x000fe200078e967a */
[----:B------:R-:W4:Y:S01]  /*7b20*/  LDL.64 R120, [R29+0x80] ;  /* 0x000080001d787983 */ /* 0x000f220000100a00 */
[----:B------:R-:W-:Y:S02]  /*7b30*/  SHF.L.W.U32.HI R153, R60, 0x1, R153 ;  /* 0x000000013c997819 */ /* 0x000fe40000010e99 */
[----:B-----5:R-:W-:Y:S02]  /*7b40*/  LEA R60, R164, UR46, 0x3 ;  /* 0x0000002ea43c7c11 */ /* 0x020fe4000f8e18ff */
[----:B------:R-:W-:Y:S02]  /*7b50*/  LOP3.LUT R156, R171, R150, RZ, 0x3c, !PT ;  /* 0x00000096ab9c7212 */ /* 0x000fe400078e3cff */
[----:B------:R-:W-:Y:S02]  /*7b60*/  LOP3.LUT R169, R169, R152, RZ, 0x3c, !PT ;  /* 0x00000098a9a97212 */ /* 0x000fe400078e3cff */
[----:B------:R-:W-:-:S02]  /*7b70*/  IADD3.X R165, PT, PT, R155, R141, R119, P0, P1 ;  /* 0x0000008d9ba57210 */ /* 0x000fc400007e2477 */
[----:B------:R-:W-:Y:S02]  /*7b80*/  LOP3.LUT R138, R166, R138, R141, 0x96, !PT ;  /* 0x0000008aa68a7212 */ /* 0x000fe400078e968d */
[----:B------:R-:W-:Y:S02]  /*7b90*/  SHF.L.W.U32.HI R140, R123, 0x10, R122 ;  /* 0x000000107b8c7819 */ /* 0x000fe40000010e7a */
[----:B------:R-:W-:Y:S02]  /*7ba0*/  SHF.L.W.U32.HI R141, R122, 0x10, R123 ;  /* 0x000000107a8d7819 */ /* 0x000fe40000010e7b */
[----:B------:R-:W5:Y:S01]  /*7bb0*/  LDL.64 R122, [R60+0x80] ;  /* 0x000080003c7a7983 */ /* 0x000f620000100a00 */
[----:B------:R-:W-:Y:S01]  /*7bc0*/  SHF.L.W.U32.HI R154, R169, 0x8, R156 ;  /* 0x00000008a99a7819 */ /* 0x000fe20000010e9c */
[----:B------:R-:W1:Y:S01]  /*7bd0*/  LDC.U8 R119, c[0x3][0xb5] ;  /* 0x00c02d40ff777b82 */ /* 0x000e620000000000 */
[----:B------:R-:W-:Y:S02]  /*7be0*/  SHF.L.W.U32.HI R156, R156, 0x8, R169 ;  /* 0x000000089c9c7819 */ /* 0x000fe40000010ea9 */
[----:B------:R-:W-:-:S02]  /*7bf0*/  IADD3 R160, P2, PT, R140, R160, RZ ;  /* 0x000000a08ca07210 */ /* 0x000fc40007f5e0ff */
[----:B------:R-:W-:-:S03]  /*7c00*/  IADD3 R169, P0, P1, R156, R149, R48 ;  /* 0x000000959ca97210 */ /* 0x000fc6000791e030 */
[----:B------:R-:W-:Y:S01]  /*7c10*/  IMAD.X R162, R141, 0x1, R162, P2 ;  /* 0x000000018da27824 */ /* 0x000fe200010e06a2 */
[----:B------:R-:W-:Y:S02]  /*7c20*/  IADD3.X R49, PT, PT, R154, R161, R49, P0, P1 ;  /* 0x000000a19a317210 */ /* 0x000fe400007e2431 */
[----:B------:R-:W-:Y:S02]  /*7c30*/  LOP3.LUT R59, R165, R59, R148, 0x96, !PT ;  /* 0x0000003ba53b7212 */ /* 0x000fe400078e9694 */
[----:B------:R-:W-:Y:S02]  /*7c40*/  LOP3.LUT R161, R169, R40, R161, 0x96, !PT ;  /* 0x00000028a9a17212 */ /* 0x000fe400078e96a1 */
[----:B------:R-:W2:Y:S01]  /*7c50*/  LDC.U8 R40, c[0x3][0xb7] ;  /* 0x00c02dc0ff287b82 */ /* 0x000ea20000000000 */
[----:B0-----:R-:W-:Y:S02]  /*7c60*/  LEA R48, R118, UR46, 0x3 ;  /* 0x0000002e76307c11 */ /* 0x001fe4000f8e18ff */
[----:B------:R-:W-:-:S02]  /*7c70*/  LOP3.LUT R218, R162, R159, RZ, 0x3c, !PT ;  /* 0x0000009fa2da7212 */ /* 0x000fc400078e3cff */
[----:B------:R-:W-:Y:S02]  /*7c80*/  SHF.L.W.U32.HI R159, R138, 0x10, R59 ;  /* 0x000000108a9f7819 */ /* 0x000fe40000010e3b */
[----:B------:R-:W-:Y:S02]  /*7c90*/  SHF.L.W.U32.HI R148, R59, 0x10, R138 ;  /* 0x000000103b947819 */ /* 0x000fe40000010e8a */
[----:B------:R-:W-:Y:S01]  /*7ca0*/  LOP3.LUT R50, R49, R50, R149, 0x96, !PT ;  /* 0x0000003231327212 */ /* 0x000fe200078e9695 */
[----:B------:R-:W5:Y:S01]  /*7cb0*/  LDL.64 R138, [R48+0x80] ;  /* 0x00008000308a7983 */ /* 0x000f620000100a00 */
[----:B------:R-:W-:Y:S02]  /*7cc0*/  LOP3.LUT R217, R160, R217, RZ, 0x3c, !PT ;  /* 0x000000d9a0d97212 */ /* 0x000fe400078e3cff */
[----:B------:R-:W-:Y:S02]  /*7cd0*/  IADD3 R170, P0, PT, R159, R144, RZ ;  /* 0x000000909faa7210 */ /* 0x000fe40007f1e0ff */
[----:B------:R-:W-:-:S02]  /*7ce0*/  SHF.L.W.U32.HI R149, R161, 0x10, R50 ;  /* 0x00000010a1957819 */ /* 0x000fc40000010e32 */
[----:B------:R-:W-:Y:S01]  /*7cf0*/  SHF.L.W.U32.HI R220, R218, 0x1, R217 ;  /* 0x00000001dadc7819 */ /* 0x000fe20000010ed9 */
[----:B------:R-:W-:Y:S01]  /*7d00*/  IMAD.X R168, R148, 0x1, R145, P0 ;  /* 0x0000000194a87824 */ /* 0x000fe200000e0691 */
[----:B------:R-:W-:Y:S02]  /*7d10*/  SHF.L.W.U32.HI R59, R50, 0x10, R161 ;  /* 0x00000010323b7819 */ /* 0x000fe40000010ea1 */
[----:B------:R-:W-:Y:S01]  /*7d20*/  IADD3 R150, P0, PT, R149, R150, RZ ;  /* 0x0000009695967210 */ /* 0x000fe20007f1e0ff */
[----:B------:R-:W0:Y:S01]  /*7d30*/  LDC R161, c[0x3][0xb8] ;  /* 0x00c02e00ffa17b82 */ /* 0x000e220000000800 */
[----:B-1----:R-:W-:Y:S02]  /*7d40*/  LEA R50, R119, UR46, 0x3 ;  /* 0x0000002e77327c11 */ /* 0x002fe4000f8e18ff */
[----:B------:R-:W-:Y:S02]  /*7d50*/  SHF.L.W.U32.HI R218, R217, 0x1, R218 ;  /* 0x00000001d9da7819 */ /* 0x000fe40000010eda */
[----:B------:R-:W-:Y:S01]  /*7d60*/  IADD3 R158, P1, P2, R220, R163, R116 ;  /* 0x000000a3dc9e7210 */ /* 0x000fe20007a3e074 */
[----:B------:R-:W-:Y:S01]  /*7d70*/  IMAD.X R152, R59, 0x1, R152, P0 ;  /* 0x000000013b987824 */ /* 0x000fe200000e0698 */
[----:B------:R-:W5:Y:S02]  /*7d80*/  LDL.64 R118, [R50+0x80] ;  /* 0x0000800032767983 */ /* 0x000f640000100a00 */
[----:B------:R-:W-:-:S02]  /*7d90*/  IADD3.X R227, PT, PT, R218, R227, R117, P1, P2 ;  /* 0x000000e3dae37210 */ /* 0x000fc40000fe4475 */
[----:B------:R-:W-:Y:S02]  /*7da0*/  LOP3.LUT R164, R170, R157, RZ, 0x3c, !PT ;  /* 0x0000009daaa47212 */ /* 0x000fe400078e3cff */
[----:B------:R-:W-:Y:S02]  /*7db0*/  LOP3.LUT R157, R148, R227, RZ, 0x3c, !PT ;  /* 0x000000e3949d7212 */ /* 0x000fe400078e3cff */
[----:B------:R-:W-:Y:S02]  /*7dc0*/  LOP3.LUT R117, R152, R154, RZ, 0x3c, !PT ;  /* 0x0000009a98757212 */ /* 0x000fe400078e3cff */
[----:B------:R-:W-:Y:S02]  /*7dd0*/  LOP3.LUT R156, R150, R156, RZ, 0x3c, !PT ;  /* 0x0000009c969c7212 */ /* 0x000fe400078e3cff */
[----:B--2---:R-:W-:Y:S02]  /*7de0*/  LEA R40, R40, UR46, 0x3 ;  /* 0x0000002e28287c11 */ /* 0x004fe4000f8e18ff */
[----:B------:R-:W-:-:S02]  /*7df0*/  IADD3 R157, P0, PT, R157, R150, RZ ;  /* 0x000000969d9d7210 */ /* 0x000fc40007f1e0ff */
[----:B------:R-:W-:Y:S02]  /*7e00*/  LOP3.LUT R163, R159, R158, RZ, 0x3c, !PT ;  /* 0x0000009e9fa37212 */ /* 0x000fe400078e3cff */
[----:B------:R-:W-:Y:S02]  /*7e10*/  IADD3 R150, P1, P2, R153, R166, R114 ;  /* 0x000000a699967210 */ /* 0x000fe40007a3e072 */
[----:B------:R-:W-:Y:S02]  /*7e20*/  LOP3.LUT R155, R168, R155, RZ, 0x3c, !PT ;  /* 0x0000009ba89b7212 */ /* 0x000fe400078e3cff */
[----:B------:R-:W-:Y:S02]  /*7e30*/  SHF.L.W.U32.HI R225, R156, 0x1, R117 ;  /* 0x000000019ce17819 */ /* 0x000fe40000010e75 */
[----:B------:R-:W-:Y:S02]  /*7e40*/  SHF.L.W.U32.HI R166, R117, 0x1, R156 ;  /* 0x0000000175a67819 */ /* 0x000fe40000010e9c */
[----:B------:R-:W2:Y:S01]  /*7e50*/  LDL.64 R116, [R40+0x80] ;  /* 0x0000800028747983 */ /* 0x000ea20000100a00 */
[----:B------:R-:W-:Y:S01]  /*7e60*/  IMAD.X R163, R163, 0x1, R152, P0 ;  /* 0x00000001a3a37824 */ /* 0x000fe200000e0698 */
[----:B------:R-:W-:-:S02]  /*7e70*/  IADD3.X R154, PT, PT, R151, R165, R115, P1, P2 ;  /* 0x000000a5979a7210 */ /* 0x000fc40000fe4473 */
[----:B------:R-:W-:Y:S02]  /*7e80*/  SHF.L.W.U32.HI R144, R164, 0x1, R155 ;  /* 0x00000001a4907819 */ /* 0x000fe40000010e9b */
[----:B------:R-:W-:Y:S02]  /*7e90*/  SHF.L.W.U32.HI R164, R155, 0x1, R164 ;  /* 0x000000019ba47819 */ /* 0x000fe40000010ea4 */
[----:B------:R-:W-:Y:S02]  /*7ea0*/  LOP3.LUT R155, R59, R154, RZ, 0x3c, !PT ;  /* 0x0000009a3b9b7212 */ /* 0x000fe400078e3cff */
[----:B------:R-:W-:Y:S02]  /*7eb0*/  LOP3.LUT R220, R220, R157, RZ, 0x3c, !PT ;  /* 0x0000009ddcdc7212 */ /* 0x000fe400078e3cff */
[----:B------:R-:W-:Y:S02]  /*7ec0*/  LOP3.LUT R223, R218, R163, RZ, 0x3c, !PT ;  /* 0x000000a3dadf7212 */ /* 0x000fe400078e3cff */
[----:B------:R-:W-:-:S02]  /*7ed0*/  IADD3 R169, P1, P2, R164, R169, R112 ;  /* 0x000000a9a4a97210 */ /* 0x000fc40007a3e070 */
[----:B------:R-:W-:Y:S02]  /*7ee0*/  IADD3 R152, P3, P4, R166, R147, R110 ;  /* 0x00000093a6987210 */ /* 0x000fe40007c7e06e */
[----:B0-----:R-:W-:Y:S02]  /*7ef0*/  LOP3.LUT R110, R161, 0xff, RZ, 0xc0, !PT ;  /* 0x000000ffa16e7812 */ /* 0x001fe400078ec0ff */
[----:B------:R-:W-:Y:S02]  /*7f00*/  IADD3 R155, P0, PT, R155, R160, RZ ;  /* 0x000000a09b9b7210 */ /* 0x000fe40007f1e0ff */
[----:B------:R-:W-:Y:S02]  /*7f10*/  LOP3.LUT R115, R149, R150, RZ, 0x3c, !PT ;  /* 0x0000009695737212 */ /* 0x000fe400078e3cff */
[----:B------:R-:W-:Y:S02]  /*7f20*/  SHF.L.W.U32.HI R219, R223, 0x8, R220 ;  /* 0x00000008dfdb7819 */ /* 0x000fe40000010edc */
[----:B------:R-:W-:-:S02]  /*7f30*/  SHF.L.W.U32.HI R223, R220, 0x8, R223 ;  /* 0x00000008dcdf7819 */ /* 0x000fc40000010edf */
[----:B------:R-:W-:Y:S02]  /*7f40*/  IADD3.X R156, PT, PT, R144, R49, R113, P1, P2 ;  /* 0x00000031909c7210 */ /* 0x000fe40000fe4471 */
[----:B------:R-:W-:Y:S01]  /*7f50*/  LEA R49, R110, UR46, 0x3 ;  /* 0x0000002e6e317c11 */ /* 0x000fe2000f8e18ff */
[----:B------:R-:W-:Y:S01]  /*7f60*/  IMAD.X R162, R115, 0x1, R162, P0 ;  /* 0x0000000173a27824 */ /* 0x000fe200000e06a2 */
[----:B------:R-:W-:-:S03]  /*7f70*/  IADD3 R165, P0, P1, R223, R158, R108 ;  /* 0x0000009edfa57210 */ /* 0x000fc6000791e06c */
[----:B------:R-:W2:Y:S01]  /*7f80*/  LDL.64 R114, [R49+0x80] ;  /* 0x0000800031727983 */ /* 0x000ea20000100a00 */
[----:B------:R-:W-:Y:S02]  /*7f90*/  IADD3.X R160, PT, PT, R219, R227, R109, P0, P1 ;  /* 0x000000e3dba07210 */ /* 0x000fe400007e246d */
[----:B------:R-:W-:Y:S01]  /*7fa0*/  LOP3.LUT R110, R141, R156, RZ, 0x3c, !PT ;  /* 0x0000009c8d6e7212 */ /* 0x000fe200078e3cff */
[----:B------:R-:W2:Y:S01]  /*7fb0*/  LDL.64 R108, [UR8+0x80] ;  /* 0x00008008ff6c7983 */ /* 0x000ea20008100a00 */
[----:B------:R-:W-:Y:S02]  /*7fc0*/  IADD3.X R161, PT, PT, R225, R146, R111, P3, P4 ;  /* 0x00000092e1a17210 */ /* 0x000fe40001fe846f */
[----:B------:R-:W-:Y:S02]  /*7fd0*/  LOP3.LUT R159, R160, R159, R158, 0x96, !PT ;  /* 0x0000009fa09f7212 */ /* 0x000fe400078e969e */
[----:B------:R-:W0:Y:S01]  /*7fe0*/  LDC.U8 R158, c[0x3][0xb9] ;  /* 0x00c02e40ff9e7b82 */ /* 0x000e220000000000 */
[----:B------:R-:W-:-:S02]  /*7ff0*/  IADD3 R167, P2, PT, R110, R143, RZ ;  /* 0x0000008f6ea77210 */ /* 0x000fc40007f5e0ff */
[----:B------:R-:W-:Y:S02]  /*8000*/  LOP3.LUT R171, R140, R169, RZ, 0x3c, !PT ;  /* 0x000000a98cab7212 */ /* 0x000fe400078e3cff */
[----:B------:R-:W-:Y:S02]  /*8010*/  LOP3.LUT R145, R2, R161, RZ, 0x3c, !PT ;  /* 0x000000a102917212 */ /* 0x000fe400078e3cff */
[----:B------:R-:W-:Y:S01]  /*8020*/  LOP3.LUT R146, R165, R148, R227, 0x96, !PT ;  /* 0x00000094a5927212 */ /* 0x000fe200078e96e3 */
[----:B------:R-:W-:Y:S01]  /*8030*/  IMAD.X R171, R171, 0x1, R142, P2 ;  /* 0x00000001abab7824 */ /* 0x000fe200010e068e */
[----:B------:R-:W-:Y:S02]  /*8040*/  LOP3.LUT R110, R151, R162, RZ, 0x3c, !PT ;  /* 0x000000a2976e7212 */ /* 0x000fe400078e3cff */
[----:B------:R-:W-:Y:S02]  /*8050*/  IADD3 R145, P3, PT, R145, R170, RZ ;  /* 0x000000aa91917210 */ /* 0x000fe40007f7e0ff */
[----:B------:R-:W-:-:S02]  /*8060*/  LOP3.LUT R151, R3, R152, RZ, 0x3c, !PT ;  /* 0x0000009803977212 */ /* 0x000fc400078e3cff */
[----:B------:R-:W-:Y:S02]  /*8070*/  SHF.L.W.U32.HI R148, R159, 0x10, R146 ;  /* 0x000000109f947819 */ /* 0x000fe40000010e92 */
[----:B------:R-:W-:Y:S01]  /*8080*/  SHF.L.W.U32.HI R146, R146, 0x10, R159 ;  /* 0x0000001092927819 */ /* 0x000fe20000010e9f */
[----:B------:R-:W-:Y:S01]  /*8090*/  IMAD.X R151, R151, 0x1, R168, P3 ;  /* 0x0000000197977824 */ /* 0x000fe200018e06a8 */
[----:B------:R-:W-:Y:S02]  /*80a0*/  LOP3.LUT R153, R153, R155, RZ, 0x3c, !PT ;  /* 0x0000009b99997212 */ /* 0x000fe400078e3cff */
[----:B------:R-:W-:Y:S02]  /*80b0*/  LOP3.LUT R111, R144, R171, RZ, 0x3c, !PT ;  /* 0x000000ab906f7212 */ /* 0x000fe400078e3cff */
[----:B------:R-:W-:Y:S02]  /*80c0*/  LOP3.LUT R164, R164, R167, RZ, 0x3c, !PT ;  /* 0x000000a7a4a47212 */ /* 0x000fe400078e3cff */
[----:B------:R-:W-:Y:S01]  /*80d0*/  IADD3 R144, P0, PT, R146, R157, RZ ;  /* 0x0000009d92907210 */ /* 0x000fe20007f1e0ff */
[----:B------:R-:W-:Y:S01]  /*80e0*/  ULEA UR10, UR10, UR46, 0x3 ;  /* 0x0000002e0a0a7291 */ /* 0x000fe2000f8e18ff */
[----:B------:R-:W-:-:S02]  /*80f0*/  SHF.L.W.U32.HI R221, R153, 0x8, R110 ;  /* 0x0000000899dd7819 */ /* 0x000fc40000010e6e */
[----:B------:R-:W-:Y:S01]  /*8100*/  SHF.L.W.U32.HI R217, R110, 0x8, R153 ;  /* 0x000000086ed97819 */ /* 0x000fe20000010e99 */
[----:B------:R-:W-:Y:S01]  /*8110*/  IMAD.X R142, R148, 0x1, R163, P0 ;  /* 0x00000001948e7824 */ /* 0x000fe200000e06a3 */
[----:B------:R-:W-:Y:S02]  /*8120*/  LOP3.LUT R159, R166, R145, RZ, 0x3c, !PT ;  /* 0x00000091a69f7212 */ /* 0x000fe400078e3cff */
[----:B------:R-:W-:Y:S02]  /*8130*/  LOP3.LUT R110, R225, R151, RZ, 0x3c, !PT ;  /* 0x00000097e16e7212 */ /* 0x000fe400078e3cff */
[----:B------:R-:W-:Y:S01]  /*8140*/  SHF.L.W.U32.HI R227, R111, 0x8, R164 ;  /* 0x000000086fe37819 */ /* 0x000fe20000010ea4 */
[----:B------:R-:W2:Y:S01]  /*8150*/  LDL.64 R112, [UR10+0x80] ;  /* 0x0000800aff707983 */ /* 0x000ea20008100a00 */
[----:B------:R-:W-:Y:S02]  /*8160*/  SHF.L.W.U32.HI R164, R164, 0x8, R111 ;  /* 0x00000008a4a47819 */ /* 0x000fe40000010e6f */
[----:B------:R-:W-:-:S02]  /*8170*/  IADD3 R225, P0, P1, R221, R150, R136 ;  /* 0x00000096dde17210 */ /* 0x000fc4000791e088 */
[----:B------:R-:W-:Y:S02]  /*8180*/  SHF.L.W.U32.HI R157, R110, 0x8, R159 ;  /* 0x000000086e9d7819 */ /* 0x000fe40000010e9f */
[----:B------:R-:W-:Y:S02]  /*8190*/  SHF.L.W.U32.HI R159, R159, 0x8, R110 ;  /* 0x000000089f9f7819 */ /* 0x000fe40000010e6e */
[----:B------:R-:W-:Y:S01]  /*81a0*/  LOP3.LUT R147, R144, R223, RZ, 0x3c, !PT ;  /* 0x000000df90937212 */ /* 0x000fe200078e3cff */
[----:B------:R-:W2:Y:S01]  /*81b0*/  LDL.64 R110, [UR9+0x80] ;  /* 0x00008009ff6e7983 */ /* 0x000ea20008100a00 */
[----:B------:R-:W-:Y:S02]  /*81c0*/  IADD3 R153, P2, P3, R164, R169, R104 ;  /* 0x000000a9a4997210 */ /* 0x000fe40007b5e068 */
[----:B------:R-:W-:Y:S02]  /*81d0*/  IADD3.X R223, PT, PT, R217, R154, R137, P0, P1 ;  /* 0x0000009ad9df7210 */ /* 0x000fe400007e2489 */
[----:B------:R-:W-:Y:S01]  /*81e0*/  LOP3.LUT R154, R225, R59, R154, 0x96, !PT ;  /* 0x0000003be19a7212 */ /* 0x000fe200078e969a */
[----:B------:R-:W2:Y:S01]  /*81f0*/  LDL.64 R136, [UR12+0x80] ;  /* 0x0000800cff887983 */ /* 0x000ea20008100a00 */
[----:B0-----:R-:W-:-:S02]  /*8200*/  LEA R59, R158, UR46, 0x3 ;  /* 0x0000002e9e3b7c11 */ /* 0x001fc4000f8e18ff */
[----:B------:R-:W-:Y:S02]  /*8210*/  IADD3.X R163, PT, PT, R227, R156, R105, P2, P3 ;  /* 0x0000009ce3a37210 */ /* 0x000fe400017e6469 */
[----:B------:R-:W-:Y:S01]  /*8220*/  LOP3.LUT R149, R223, R149, R150, 0x96, !PT ;  /* 0x00000095df957212 */ /* 0x000fe200078e9696 */
[----:B------:R-:W2:Y:S01]  /*8230*/  LDL.64 R104, [R59+0x80] ;  /* 0x000080003b687983 */ /* 0x000ea20000100a00 */
[----:B------:R-:W-:Y:S02]  /*8240*/  LOP3.LUT R169, R163, R140, R169, 0x96, !PT ;  /* 0x0000008ca3a97212 */ /* 0x000fe400078e96a9 */
[----:B------:R-:W-:Y:S02]  /*8250*/  SHF.L.W.U32.HI R140, R154, 0x10, R149 ;  /* 0x000000109a8c7819 */ /* 0x000fe40000010e95 */
[----:B------:R-:W-:Y:S02]  /*8260*/  LOP3.LUT R150, R153, R141, R156, 0x96, !PT ;  /* 0x0000008d99967212 */ /* 0x000fe400078e969c */
[----:B------:R-:W-:-:S02]  /*8270*/  SHF.L.W.U32.HI R141, R149, 0x10, R154 ;  /* 0x00000010958d7819 */ /* 0x000fc40000010e9a */
[----:B------:R-:W-:Y:S02]  /*8280*/  IADD3 R158, P0, PT, R140, R155, RZ ;  /* 0x0000009b8c9e7210 */ /* 0x000fe40007f1e0ff */
[----:B------:R-:W-:Y:S02]  /*8290*/  LOP3.LUT R166, R142, R219, RZ, 0x3c, !PT ;  /* 0x000000db8ea67212 */ /* 0x000fe400078e3cff */
[----:B------:R-:W-:Y:S01]  /*82a0*/  IADD3 R219, P1, P2, R159, R152, R106 ;  /* 0x000000989fdb7210 */ /* 0x000fe20007a3e06a */
[----:B------:R-:W-:Y:S01]  /*82b0*/  IMAD.X R149, R141, 0x1, R162, P0 ;  /* 0x000000018d957824 */ /* 0x000fe200000e06a2 */
[----:B------:R-:W-:Y:S02]  /*82c0*/  SHF.L.W.U32.HI R154, R169, 0x10, R150 ;  /* 0x00000010a99a7819 */ /* 0x000fe40000010e96 */
[----:B------:R-:W-:Y:S02]  /*82d0*/  SHF.L.W.U32.HI R150, R150, 0x10, R169 ;  /* 0x0000001096967819 */ /* 0x000fe40000010ea9 */
[----:B------:R-:W-:-:S02]  /*82e0*/  IADD3.X R156, PT, PT, R157, R161, R107, P1, P2 ;  /* 0x000000a19d9c7210 */ /* 0x000fc40000fe446b */
[----:B------:R-:W-:Y:S01]  /*82f0*/  LOP3.LUT R161, R219, R2, R161, 0x96, !PT ;  /* 0x00000002dba17212 */ /* 0x000fe200078e96a1 */
[----:B------:R-:W2:Y:S01]  /*8300*/  LDL.64 R106, [UR11+0x80] ;  /* 0x0000800bff6a7983 */ /* 0x000ea20008100a00 */
[----:B------:R-:W-:Y:S02]  /*8310*/  LOP3.LUT R2, R149, R217, RZ, 0x3c, !PT ;  /* 0x000000d995027212 */ /* 0x000fe400078e3cff */
[----:B------:R-:W-:Y:S02]  /*8320*/  IADD3 R217, P0, PT, R150, R167, RZ ;  /* 0x000000a796d97210 */ /* 0x000fe40007f1e0ff */
[----:B------:R-:W-:-:S03]  /*8330*/  LOP3.LUT R221, R158, R221, RZ, 0x3c, !PT ;  /* 0x000000dd9edd7212 */ /* 0x000fc600078e3cff */
[----:B------:R-:W-:Y:S01]  /*8340*/  IMAD.X R170, R154, 0x1, R171, P0 ;  /* 0x000000019aaa7824 */ /* 0x000fe200000e06ab */
[----:B------:R-:W-:Y:S02]  /*8350*/  SHF.L.W.U32.HI R167, R2, 0x1, R221 ;  /* 0x0000000102a77819 */ /* 0x000fe40000010edd */
[----:B------:R-:W-:Y:S02]  /*8360*/  LOP3.LUT R152, R156, R3, R152, 0x96, !PT ;  /* 0x000000039c987212 */ /* 0x000fe400078e9698 */
[----:B------:R-:W-:Y:S02]  /*8370*/  SHF.L.W.U32.HI R143, R147, 0x1, R166 ;  /* 0x00000001938f7819 */ /* 0x000fe40000010ea6 */
[----:B------:R-:W-:Y:S02]  /*8380*/  SHF.L.W.U32.HI R155, R221, 0x1, R2 ;  /* 0x00000001dd9b7819 */ /* 0x000fe40000010e02 */
[----:B------:R-:W-:Y:S02]  /*8390*/  IADD3 R3, P0, P1, R167, R165, R102 ;  /* 0x000000a5a7037210 */ /* 0x000fe4000791e066 */
[----:B------:R-:W-:-:S02]  /*83a0*/  SHF.L.W.U32.HI R147, R166, 0x1, R147 ;  /* 0x00000001a6937819 */ /* 0x000fc40000010e93 */
[----:B------:R-:W-:Y:S02]  /*83b0*/  LOP3.LUT R164, R217, R164, RZ, 0x3c, !PT ;  /* 0x000000a4d9a47212 */ /* 0x000fe400078e3cff */
[----:B------:R-:W-:Y:S02]  /*83c0*/  LOP3.LUT R227, R170, R227, RZ, 0x3c, !PT ;  /* 0x000000e3aae37212 */ /* 0x000fe400078e3cff */
[----:B------:R-:W-:Y:S02]  /*83d0*/  SHF.L.W.U32.HI R166, R161, 0x10, R152 ;  /* 0x00000010a1a67819 */ /* 0x000fe40000010e98 */
[----:B------:R-:W-:Y:S02]  /*83e0*/  SHF.L.W.U32.HI R2, R152, 0x10, R161 ;  /* 0x0000001098027819 */ /* 0x000fe40000010ea1 */
[----:B------:R-:W-:Y:S02]  /*83f0*/  IADD3.X R169, PT, PT, R155, R160, R103, P0, P1 ;  /* 0x000000a09ba97210 */ /* 0x000fe400007e2467 */
[----:B------:R-:W-:-:S02]  /*8400*/  SHF.L.W.U32.HI R160, R227, 0x1, R164 ;  /* 0x00000001e3a07819 */ /* 0x000fc40000010ea4 */
[----:B------:R-:W-:Y:S02]  /*8410*/  IADD3 R152, P0, PT, R166, R145, RZ ;  /* 0x00000091a6987210 */ /* 0x000fe40007f1e0ff */
[----:B------:R-:W-:Y:S02]  /*8420*/  LOP3.LUT R162, R2, R169, RZ, 0x3c, !PT ;  /* 0x000000a902a27212 */ /* 0x000fe400078e3cff */
[----:B------:R-:W-:Y:S02]  /*8430*/  SHF.L.W.U32.HI R165, R164, 0x1, R227 ;  /* 0x00000001a4a57819 */ /* 0x000fe40000010ee3 */
[----:B------:R-:W-:Y:S01]  /*8440*/  IADD3 R161, P2, P3, R160, R225, R100 ;  /* 0x000000e1a0a17210 */ /* 0x000fe20007b5e064 */
[----:B------:R-:W-:Y:S01]  /*8450*/  IMAD.X R145, R2, 0x1, R151, P0 ;  /* 0x0000000102917824 */ /* 0x000fe200000e0697 */
[----:B------:R-:W-:Y:S01]  /*8460*/  ULEA UR13, UR13, UR46, 0x3 ;  /* 0x0000002e0d0d7291 */ /* 0x000fe2000f8e18ff */
[----:B------:R-:W-:Y:S02]  /*8470*/  IADD3 R162, P1, PT, R162, R217, RZ ;  /* 0x000000d9a2a27210 */ /* 0x000fe40007f3e0ff */
[----:B------:R-:W-:-:S02]  /*8480*/  IADD3.X R217, PT, PT, R165, R223, R101, P2, P3 ;  /* 0x000000dfa5d97210 */ /* 0x000fc400017e6465 */
[----:B------:R-:W-:Y:S02]  /*8490*/  LOP3.LUT R223, R166, R3, RZ, 0x3c, !PT ;  /* 0x00000003a6df7212 */ /* 0x000fe400078e3cff */
[----:B------:R-:W-:Y:S02]  /*84a0*/  LOP3.LUT R100, R145, R157, RZ, 0x3c, !PT ;  /* 0x0000009d91647212 */ /* 0x000fe400078e3cff */
[----:B------:R-:W-:Y:S01]  /*84b0*/  LOP3.LUT R157, R148, R217, RZ, 0x3c, !PT ;  /* 0x000000d9949d7212 */ /* 0x000fe200078e3cff */
[----:B------:R-:W-:Y:S01]  /*84c0*/  ULOP3.LUT UR14, UR4, 0xff, URZ, 0xc0, !UPT ;  /* 0x000000ff040e7892 */ /* 0x000fe2000f8ec0ff */
[----:B------:R-:W-:Y:S01]  /*84d0*/  IMAD.X R223, R223, 0x1, R170, P1 ;  /* 0x00000001dfdf7824 */ /* 0x000fe200008e06aa */
[----:B------:R-:W-:Y:S01]  /*84e0*/  LOP3.LUT R151, R152, R159, RZ, 0x3c, !PT ;  /* 0x0000009f98977212 */ /* 0x000fe200078e3cff */
[----:B------:R-:W2:Y:S01]  /*84f0*/  LDL.64 R102, [UR13+0x80] ;  /* 0x0000800dff667983 */ /* 0x000ea20008100a00 */
[----:B------:R-:W-:Y:S01]  /*8500*/  IADD3 R157, P0, PT, R157, R152, RZ ;  /* 0x000000989d9d7210 */ /* 0x000fe20007f1e0ff */
[----:B------:R-:W-:Y:S01]  /*8510*/  ULEA UR14, UR14, UR46, 0x3 ;  /* 0x0000002e0e0e7291 */ /* 0x000fe2000f8e18ff */
[----:B------:R-:W-:-:S02]  /*8520*/  LOP3.LUT R152, R146, R161, RZ, 0x3c, !PT ;  /* 0x000000a192987212 */ /* 0x000fc400078e3cff */
[----:B------:R-:W-:Y:S02]  /*8530*/  LOP3.LUT R164, R167, R162, RZ, 0x3c, !PT ;  /* 0x000000a2a7a47212 */ /* 0x000fe400078e3cff */
[----:B------:R-:W-:Y:S01]  /*8540*/  LOP3.LUT R155, R155, R223, RZ, 0x3c, !PT ;  /* 0x000000df9b9b7212 */ /* 0x000fe200078e3cff */
[----:B------:R-:W-:Y:S01]  /*8550*/  IMAD.X R152, R152, 0x1, R145, P0 ;  /* 0x0000000198987824 */ /* 0x000fe200000e0691 */
[----:B------:R-:W-:Y:S01]  /*8560*/  SHF.L.W.U32.HI R168, R151, 0x1, R100 ;  /* 0x0000000197a87819 */ /* 0x000fe20000010e64 */
[----:B------:R-:W-:Y:S01]  /*8570*/  ULEA UR15, UR15, UR46, 0x3 ;  /* 0x0000002e0f0f7291 */ /* 0x000fe2000f8e18ff */
[----:B------:R-:W-:Y:S02]  /*8580*/  SHF.L.W.U32.HI R221, R155, 0x8, R164 ;  /* 0x000000089bdd7819 */ /* 0x000fe40000010ea4 */
[----:B------:R-:W-:Y:S02]  /*8590*/  SHF.L.W.U32.HI R151, R100, 0x1, R151 ;  /* 0x0000000164977819 */ /* 0x000fe40000010e97 */
[----:B------:R-:W-:Y:S01]  /*85a0*/  SHF.L.W.U32.HI R164, R164, 0x8, R155 ;  /* 0x00000008a4a47819 */ /* 0x000fe20000010e9b */
[----:B------:R-:W2:Y:S01]  /*85b0*/  LDL.64 R100, [UR14+0x80] ;  /* 0x0000800eff647983 */ /* 0x000ea20008100a00 */
[----:B------:R-:W-:-:S02]  /*85c0*/  LOP3.LUT R155, R160, R157, RZ, 0x3c, !PT ;  /* 0x0000009da09b7212 */ /* 0x000fc400078e3cff */
[----:B------:R-:W-:Y:S02]  /*85d0*/  LOP3.LUT R160, R165, R152, RZ, 0x3c, !PT ;  /* 0x00000098a5a07212 */ /* 0x000fe400078e3cff */
[----:B---3--:R-:W-:Y:S01]  /*85e0*/  IADD3 R159, P0, P1, R151, R153, R134 ;  /* 0x00000099979f7210 */ /* 0x008fe2000791e086 */
[----:B------:R-:W-:Y:S01]  /*85f0*/  ULOP3.LUT UR16, UR5, 0xff, URZ, 0xc0, !UPT ;  /* 0x000000ff05107892 */ /* 0x000fe2000f8ec0ff */
[----:B------:R-:W-:Y:S01]  /*8600*/  IADD3 R219, P2, P3, R147, R219, R132 ;  /* 0x000000db93db7210 */ /* 0x000fe20007b5e084 */
[----:B------:R-:W-:Y:S01]  /*8610*/  ULEA UR17, UR17, UR46, 0x3 ;  /* 0x0000002e11117291 */ /* 0x000fe2000f8e18ff */
[----:B------:R-:W-:Y:S01]  /*8620*/  SHF.L.W.U32.HI R153, R160, 0x8, R155 ;  /* 0x00000008a0997819 */ /* 0x000fe20000010e9b */
[----:B------:R-:W-:Y:S01]  /*8630*/  ULEA UR18, UR18, UR46, 0x3 ;  /* 0x0000002e12127291 */ /* 0x000fe2000f8e18ff */
[----:B------:R-:W-:Y:S01]  /*8640*/  SHF.L.W.U32.HI R155, R155, 0x8, R160 ;  /* 0x000000089b9b7819 */ /* 0x000fe20000010ea0 */
[----:B------:R-:W-:Y:S01]  /*8650*/  ULEA UR19, UR19, UR46, 0x3 ;  /* 0x0000002e13137291 */ /* 0x000fe2000f8e18ff */
[----:B------:R-:W-:Y:S01]  /*8660*/  IADD3.X R160, PT, PT, R168, R163, R135, P0, P1 ;  /* 0x000000a3a8a07210 */ /* 0x000fe200007e2487 */
[----:B------:R-:W-:Y:S01]  /*8670*/  ULEA UR20, UR20, UR46, 0x3 ;  /* 0x0000002e14147291 */ /* 0x000fe2000f8e18ff */
[----:B------:R-:W3:Y:S01]  /*8680*/  LDL.64 R134, [UR15+0x80] ;  /* 0x0000800fff867983 */ /* 0x000ee20008100a00 */
[----:B------:R-:W-:Y:S01]  /*8690*/  IADD3.X R227, PT, PT, R143, R156, R133, P2, P3 ;  /* 0x0000009c8fe37210 */ /* 0x000fe200017e6485 */
[----:B------:R-:W-:Y:S01]  /*86a0*/  ULEA UR16, UR16, UR46, 0x3 ;  /* 0x0000002e10107291 */ /* 0x000fe2000f8e18ff */
[----:B------:R-:W-:Y:S01]  /*86b0*/  IADD3 R167, P0, P1, R164, R3, R130 ;  /* 0x00000003a4a77210 */ /* 0x000fe2000791e082 */
[----:B------:R-:W-:Y:S01]  /*86c0*/  ULEA UR21, UR21, UR46, 0x3 ;  /* 0x0000002e15157291 */ /* 0x000fe2000f8e18ff */
[----:B------:R-:W-:Y:S01]  /*86d0*/  LOP3.LUT R133, R154, R227, RZ, 0x3c, !PT ;  /* 0x000000e39a857212 */ /* 0x000fe200078e3cff */
[----:B------:R-:W-:Y:S01]  /*86e0*/  ULOP3.LUT UR22, UR22, 0xff, URZ, 0xc0, !UPT ;  /* 0x000000ff16167892 */ /* 0x000fe2000f8ec0ff */
[----:B------:R-:W-:Y:S01]  /*86f0*/  IADD3.X R165, PT, PT, R221, R169, R131, P0, P1 ;  /* 0x000000a9dda57210 */ /* 0x000fe200007e2483 */
[----:B------:R-:W-:Y:S01]  /*8700*/  ULEA UR23, UR23, UR46, 0x3 ;  /* 0x0000002e17177291 */ /* 0x000fe2000f8e18ff */
[----:B------:R-:W-:Y:S01]  /*8710*/  LOP3.LUT R145, R141, R160, RZ, 0x3c, !PT ;  /* 0x000000a08d917212 */ /* 0x000fe200078e3cff */
[----:B------:R-:W-:Y:S01]  /*8720*/  ULOP3.LUT UR29, UR29, 0xff, URZ, 0xc0, !UPT ;  /* 0x000000ff1d1d7892 */ /* 0x000fe2000f8ec0ff */
[----:B------:R-:W-:Y:S01]  /*8730*/  IADD3 R222, P1, PT, R133, R158, RZ ;  /* 0x0000009e85de7210 */ /* 0x000fe20007f3e0ff */
[----:B------:R-:W-:Y:S01]  /*8740*/  ULEA UR28, UR28, UR46, 0x3 ;  /* 0x0000002e1c1c7291 */ /* 0x000fe2000f8e18ff */
[----:B------:R-:W-:Y:S01]  /*8750*/  LOP3.LUT R3, R165, R166, R3, 0x96, !PT ;  /* 0x000000a6a5037212 */ /* 0x000fe200078e9603 */
[----:B------:R-:W3:Y:S01]  /*8760*/  LDL.64 R132, [UR16+0x80] ;  /* 0x00008010ff847983 */ /* 0x000ee20008100a00 */
[----:B------:R-:W-:Y:S01]  /*8770*/  LOP3.LUT R2, R167, R2, R169, 0x96, !PT ;  /* 0x00000002a7027212 */ /* 0x000fe200078e96a9 */
[----:B------:R-:W-:Y:S01]  /*8780*/  ULEA UR30, UR30, UR46, 0x3 ;  /* 0x0000002e1e1e7291 */ /* 0x000fe2000f8e18ff */
[----:B------:R-:W-:Y:S01]  /*8790*/  LOP3.LUT R166, R150, R219, RZ, 0x3c, !PT ;  /* 0x000000db96a67212 */ /* 0x000fe200078e3cff */
[----:B------:R-:W-:Y:S01]  /*87a0*/  ULEA UR32, UR32, UR46, 0x3 ;  /* 0x0000002e20207291 */ /* 0x000fe2000f8e18ff */
[----:B------:R-:W-:Y:S01]  /*87b0*/  IADD3 R156, P0, PT, R145, R144, RZ ;  /* 0x00000090919c7210 */ /* 0x000fe20007f1e0ff */
[----:B------:R-:W-:Y:S01]  /*87c0*/  ULEA UR31, UR31, UR46, 0x3 ;  /* 0x0000002e1f1f7291 */ /* 0x000fe2000f8e18ff */
[----:B------:R-:W-:Y:S01]  /*87d0*/  LOP3.LUT R169, R140, R159, RZ, 0x3c, !PT ;  /* 0x0000009f8ca97212 */ /* 0x000fe200078e3cff */
[----:B------:R-:W-:Y:S01]  /*87e0*/  IMAD.X R166, R166, 0x1, R149, P1 ;  /* 0x00000001a6a67824 */ /* 0x000fe200008e0695 */
[----:B------:R-:W-:Y:S01]  /*87f0*/  SHF.L.W.U32.HI R145, R2, 0x10, R3 ;  /* 0x0000001002917819 */ /* 0x000fe20000010e03 */
[----:B------:R-:W0:Y:S01]  /*8800*/  LDCU.64 UR4, c[0x3][0xd0] ;  /* 0x00c01a00ff0477ac */ /* 0x000e220008000a00 */
[----:B------:R-:W-:Y:S01]  /*8810*/  LOP3.LUT R158, R151, R156, RZ, 0x3c, !PT ;  /* 0x0000009c979e7212 */ /* 0x000fe200078e3cff */
[----:B------:R-:W-:Y:S01]  /*8820*/  IMAD.X R169, R169, 0x1, R142, P0 ;  /* 0x00000001a9a97824 */ /* 0x000fe200000e068e */
[----:B------:R-:W-:-:S02]  /*8830*/  SHF.L.W.U32.HI R144, R3, 0x10, R2 ;  /* 0x0000001003907819 */ /* 0x000fc40000010e02 */
[----:B------:R-:W-:Y:S01]  /*8840*/  IADD3 R151, P0, PT, R145, R162, RZ ;  /* 0x000000a291977210 */ /* 0x000fe20007f1e0ff */
[----:B------:R-:W3:Y:S01]  /*8850*/  LDL.64 R2, [UR17+0x80] ;  /* 0x00008011ff027983 */ /* 0x000ee20008100a00 */
[----:B------:R-:W-:Y:S02]  /*8860*/  LOP3.LUT R147, R147, R222, RZ, 0x3c, !PT ;  /* 0x000000de93937212 */ /* 0x000fe400078e3cff */
[----:B------:R-:W-:Y:S01]  /*8870*/  LOP3.LUT R130, R143, R166, RZ, 0x3c, !PT ;  /* 0x000000a68f827212 */ /* 0x000fe200078e3cff */
[----:B------:R-:W-:-:S03]  /*8880*/  IMAD.X R142, R144, 0x1, R223, P0 ;  /* 0x00000001908e7824 */ /* 0x000fc600000e06df */
[----:B------:R-:W-:Y:S02]  /*8890*/  SHF.L.W.U32.HI R223, R147, 0x8, R130 ;  /* 0x0000000893df7819 */ /* 0x000fe40000010e82 */
[----:B------:R-:W-:Y:S02]  /*88a0*/  SHF.L.W.U32.HI R225, R130, 0x8, R147 ;  /* 0x0000000882e17819 */ /* 0x000fe40000010e93 */
[----:B------:R-:W-:Y:S02]  /*88b0*/  IADD3 R149, P2, P3, R223, R219, R98 ;  /* 0x000000dbdf957210 */ /* 0x000fe40007b5e062 */
[----:B------:R-:W-:Y:S02]  /*88c0*/  LOP3.LUT R131, R168, R169, RZ, 0x3c, !PT ;  /* 0x000000a9a8837212 */ /* 0x000fe400078e3cff */
[----:B------:R-:W-:Y:S02]  /*88d0*/  IADD3.X R163, PT, PT, R225, R227, R99, P2, P3 ;  /* 0x000000e3e1a37210 */ /* 0x000fe400017e6463 */
[----:B------:R-:W-:Y:S01]  /*88e0*/  LOP3.LUT R147, R151, R164, RZ, 0x3c, !PT ;  /* 0x000000a497937212 */ /* 0x000fe200078e3cff */
[----:B------:R-:W3:Y:S01]  /*88f0*/  LDL.64 R98, [UR18+0x80] ;  /* 0x00008012ff627983 */ /* 0x000ee20008100a00 */
[----:B------:R-:W-:-:S02]  /*8900*/  LOP3.LUT R130, R142, R221, RZ, 0x3c, !PT ;  /* 0x000000dd8e827212 */ /* 0x000fc400078e3cff */
[----:B------:R-:W-:Y:S02]  /*8910*/  LOP3.LUT R154, R149, R154, R227, 0x96, !PT ;  /* 0x0000009a959a7212 */ /* 0x000fe400078e96e3 */
[----:B------:R-:W-:Y:S02]  /*8920*/  LOP3.LUT R219, R163, R150, R219, 0x96, !PT ;  /* 0x00000096a3db7212 */ /* 0x000fe400078e96db */
[----:B------:R-:W-:Y:S02]  /*8930*/  SHF.L.W.U32.HI R171, R131, 0x8, R158 ;  /* 0x0000000883ab7819 */ /* 0x000fe40000010e9e */
[----:B------:R-:W-:Y:S02]  /*8940*/  IADD3 R162, P0, P1, R155, R161, R128 ;  /* 0x000000a19ba27210 */ /* 0x000fe4000791e080 */
[----:B------:R-:W-:Y:S02]  /*8950*/  SHF.L.W.U32.HI R143, R147, 0x1, R130 ;  /* 0x00000001938f7819 */ /* 0x000fe40000010e82 */
[----:B------:R-:W-:-:S02]  /*8960*/  SHF.L.W.U32.HI R158, R158, 0x8, R131 ;  /* 0x000000089e9e7819 */ /* 0x000fc40000010e83 */
[----:B------:R-:W-:Y:S02]  /*8970*/  SHF.L.W.U32.HI R147, R130, 0x1, R147 ;  /* 0x0000000182937819 */ /* 0x000fe40000010e93 */
[----:B------:R-:W-:Y:S01]  /*8980*/  SHF.L.W.U32.HI R150, R154, 0x10, R219 ;  /* 0x000000109a967819 */ /* 0x000fe20000010edb */
[----:B------:R-:W3:Y:S01]  /*8990*/  LDL.64 R130, [UR19+0x80] ;  /* 0x00008013ff827983 */ /* 0x000ee20008100a00 */
[----:B------:R-:W-:Y:S02]  /*89a0*/  IADD3.X R221, PT, PT, R153, R217, R129, P0, P1 ;  /* 0x000000d999dd7210 */ /* 0x000fe400007e2481 */
[----:B------:R-:W-:Y:S01]  /*89b0*/  LOP3.LUT R217, R162, R148, R217, 0x96, !PT ;  /* 0x00000094a2d97212 */ /* 0x000fe200078e96d9 */
[----:B------:R-:W3:Y:S01]  /*89c0*/  LDL.64 R128, [UR20+0x80] ;  /* 0x00008014ff807983 */ /* 0x000ee20008100a00 */
[----:B------:R-:W-:Y:S02]  /*89d0*/  SHF.L.W.U32.HI R148, R219, 0x10, R154 ;  /* 0x00000010db947819 */ /* 0x000fe40000010e9a */
[----:B------:R-:W-:-:S02]  /*89e0*/  IADD3 R222, P2, PT, R150, R222, RZ ;  /* 0x000000de96de7210 */ /* 0x000fc40007f5e0ff */
[----:B------:R-:W-:-:S03]  /*89f0*/  LOP3.LUT R146, R221, R146, R161, 0x96, !PT ;  /* 0x00000092dd927212 */ /* 0x000fc600078e96a1 */
[----:B------:R-:W-:Y:S01]  /*8a00*/  IMAD.X R166, R148, 0x1, R166, P2 ;  /* 0x0000000194a67824 */ /* 0x000fe200010e06a6 */
[----:B----4-:R-:W-:Y:S02]  /*8a10*/  IADD3 R219, P0, P1, R158, R159, R126 ;  /* 0x0000009f9edb7210 */ /* 0x010fe4000791e07e */
[----:B------:R-:W-:Y:S02]  /*8a20*/  SHF.L.W.U32.HI R161, R146, 0x10, R217 ;  /* 0x0000001092a17819 */ /* 0x000fe40000010ed9 */
[----:B------:R-:W-:Y:S02]  /*8a30*/  SHF.L.W.U32.HI R146, R217, 0x10, R146 ;  /* 0x00000010d9927819 */ /* 0x000fe40000010e92 */
[----:B------:R-:W-:Y:S02]  /*8a40*/  LOP3.LUT R223, R222, R223, RZ, 0x3c, !PT ;  /* 0x000000dfdedf7212 */ /* 0x000fe400078e3cff */
[----:B------:R-:W-:Y:S02]  /*8a50*/  LOP3.LUT R126, R166, R225, RZ, 0x3c, !PT ;  /* 0x000000e1a67e7212 */ /* 0x000fe400078e3cff */
[----:B------:R-:W-:-:S02]  /*8a60*/  IADD3.X R154, PT, PT, R171, R160, R127, P0, P1 ;  /* 0x000000a0ab9a7210 */ /* 0x000fc400007e247f */
[----:B------:R-:W-:Y:S01]  /*8a70*/  IADD3 R164, P0, PT, R146, R157, RZ ;  /* 0x0000009d92a47210 */ /* 0x000fe20007f1e0ff */
[----:B------:R-:W-:Y:S01]  /*8a80*/  ULEA UR22, UR22, UR46, 0x3 ;  /* 0x0000002e16167291 */ /* 0x000fe2000f8e18ff */
[----:B------:R-:W-:Y:S02]  /*8a90*/  SHF.L.W.U32.HI R224, R223, 0x1, R126 ;  /* 0x00000001dfe07819 */ /* 0x000fe40000010e7e */
[----:B------:R-:W-:Y:S02]  /*8aa0*/  SHF.L.W.U32.HI R223, R126, 0x1, R223 ;  /* 0x000000017edf7819 */ /* 0x000fe40000010edf */
[----:B------:R-:W-:Y:S01]  /*8ab0*/  LOP3.LUT R141, R219, R141, R160, 0x96, !PT ;  /* 0x0000008ddb8d7212 */ /* 0x000fe200078e96a0 */
[----:B------:R-:W-:Y:S01]  /*8ac0*/  IMAD.X R160, R161, 0x1, R152, P0 ;  /* 0x00000001a1a07824 */ /* 0x000fe200000e0698 */
[----:B------:R-:W4:Y:S01]  /*8ad0*/  LDL.64 R126, [UR21+0x80] ;  /* 0x00008015ff7e7983 */ /* 0x000f220008100a00 */
[----:B------:R-:W-:-:S04]  /*8ae0*/  IADD3 R167, P0, P1, R223, R167, R4 ;  /* 0x000000a7dfa77210 */ /* 0x000fc8000791e004 */
[----:B------:R-:W-:Y:S02]  /*8af0*/  IADD3.X R220, PT, PT, R224, R165, R5, P0, P1 ;  /* 0x000000a5e0dc7210 */ /* 0x000fe400007e2405 */
[----:B------:R-:W4:Y:S01]  /*8b00*/  LDL.64 R4, [UR22+0x80] ;  /* 0x00008016ff047983 */ /* 0x000f220008100a00 */
[----:B------:R-:W-:-:S04]  /*8b10*/  LOP3.LUT R168, R154, R140, R159, 0x96, !PT ;  /* 0x0000008c9aa87212 */ /* 0x000fc800078e969f */
[----:B------:R-:W-:Y:S02]  /*8b20*/  SHF.L.W.U32.HI R140, R168, 0x10, R141 ;  /* 0x00000010a88c7819 */ /* 0x000fe40000010e8d */
[----:B------:R-:W-:Y:S02]  /*8b30*/  SHF.L.W.U32.HI R141, R141, 0x10, R168 ;  /* 0x000000108d8d7819 */ /* 0x000fe40000010ea8 */
[----:B------:R-:W-:Y:S02]  /*8b40*/  LOP3.LUT R218, R160, R153, RZ, 0x3c, !PT ;  /* 0x00000099a0da7212 */ /* 0x000fe400078e3cff */
[----:B------:R-:W-:Y:S02]  /*8b50*/  IADD3 R153, P0, PT, R141, R156, RZ ;  /* 0x0000009c8d997210 */ /* 0x000fe40007f1e0ff */
[----:B------:R-:W-:Y:S02]  /*8b60*/  LOP3.LUT R155, R164, R155, RZ, 0x3c, !PT ;  /* 0x0000009ba49b7212 */ /* 0x000fe400078e3cff */
[----:B------:R-:W-:-:S02]  /*8b70*/  LOP3.LUT R170, R153, R158, RZ, 0x3c, !PT ;  /* 0x0000009e99aa7212 */ /* 0x000fc400078e3cff */
[----:B------:R-:W-:Y:S02]  /*8b80*/  LOP3.LUT R152, R161, R220, RZ, 0x3c, !PT ;  /* 0x000000dca1987212 */ /* 0x000fe400078e3cff */
[----:B------:R-:W-:Y:S01]  /*8b90*/  IADD3 R158, P1, P2, R147, R162, R124 ;  /* 0x000000a2939e7210 */ /* 0x000fe20007a3e07c */
[----:B------:R-:W-:Y:S01]  /*8ba0*/  IMAD.X R156, R140, 0x1, R169, P0 ;  /* 0x000000018c9c7824 */ /* 0x000fe200000e06a9 */
[----:B------:R-:W-:Y:S02]  /*8bb0*/  SHF.L.W.U32.HI R159, R155, 0x1, R218 ;  /* 0x000000019b9f7819 */ /* 0x000fe40000010eda */
[----:B------:R-:W-:Y:S02]  /*8bc0*/  SHF.L.W.U32.HI R218, R218, 0x1, R155 ;  /* 0x00000001dada7819 */ /* 0x000fe40000010e9b */
[----:B------:R-:W-:Y:S02]  /*8bd0*/  IADD3 R162, P0, PT, R152, R153, RZ ;  /* 0x0000009998a27210 */ /* 0x000fe40007f1e0ff */
[----:B------:R-:W-:-:S02]  /*8be0*/  IADD3.X R221, PT, PT, R143, R221, R125, P1, P2 ;  /* 0x000000dd8fdd7210 */ /* 0x000fc40000fe447d */
[----:B------:R-:W-:Y:S02]  /*8bf0*/  LOP3.LUT R217, R146, R167, RZ, 0x3c, !PT ;  /* 0x000000a792d97212 */ /* 0x000fe400078e3cff */
[----:B------:R-:W-:Y:S02]  /*8c00*/  IADD3 R155, P1, P2, R218, R219, R6 ;  /* 0x000000dbda9b7210 */ /* 0x000fe40007a3e006 */
[----:B------:R-:W-:Y:S01]  /*8c10*/  LOP3.LUT R157, R140, R221, RZ, 0x3c, !PT ;  /* 0x000000dd8c9d7212 */ /* 0x000fe200078e3cff */
[----:B------:R-:W-:Y:S01]  /*8c20*/  IMAD.X R217, R217, 0x1, R156, P0 ;  /* 0x00000001d9d97824 */ /* 0x000fe200000e069c */
[----:B------:R-:W-:Y:S02]  /*8c30*/  LOP3.LUT R171, R156, R171, RZ, 0x3c, !PT ;  /* 0x000000ab9cab7212 */ /* 0x000fe400078e3cff */
[----:B------:R-:W-:Y:S02]  /*8c40*/  IADD3.X R165, PT, PT, R159, R154, R7, P1, P2 ;  /* 0x0000009a9fa57210 */ /* 0x000fe40000fe4407 */
[----:B------:R-:W-:Y:S01]  /*8c50*/  IADD3 R157, P0, PT, R157, R222, RZ ;  /* 0x000000de9d9d7210 */ /* 0x000fe20007f1e0ff */
[----:B------:R-:W4:Y:S01]  /*8c60*/  LDL.64 R6, [UR23+0x80] ;  /* 0x00008017ff067983 */ /* 0x000f220008100a00 */
[----:B------:R-:W-:-:S02]  /*8c70*/  LOP3.LUT R125, R141, R158, RZ, 0x3c, !PT ;  /* 0x0000009e8d7d7212 */ /* 0x000fc400078e3cff */
[----:B------:R-:W-:Y:S02]  /*8c80*/  SHF.L.W.U32.HI R168, R170, 0x1, R171 ;  /* 0x00000001aaa87819 */ /* 0x000fe40000010eab */
[----:B------:R-:W-:Y:S02]  /*8c90*/  SHF.L.W.U32.HI R170, R171, 0x1, R170 ;  /* 0x00000001abaa7819 */ /* 0x000fe40000010eaa */
[----:B------:R-:W-:Y:S02]  /*8ca0*/  LOP3.LUT R229, R223, R162, RZ, 0x3c, !PT ;  /* 0x000000a2dfe57212 */ /* 0x000fe400078e3cff */
[----:B------:R-:W-:Y:S01]  /*8cb0*/  LOP3.LUT R224, R224, R217, RZ, 0x3c, !PT ;  /* 0x000000d9e0e07212 */ /* 0x000fe200078e3cff */
[----:B------:R-:W-:Y:S01]  /*8cc0*/  IMAD.X R166, R125, 0x1, R166, P0 ;  /* 0x000000017da67824 */ /* 0x000fe200000e06a6 */
[----:B------:R-:W-:Y:S02]  /*8cd0*/  IADD3 R152, P0, P1, R170, R149, R120 ;  /* 0x00000095aa987210 */ /* 0x000fe4000791e078 */
[----:B------:R-:W-:-:S02]  /*8ce0*/  SHF.L.W.U32.HI R223, R224, 0x8, R229 ;  /* 0x00000008e0df7819 */ /* 0x000fc40000010ee5 */
[----:B------:R-:W-:Y:S01]  /*8cf0*/  SHF.L.W.U32.HI R229, R229, 0x8, R224 ;  /* 0x00000008e5e57819 */ /* 0x000fe20000010ee0 */
[----:B------:R-:W-:Y:S01]  /*8d00*/  ULEA UR29, UR29, UR46, 0x3 ;  /* 0x0000002e1d1d7291 */ /* 0x000fe2000f8e18ff */
[----:B------:R-:W-:Y:S02]  /*8d10*/  LOP3.LUT R124, R148, R165, RZ, 0x3c, !PT ;  /* 0x000000a5947c7212 */ /* 0x000fe400078e3cff */
[----:B------:R-:W-:Y:S02]  /*8d20*/  IADD3.X R169, PT, PT, R168, R163, R121, P0, P1 ;  /* 0x000000a3a8a97210 */ /* 0x000fe400007e2479 */
[----:B-----5:R-:W-:Y:S02]  /*8d30*/  IADD3 R156, P0, P1, R229, R167, R122 ;  /* 0x000000a7e59c7210 */ /* 0x020fe4000791e07a */
[----:B------:R-:W-:Y:S02]  /*8d40*/  IADD3 R151, P2, PT, R124, R151, RZ ;  /* 0x000000977c977210 */ /* 0x000fe40007f5e0ff */
[----:B------:R-:W-:-:S02]  /*8d50*/  LOP3.LUT R120, R143, R166, RZ, 0x3c, !PT ;  /* 0x000000a68f787212 */ /* 0x000fc400078e3cff */
[----:B------:R-:W-:Y:S02]  /*8d60*/  LOP3.LUT R121, R150, R155, RZ, 0x3c, !PT ;  /* 0x0000009b96797212 */ /* 0x000fe400078e3cff */
[----:B------:R-:W-:Y:S02]  /*8d70*/  LOP3.LUT R147, R147, R157, RZ, 0x3c, !PT ;  /* 0x0000009d93937212 */ /* 0x000fe400078e3cff */
[----:B------:R-:W-:Y:S01]  /*8d80*/  IADD3.X R171, PT, PT, R223, R220, R123, P0, P1 ;  /* 0x000000dcdfab7210 */ /* 0x000fe200007e247b */
[----:B------:R-:W-:Y:S01]  /*8d90*/  IMAD.X R154, R121, 0x1, R142, P2 ;  /* 0x00000001799a7824 */ /* 0x000fe200010e068e */
[----:B------:R-:W-:Y:S01]  /*8da0*/  SHF.L.W.U32.HI R225, R120, 0x8, R147 ;  /* 0x0000000878e17819 */ /* 0x000fe20000010e93 */
[----:B------:R-:W5:Y:S01]  /*8db0*/  LDL.64 R122, [UR28+0x80] ;  /* 0x0000801cff7a7983 */ /* 0x000f620008100a00 */
[----:B------:R-:W-:Y:S02]  /*8dc0*/  SHF.L.W.U32.HI R227, R147, 0x8, R120 ;  /* 0x0000000893e37819 */ /* 0x000fe40000010e78 */
[----:B------:R-:W-:Y:S01]  /*8dd0*/  LOP3.LUT R153, R144, R169, RZ, 0x3c, !PT ;  /* 0x000000a990997212 */ /* 0x000fe200078e3cff */
[----:B------:R-:W5:Y:S01]  /*8de0*/  LDL.64 R120, [UR29+0x80] ;  /* 0x0000801dff787983 */ /* 0x000f620008100a00 */
[----:B------:R-:W-:-:S02]  /*8df0*/  LOP3.LUT R143, R156, R161, R220, 0x96, !PT ;  /* 0x000000a19c8f7212 */ /* 0x000fc400078e96dc */
[----:B------:R-:W-:Y:S02]  /*8e00*/  LOP3.LUT R146, R171, R146, R167, 0x96, !PT ;  /* 0x00000092ab927212 */ /* 0x000fe400078e96a7 */
[----:B------:R-:W-:Y:S02]  /*8e10*/  IADD3 R153, P2, PT, R153, R164, RZ ;  /* 0x000000a499997210 */ /* 0x000fe40007f5e0ff */
[----:B------:R-:W-:Y:S02]  /*8e20*/  LOP3.LUT R125, R159, R154, RZ, 0x3c, !PT ;  /* 0x0000009a9f7d7212 */ /* 0x000fe400078e3cff */
[----:B------:R-:W-:Y:S02]  /*8e30*/  SHF.L.W.U32.HI R142, R146, 0x10, R143 ;  /* 0x00000010928e7819 */ /* 0x000fe40000010e8f */
[----:B------:R-:W-:Y:S02]  /*8e40*/  LOP3.LUT R164, R218, R151, RZ, 0x3c, !PT ;  /* 0x00000097daa47212 */ /* 0x000fe400078e3cff */
[----:B------:R-:W-:-:S02]  /*8e50*/  LOP3.LUT R159, R145, R152, RZ, 0x3c, !PT ;  /* 0x00000098919f7212 */ /* 0x000fc400078e3cff */
[----:B------:R-:W-:Y:S02]  /*8e60*/  SHF.L.W.U32.HI R143, R143, 0x10, R146 ;  /* 0x000000108f8f7819 */ /* 0x000fe40000010e92 */
[----:B------:R-:W-:Y:S01]  /*8e70*/  SHF.L.W.U32.HI R219, R125, 0x8, R164 ;  /* 0x000000087ddb7819 */ /* 0x000fe20000010ea4 */
[----:B------:R-:W-:Y:S01]  /*8e80*/  IMAD.X R159, R159, 0x1, R160, P2 ;  /* 0x000000019f9f7824 */ /* 0x000fe200010e06a0 */
[----:B------:R-:W-:Y:S02]  /*8e90*/  IADD3 R146, P0, PT, R143, R162, RZ ;  /* 0x000000a28f927210 */ /* 0x000fe40007f1e0ff */
[----:B------:R-:W-:Y:S02]  /*8ea0*/  SHF.L.W.U32.HI R164, R164, 0x8, R125 ;  /* 0x00000008a4a47819 */ /* 0x000fe40000010e7d */
[----:B------:R-:W5:Y:S01]  /*8eb0*/  LDL.64 R124, [UR30+0x80] ;  /* 0x0000801eff7c7983 */ /* 0x000f620008100a00 */
[----:B------:R-:W-:Y:S01]  /*8ec0*/  IADD3 R167, P1, P2, R227, R158, R138 ;  /* 0x0000009ee3a77210 */ /* 0x000fe20007a3e08a */
[----:B------:R-:W-:-:S03]  /*8ed0*/  IMAD.X R138, R142, 0x1, R217, P0 ;  /* 0x000000018e8a7824 */ /* 0x000fc600000e06d9 */
[----:B------:R-:W-:Y:S02]  /*8ee0*/  IADD3.X R217, PT, PT, R225, R221, R139, P1, P2 ;  /* 0x000000dde1d97210 */ /* 0x000fe40000fe448b */
[----:B------:R-:W-:Y:S02]  /*8ef0*/  LOP3.LUT R140, R167, R140, R221, 0x96, !PT ;  /* 0x0000008ca78c7212 */ /* 0x000fe400078e96dd */
[----:B------:R-:W-:Y:S02]  /*8f00*/  LOP3.LUT R139, R217, R141, R158, 0x96, !PT ;  /* 0x0000008dd98b7212 */ /* 0x000fe400078e969e */
[----:B------:R-:W-:Y:S02]  /*8f10*/  IADD3 R161, P0, P1, R164, R155, R118 ;  /* 0x0000009ba4a17210 */ /* 0x000fe4000791e076 */
[----:B------:R-:W-:Y:S02]  /*8f20*/  SHF.L.W.U32.HI R141, R139, 0x10, R140 ;  /* 0x000000108b8d7819 */ /* 0x000fe40000010e8c */
[----:B------:R-:W-:-:S02]  /*8f30*/  SHF.L.W.U32.HI R140, R140, 0x10, R139 ;  /* 0x000000108c8c7819 */ /* 0x000fc40000010e8b */
[----:B------:R-:W-:Y:S02]  /*8f40*/  LOP3.LUT R170, R170, R153, RZ, 0x3c, !PT ;  /* 0x00000099aaaa7212 */ /* 0x000fe400078e3cff */
[----:B------:R-:W-:Y:S02]  /*8f50*/  LOP3.LUT R147, R168, R159, RZ, 0x3c, !PT ;  /* 0x0000009fa8937212 */ /* 0x000fe400078e3cff */
[----:B------:R-:W-:Y:S02]  /*8f60*/  LOP3.LUT R149, R146, R229, RZ, 0x3c, !PT ;  /* 0x000000e592957212 */ /* 0x000fe400078e3cff */
[----:B------:R-:W-:Y:S02]  /*8f70*/  LOP3.LUT R160, R138, R223, RZ, 0x3c, !PT ;  /* 0x000000df8aa07212 */ /* 0x000fe400078e3cff */
[----:B------:R-:W-:Y:S02]  /*8f80*/  IADD3.X R163, PT, PT, R219, R165, R119, P0, P1 ;  /* 0x000000a5dba37210 */ /* 0x000fe400007e2477 */
[----:B------:R-:W-:Y:S01]  /*8f90*/  IADD3 R139, P0, PT, R140, R157, RZ ;  /* 0x0000009d8c8b7210 */ /* 0x000fe20007f1e0ff */
[----:B------:R-:W5:Y:S01]  /*8fa0*/  LDL.64 R118, [UR32+0x80] ;  /* 0x00008020ff767983 */ /* 0x000f620008100a00 */
[----:B------:R-:W-:-:S02]  /*8fb0*/  SHF.L.W.U32.HI R162, R147, 0x8, R170 ;  /* 0x0000000893a27819 */ /* 0x000fc40000010eaa */
[----:B------:R-:W-:Y:S02]  /*8fc0*/  SHF.L.W.U32.HI R223, R170, 0x8, R147 ;  /* 0x00000008aadf7819 */ /* 0x000fe40000010e93 */
[----:B------:R-:W-:Y:S02]  /*8fd0*/  SHF.L.W.U32.HI R147, R149, 0x1, R160 ;  /* 0x0000000195937819 */ /* 0x000fe40000010ea0 */
[----:B------:R-:W-:Y:S02]  /*8fe0*/  SHF.L.W.U32.HI R149, R160, 0x1, R149 ;  /* 0x00000001a0957819 */ /* 0x000fe40000010e95 */
[----:B------:R-:W-:Y:S01]  /*8ff0*/  LOP3.LUT R160, R161, R148, R165, 0x96, !PT ;  /* 0x00000094a1a07212 */ /* 0x000fe200078e96a5 */
[----:B------:R-:W-:Y:S01]  /*9000*/  IMAD.X R148, R141, 0x1, R166, P0 ;  /* 0x000000018d947824 */ /* 0x000fe200000e06a6 */
[----:B--2---:R-:W-:Y:S02]  /*9010*/  IADD3 R221, P0, P1, R223, R152, R116 ;  /* 0x00000098dfdd7210 */ /* 0x004fe4000791e074 */
[----:B------:R-:W-:-:S02]  /*9020*/  LOP3.LUT R155, R163, R150, R155, 0x96, !PT ;  /* 0x00000096a39b7212 */ /* 0x000fc400078e969b */
[----:B------:R-:W-:Y:S02]  /*9030*/  IADD3.X R165, PT, PT, R162, R169, R117, P0, P1 ;  /* 0x000000a9a2a57210 */ /* 0x000fe400007e2475 */
[----:B------:R-:W-:Y:S01]  /*9040*/  LOP3.LUT R158, R221, R144, R169, 0x96, !PT ;  /* 0x00000090dd9e7212 */ /* 0x000fe200078e96a9 */
[----:B------:R-:W2:Y:S01]  /*9050*/  LDL.64 R116, [UR31+0x80] ;  /* 0x0000801fff747983 */ /* 0x000ea20008100a00 */
[----:B------:R-:W-:Y:S02]  /*9060*/  SHF.L.W.U32.HI R144, R160, 0x10, R155 ;  /* 0x00000010a0907819 */ /* 0x000fe40000010e9b */
[----:B------:R-:W-:Y:S02]  /*9070*/  LOP3.LUT R157, R165, R145, R152, 0x96, !PT ;  /* 0x00000091a59d7212 */ /* 0x000fe400078e9698 */
[----:B------:R-:W-:Y:S02]  /*9080*/  LOP3.LUT R227, R139, R227, RZ, 0x3c, !PT ;  /* 0x000000e38be37212 */ /* 0x000fe400078e3cff */
[----:B------:R-:W-:-:S02]  /*9090*/  LOP3.LUT R150, R148, R225, RZ, 0x3c, !PT ;  /* 0x000000e194967212 */ /* 0x000fc400078e3cff */
[----:B------:R-:W-:Y:S02]  /*90a0*/  SHF.L.W.U32.HI R145, R155, 0x10, R160 ;  /* 0x000000109b917819 */ /* 0x000fe40000010ea0 */
[----:B------:R-:W-:Y:S02]  /*90b0*/  IADD3 R151, P0, PT, R144, R151, RZ ;  /* 0x0000009790977210 */ /* 0x000fe40007f1e0ff */
[----:B------:R-:W-:Y:S01]  /*90c0*/  SHF.L.W.U32.HI R225, R227, 0x1, R150 ;  /* 0x00000001e3e17819 */ /* 0x000fe20000010e96 */
[----:B------:R-:W-:Y:S01]  /*90d0*/  ULEA UR33, UR33, UR46, 0x3 ;  /* 0x0000002e21217291 */ /* 0x000fe2000f8e18ff */
[----:B------:R-:W-:Y:S01]  /*90e0*/  SHF.L.W.U32.HI R227, R150, 0x1, R227 ;  /* 0x0000000196e37819 */ /* 0x000fe20000010ee3 */
[----:B------:R-:W-:Y:S01]  /*90f0*/  IMAD.X R168, R145, 0x1, R154, P0 ;  /* 0x0000000191a87824 */ /* 0x000fe200000e069a */
[----:B------:R-:W-:Y:S02]  /*9100*/  SHF.L.W.U32.HI R160, R157, 0x10, R158 ;  /* 0x000000109da07819 */ /* 0x000fe40000010e9e */
[----:B------:R-:W-:-:S02]  /*9110*/  IADD3 R155, P1, P2, R227, R156, R114 ;  /* 0x0000009ce39b7210 */ /* 0x000fc40007a3e072 */
[----:B------:R-:W-:Y:S02]  /*9120*/  SHF.L.W.U32.HI R158, R158, 0x10, R157 ;  /* 0x000000109e9e7819 */ /* 0x000fe40000010e9d */
[----:B------:R-:W-:Y:S02]  /*9130*/  LOP3.LUT R156, R151, R164, RZ, 0x3c, !PT ;  /* 0x000000a4979c7212 */ /* 0x000fe400078e3cff */
[----:B------:R-:W-:Y:S02]  /*9140*/  LOP3.LUT R219, R168, R219, RZ, 0x3c, !PT ;  /* 0x000000dba8db7212 */ /* 0x000fe400078e3cff */
[----:B------:R-:W-:Y:S02]  /*9150*/  IADD3 R150, P0, PT, R158, R153, RZ ;  /* 0x000000999e967210 */ /* 0x000fe40007f1e0ff */
[----:B------:R-:W-:Y:S02]  /*9160*/  IADD3.X R171, PT, PT, R225, R171, R115, P1, P2 ;  /* 0x000000abe1ab7210 */ /* 0x000fe40000fe4473 */
[----:B------:R-:W-:Y:S01]  /*9170*/  SHF.L.W.U32.HI R153, R156, 0x1, R219 ;  /* 0x000000019c997819 */ /* 0x000fe20000010edb */
[----:B------:R-:W2:Y:S01]  /*9180*/  LDL.64 R114, [UR33+0x80] ;  /* 0x00008021ff727983 */ /* 0x000ea20008100a00 */
[----:B------:R-:W-:Y:S01]  /*9190*/  SHF.L.W.U32.HI R156, R219, 0x1, R156 ;  /* 0x00000001db9c7819 */ /* 0x000fe20000010e9c */
[----:B------:R-:W-:Y:S01]  /*91a0*/  IMAD.X R169, R160, 0x1, R159, P0 ;  /* 0x00000001a0a97824 */ /* 0x000fe200000e069f */
[----:B0-----:R-:W-:-:S02]  /*91b0*/  ULOP3.LUT UR34, UR4, 0xff, URZ, 0xc0, !UPT ;  /* 0x000000ff04227892 */ /* 0x001fc4000f8ec0ff */
[----:B------:R-:W-:Y:S02]  /*91c0*/  IADD3 R152, P0, P2, R156, R167, R108 ;  /* 0x000000a79c987210 */ /* 0x000fe40007a1e06c */
[----:B------:R-:W-:Y:S02]  /*91d0*/  LOP3.LUT R157, R160, R171, RZ, 0x3c, !PT ;  /* 0x000000aba09d7212 */ /* 0x000fe400078e3cff */
[----:B------:R-:W-:Y:S01]  /*91e0*/  IADD3.X R217, PT, PT, R153, R217, R109, P0, P2 ;  /* 0x000000d999d97210 */ /* 0x000fe200007e446d */
[----:B------:R-:W-:Y:S01]  /*91f0*/  ULEA UR34, UR34, UR46, 0x3 ;  /* 0x0000002e22227291 */ /* 0x000fe2000f8e18ff */
[----:B------:R-:W-:Y:S02]  /*9200*/  IADD3 R157, P1, PT, R157, R151, RZ ;  /* 0x000000979d9d7210 */ /* 0x000fe40007f3e0ff */
[----:B------:R-:W-:Y:S02]  /*9210*/  LOP3.LUT R154, R158, R155, RZ, 0x3c, !PT ;  /* 0x0000009b9e9a7212 */ /* 0x000fe400078e3cff */
[----:B------:R-:W-:-:S02]  /*9220*/  LOP3.LUT R159, R142, R217, RZ, 0x3c, !PT ;  /* 0x000000d98e9f7212 */ /* 0x000fc400078e3cff */
[----:B------:R-:W-:Y:S01]  /*9230*/  LOP3.LUT R166, R150, R223, RZ, 0x3c, !PT ;  /* 0x000000df96a67212 */ /* 0x000fe200078e3cff */
[----:B------:R-:W-:Y:S01]  /*9240*/  IMAD.X R154, R154, 0x1, R168, P1 ;  /* 0x000000019a9a7824 */ /* 0x000fe200008e06a8 */
[----:B------:R-:W-:Y:S01]  /*9250*/  LOP3.LUT R151, R169, R162, RZ, 0x3c, !PT ;  /* 0x000000a2a9977212 */ /* 0x000fe200078e3cff */
[----:B------:R-:W2:Y:S01]  /*9260*/  LDL.64 R108, [UR34+0x80] ;  /* 0x00008022ff6c7983 */ /* 0x000ea20008100a00 */
[----:B------:R-:W-:Y:S02]  /*9270*/  IADD3 R159, P0, PT, R159, R150, RZ ;  /* 0x000000969f9f7210 */ /* 0x000fe40007f1e0ff */
[----:B------:R-:W-:Y:S02]  /*9280*/  LOP3.LUT R150, R143, R152, RZ, 0x3c, !PT ;  /* 0x000000988f967212 */ /* 0x000fe400078e3cff */
[----:B------:R-:W-:Y:S02]  /*9290*/  SHF.L.W.U32.HI R162, R166, 0x1, R151 ;  /* 0x00000001a6a27819 */ /* 0x000fe40000010e97 */
[----:B------:R-:W-:Y:S01]  /*92a0*/  SHF.L.W.U32.HI R166, R151, 0x1, R166 ;  /* 0x0000000197a67819 */ /* 0x000fe20000010ea6 */
[----:B------:R-:W-:Y:S01]  /*92b0*/  IMAD.X R150, R150, 0x1, R169, P0 ;  /* 0x0000000196967824 */ /* 0x000fe200000e06a9 */
[----:B------:R-:W-:-:S02]  /*92c0*/  LOP3.LUT R164, R227, R157, RZ, 0x3c, !PT ;  /* 0x0000009de3a47212 */ /* 0x000fc400078e3cff */
[----:B------:R-:W-:Y:S01]  /*92d0*/  LOP3.LUT R225, R225, R154, RZ, 0x3c, !PT ;  /* 0x0000009ae1e17212 */ /* 0x000fe200078e3cff */
[----:B------:R-:W-:Y:S01]  /*92e0*/  ULEA UR35, UR35, UR46, 0x3 ;  /* 0x0000002e23237291 */ /* 0x000fe2000f8e18ff */
[----:B------:R-:W-:Y:S02]  /*92f0*/  IADD3 R221, P2, P3, R149, R221, R110 ;  /* 0x000000dd95dd7210 */ /* 0x000fe40007b5e06e */
[----:B------:R-:W-:Y:S02]  /*9300*/  IADD3 R161, P0, P1, R166, R161, R112 ;  /* 0x000000a1a6a17210 */ /* 0x000fe4000791e070 */
[----:B------:R-:W-:Y:S02]  /*9310*/  SHF.L.W.U32.HI R151, R225, 0x8, R164 ;  /* 0x00000008e1977819 */ /* 0x000fe40000010ea4 */
[----:B------:R-:W-:Y:S02]  /*9320*/  SHF.L.W.U32.HI R164, R164, 0x8, R225 ;  /* 0x00000008a4a47819 */ /* 0x000fe40000010ee1 */
[----:B------:R-:W-:-:S02]  /*9330*/  LOP3.LUT R167, R156, R159, RZ, 0x3c, !PT ;  /* 0x0000009f9ca77212 */ /* 0x000fc400078e3cff */
[----:B------:R-:W-:Y:S02]  /*9340*/  LOP3.LUT R110, R153, R150, RZ, 0x3c, !PT ;  /* 0x00000096996e7212 */ /* 0x000fe400078e3cff */
[----:B------:R-:W-:Y:S02]  /*9350*/  IADD3.X R170, PT, PT, R147, R165, R111, P2, P3 ;  /* 0x000000a593aa7210 */ /* 0x000fe400017e646f */
[----:B------:R-:W-:Y:S02]  /*9360*/  IADD3.X R156, PT, PT, R162, R163, R113, P0, P1 ;  /* 0x000000a3a29c7210 */ /* 0x000fe400007e2471 */
[----:B------:R-:W-:Y:S01]  /*9370*/  IADD3 R169, P0, P1, R164, R155, R104 ;  /* 0x0000009ba4a97210 */ /* 0x000fe2000791e068 */
[----:B------:R-:W-:Y:S01]  /*9380*/  ULOP3.LUT UR36, UR5, 0xff, URZ, 0xc0, !UPT ;  /* 0x000000ff05247892 */ /* 0x000fe2000f8ec0ff */
[----:B------:R-:W-:Y:S01]  /*9390*/  SHF.L.W.U32.HI R165, R110, 0x8, R167 ;  /* 0x000000086ea57819 */ /* 0x000fe20000010ea7 */
[----:B------:R-:W-:Y:S01]  /*93a0*/  ULEA UR38, UR38, UR46, 0x3 ;  /* 0x0000002e26267291 */ /* 0x000fe2000f8e18ff */
[----:B------:R-:W-:Y:S01]  /*93b0*/  LOP3.LUT R168, R145, R170, RZ, 0x3c, !PT ;  /* 0x000000aa91a87212 */ /* 0x000fe200078e3cff */
[----:B------:R-:W-:Y:S01]  /*93c0*/  ULEA UR37, UR37, UR46, 0x3 ;  /* 0x0000002e25257291 */ /* 0x000fe2000f8e18ff */
[----:B------:R-:W-:Y:S01]  /*93d0*/  SHF.L.W.U32.HI R167, R167, 0x8, R110 ;  /* 0x00000008a7a77819 */ /* 0x000fe20000010e6e */
[----:B------:R-:W-:Y:S01]  /*93e0*/  ULEA UR39, UR39, UR46, 0x3 ;  /* 0x0000002e27277291 */ /* 0x000fe2000f8e18ff */
[----:B------:R-:W-:Y:S01]  /*93f0*/  LOP3.LUT R163, R141, R156, RZ, 0x3c, !PT ;  /* 0x0000009c8da37212 */ /* 0x000fe200078e3cff */
[----:B------:R-:W2:Y:S01]  /*9400*/  LDL.64 R110, [UR35+0x80] ;  /* 0x00008023ff6e7983 */ /* 0x000ea20008100a00 */
[----:B------:R-:W-:Y:S01]  /*9410*/  IADD3.X R219, PT, PT, R151, R171, R105, P0, P1 ;  /* 0x000000ab97db7210 */ /* 0x000fe200007e2469 */
[----:B------:R-:W-:Y:S01]  /*9420*/  ULEA UR36, UR36, UR46, 0x3 ;  /* 0x0000002e24247291 */ /* 0x000fe2000f8e18ff */
[----:B------:R-:W-:Y:S01]  /*9430*/  IADD3 R168, P3, PT, R168, R139, RZ ;  /* 0x0000008ba8a87210 */ /* 0x000fe20007f7e0ff */
[----:B------:R-:W-:Y:S01]  /*9440*/  ULEA UR40, UR40, UR46, 0x3 ;  /* 0x0000002e28287291 */ /* 0x000fe2000f8e18ff */
[----:B------:R-:W-:Y:S01]  /*9450*/  LOP3.LUT R105, R144, R221, RZ, 0x3c, !PT ;  /* 0x000000dd90697212 */ /* 0x000fe200078e3cff */
[----:B------:R-:W-:Y:S01]  /*9460*/  ULOP3.LUT UR41, UR41, 0xff, URZ, 0xc0, !UPT ;  /* 0x000000ff29297892 */ /* 0x000fe2000f8ec0ff */
[----:B------:R-:W-:Y:S01]  /*9470*/  IADD3 R163, P2, PT, R163, R146, RZ ;  /* 0x00000092a3a37210 */ /* 0x000fe20007f5e0ff */
[----:B------:R-:W-:Y:S01]  /*9480*/  ULEA UR42, UR42, UR46, 0x3 ;  /* 0x0000002e2a2a7291 */ /* 0x000fe2000f8e18ff */
[----:B------:R-:W-:Y:S01]  /*9490*/  LOP3.LUT R139, R140, R161, RZ, 0x3c, !PT ;  /* 0x000000a18c8b7212 */ /* 0x000fe200078e3cff */
[----:B------:R-:W-:Y:S01]  /*94a0*/  ULEA UR43, UR43, UR46, 0x3 ;  /* 0x0000002e2b2b7291 */ /* 0x000fe2000f8e18ff */
[----:B------:R-:W-:Y:S01]  /*94b0*/  LOP3.LUT R104, R169, R160, R171, 0x96, !PT ;  /* 0x000000a0a9687212 */ /* 0x000fe200078e96ab */
[----:B------:R-:W-:Y:S01]  /*94c0*/  ULEA UR61, UR61, UR46, 0x3 ;  /* 0x0000002e3d3d7291 */ /* 0x000fe2000f8e18ff */
[----:B------:R-:W-:Y:S01]  /*94d0*/  LOP3.LUT R155, R219, R158, R155, 0x96, !PT ;  /* 0x0000009edb9b7212 */ /* 0x000fe200078e969b */
[----:B------:R-:W-:Y:S01]  /*94e0*/  IMAD.X R160, R105, 0x1, R148, P3 ;  /* 0x0000000169a07824 */ /* 0x000fe200018e0694 */
[----:B------:R-:W2:Y:S01]  /*94f0*/  LDL.64 R112, [UR36+0x80] ;  /* 0x00008024ff707983 */ /* 0x000ea20008100a00 */
[----:B------:R-:W-:Y:S01]  /*9500*/  IMAD.X R171, R139, 0x1, R138, P2 ;  /* 0x000000018bab7824 */ /* 0x000fe200010e068a */
[----:B------:R-:W-:Y:S01]  /*9510*/  SHF.L.W.U32.HI R138, R104, 0x10, R155 ;  /* 0x00000010688a7819 */ /* 0x000fe20000010e9b */
[----:B------:R-:W-:Y:S01]  /*9520*/  ULOP3.LUT UR60, UR60, 0xff, URZ, 0xc0, !UPT ;  /* 0x000000ff3c3c7892 */ /* 0x000fe2000f8ec0ff */
[----:B------:R-:W-:Y:S01]  /*9530*/  LOP3.LUT R149, R149, R168, RZ, 0x3c, !PT ;  /* 0x000000a895957212 */ /* 0x000fe200078e3cff */
[----:B------:R-:W-:Y:S01]  /*9540*/  ULEA UR59, UR59, UR46, 0x3 ;  /* 0x0000002e3b3b7291 */ /* 0x000fe2000f8e18ff */
[----:B------:R-:W-:Y:S01]  /*9550*/  LOP3.LUT R158, R147, R160, RZ, 0x3c, !PT ;  /* 0x000000a0939e7212 */ /* 0x000fe200078e3cff */
[----:B------:R-:W0:Y:S01]  /*9560*/  LDCU.64 UR4, c[0x3][0xe0] ;  /* 0x00c01c00ff0477ac */ /* 0x000e220008000a00 */
[----:B------:R-:W-:-:S02]  /*9570*/  SHF.L.W.U32.HI R139, R155, 0x10, R104 ;  /* 0x000000109b8b7819 */ /* 0x000fc40000010e68 */
[----:B------:R-:W-:Y:S01]  /*9580*/  IADD3 R157, P0, PT, R138, R157, RZ ;  /* 0x0000009d8a9d7210 */ /* 0x000fe20007f1e0ff */
[----:B------:R-:W2:Y:S01]  /*9590*/  LDL.64 R104, [UR37+0x80] ;  /* 0x00008025ff687983 */ /* 0x000ea20008100a00 */
[----:B------:R-:W-:Y:S02]  /*95a0*/  LOP3.LUT R166, R166, R163, RZ, 0x3c, !PT ;  /* 0x000000a3a6a67212 */ /* 0x000fe400078e3cff */
[----:B------:R-:W-:Y:S02]  /*95b0*/  LOP3.LUT R153, R162, R171, RZ, 0x3c, !PT ;  /* 0x000000aba2997212 */ /* 0x000fe400078e3cff */
[----:B------:R-:W-:Y:S01]  /*95c0*/  SHF.L.W.U32.HI R148, R149, 0x8, R158 ;  /* 0x0000000895947819 */ /* 0x000fe20000010e9e */
[----:B------:R-:W-:Y:S01]  /*95d0*/  IMAD.X R146, R139, 0x1, R154, P0 ;  /* 0x000000018b927824 */ /* 0x000fe200000e069a */
[----:B------:R-:W-:Y:S02]  /*95e0*/  SHF.L.W.U32.HI R147, R153, 0x8, R166 ;  /* 0x0000000899937819 */ /* 0x000fe40000010ea6 */
[----:B------:R-:W-:-:S02]  /*95f0*/  SHF.L.W.U32.HI R154, R166, 0x8, R153 ;  /* 0x00000008a69a7819 */ /* 0x000fc40000010e99 */
[----:B------:R-:W-:Y:S02]  /*9600*/  SHF.L.W.U32.HI R223, R158, 0x8, R149 ;  /* 0x000000089edf7819 */ /* 0x000fe40000010e95 */
[----:B------:R-:W-:-:S04]  /*9610*/  IADD3 R153, P0, P1, R148, R221, R106 ;  /* 0x000000dd94997210 */ /* 0x000fc8000791e06a */
[----:B------:R-:W-:Y:S02]  /*9620*/  IADD3.X R155, PT, PT, R223, R170, R107, P0, P1 ;  /* 0x000000aadf9b7210 */ /* 0x000fe400007e246b */
[----:B------:R-:W-:Y:S01]  /*9630*/  LOP3.LUT R145, R153, R145, R170, 0x96, !PT ;  /* 0x0000009199917212 */ /* 0x000fe200078e96aa */
[----:B------:R-:W2:Y:S01]  /*9640*/  LDL.64 R106, [UR38+0x80] ;  /* 0x00008026ff6a7983 */ /* 0x000ea20008100a00 */
[----:B------:R-:W-:Y:S02]  /*9650*/  LOP3.LUT R144, R155, R144, R221, 0x96, !PT ;  /* 0x000000909b907212 */ /* 0x000fe400078e96dd */
[----:B------:R-:W-:Y:S02]  /*9660*/  IADD3 R158, P0, P1, R167, R152, R136 ;  /* 0x00000098a79e7210 */ /* 0x000fe4000791e088 */
[----:B------:R-:W-:Y:S02]  /*9670*/  SHF.L.W.U32.HI R136, R145, 0x10, R144 ;  /* 0x0000001091887819 */ /* 0x000fe40000010e90 */
[----:B------:R-:W-:-:S02]  /*9680*/  IADD3.X R170, PT, PT, R165, R217, R137, P0, P1 ;  /* 0x000000d9a5aa7210 */ /* 0x000fc400007e2489 */
[----:B------:R-:W-:Y:S02]  /*9690*/  SHF.L.W.U32.HI R137, R144, 0x10, R145 ;  /* 0x0000001090897819 */ /* 0x000fe40000010e91 */
[----:B------:R-:W-:Y:S02]  /*96a0*/  IADD3 R221, P2, PT, R136, R168, RZ ;  /* 0x000000a888dd7210 */ /* 0x000fe40007f5e0ff */
[----:B------:R-:W-:Y:S02]  /*96b0*/  LOP3.LUT R142, R158, R142, R217, 0x96, !PT ;  /* 0x0000008e9e8e7212 */ /* 0x000fe400078e96d9 */
[----:B------:R-:W-:Y:S01]  /*96c0*/  LOP3.LUT R217, R170, R143, R152, 0x96, !PT ;  /* 0x0000008faad97212 */ /* 0x000fe200078e9698 */
[----:B------:R-:W-:Y:S01]  /*96d0*/  IMAD.X R152, R137, 0x1, R160, P2 ;  /* 0x0000000189987824 */ /* 0x000fe200010e06a0 */
[----:B------:R-:W-:Y:S02]  /*96e0*/  IADD3 R225, P0, P1, R154, R161, R102 ;  /* 0x000000a19ae17210 */ /* 0x000fe4000791e066 */
[----:B------:R-:W-:-:S02]  /*96f0*/  SHF.L.W.U32.HI R143, R217, 0x10, R142 ;  /* 0x00000010d98f7819 */ /* 0x000fc40000010e8e */
[----:B------:R-:W-:Y:S02]  /*9700*/  SHF.L.W.U32.HI R142, R142, 0x10, R217 ;  /* 0x000000108e8e7819 */ /* 0x000fe40000010ed9 */
[----:B------:R-:W-:Y:S02]  /*9710*/  LOP3.LUT R148, R221, R148, RZ, 0x3c, !PT ;  /* 0x00000094dd947212 */ /* 0x000fe400078e3cff */
[----:B------:R-:W-:Y:S02]  /*9720*/  LOP3.LUT R223, R152, R223, RZ, 0x3c, !PT ;  /* 0x000000df98df7212 */ /* 0x000fe400078e3cff */
[----:B------:R-:W-:Y:S02]  /*9730*/  IADD3.X R227, PT, PT, R147, R156, R103, P0, P1 ;  /* 0x0000009c93e37210 */ /* 0x000fe400007e2467 */
[----:B------:R-:W-:Y:S02]  /*9740*/  LOP3.LUT R164, R157, R164, RZ, 0x3c, !PT ;  /* 0x000000a49da47212 */ /* 0x000fe400078e3cff */
[----:B------:R-:W-:-:S02]  /*9750*/  LOP3.LUT R151, R146, R151, RZ, 0x3c, !PT ;  /* 0x0000009792977212 */ /* 0x000fc400078e3cff */
[----:B------:R-:W-:Y:S02]  /*9760*/  IADD3 R144, P0, PT, R142, R159, RZ ;  /* 0x0000009f8e907210 */ /* 0x000fe40007f1e0ff */
[----:B------:R-:W-:Y:S02]  /*9770*/  SHF.L.W.U32.HI R166, R223, 0x1, R148 ;  /* 0x00000001dfa67819 */ /* 0x000fe40000010e94 */
[----:B------:R-:W-:Y:S02]  /*9780*/  SHF.L.W.U32.HI R149, R164, 0x1, R151 ;  /* 0x00000001a4957819 */ /* 0x000fe40000010e97 */
[----:B------:R-:W-:Y:S01]  /*9790*/  LOP3.LUT R102, R225, R141, R156, 0x96, !PT ;  /* 0x0000008de1667212 */ /* 0x000fe200078e969c */
[----:B------:R-:W-:Y:S01]  /*97a0*/  IMAD.X R156, R143, 0x1, R150, P0 ;  /* 0x000000018f9c7824 */ /* 0x000fe200000e0696 */
[----:B------:R-:W-:Y:S02]  /*97b0*/  LOP3.LUT R161, R227, R140, R161, 0x96, !PT ;  /* 0x0000008ce3a17212 */ /* 0x000fe400078e96a1 */
[----:B------:R-:W-:-:S02]  /*97c0*/  SHF.L.W.U32.HI R151, R151, 0x1, R164 ;  /* 0x0000000197977819 */ /* 0x000fc40000010ea4 */
[----:B------:R-:W-:Y:S02]  /*97d0*/  SHF.L.W.U32.HI R164, R148, 0x1, R223 ;  /* 0x0000000194a47819 */ /* 0x000fe40000010edf */
[----:B------:R-:W-:Y:S02]  /*97e0*/  IADD3 R141, P0, P1, R166, R169, R100 ;  /* 0x000000a9a68d7210 */ /* 0x000fe4000791e064 */
[----:B------:R-:W-:Y:S02]  /*97f0*/  SHF.L.W.U32.HI R148, R102, 0x10, R161 ;  /* 0x0000001066947819 */ /* 0x000fe40000010ea1 */
[----:B------:R-:W-:Y:S02]  /*9800*/  IADD3.X R150, PT, PT, R164, R219, R101, P0, P1 ;  /* 0x000000dba4967210 */ /* 0x000fe400007e2465 */
[----:B------:R-:W-:Y:S01]  /*9810*/  SHF.L.W.U32.HI R140, R161, 0x10, R102 ;  /* 0x00000010a18c7819 */ /* 0x000fe20000010e66 */
[----:B------:R-:W2:Y:S01]  /*9820*/  LDL.64 R100, [UR39+0x80] ;  /* 0x00008027ff647983 */ /* 0x000ea20008100a00 */
[----:B------:R-:W-:-:S02]  /*9830*/  IADD3 R163, P0, PT, R148, R163, RZ ;  /* 0x000000a394a37210 */ /* 0x000fc40007f1e0ff */
[----:B---3--:R-:W-:Y:S01]  /*9840*/  IADD3 R161, P1, P2, R151, R158, R134 ;  /* 0x0000009e97a17210 */ /* 0x008fe20007a3e086 */
[----:B------:R-:W3:Y:S01]  /*9850*/  LDL.64 R102, [UR40+0x80] ;  /* 0x00008028ff667983 */ /* 0x000ee20008100a00 */
[----:B------:R-:W-:Y:S02]  /*9860*/  LOP3.LUT R145, R143, R150, RZ, 0x3c, !PT ;  /* 0x000000968f917212 */ /* 0x000fe400078e3cff */
[----:B------:R-:W-:Y:S02]  /*9870*/  LOP3.LUT R162, R144, R167, RZ, 0x3c, !PT ;  /* 0x000000a790a27212 */ /* 0x000fe400078e3cff */
[----:B------:R-:W-:Y:S01]  /*9880*/  LOP3.LUT R165, R156, R165, RZ, 0x3c, !PT ;  /* 0x000000a59ca57212 */ /* 0x000fe200078e3cff */
[----:B------:R-:W-:Y:S01]  /*9890*/  IMAD.X R168, R140, 0x1, R171, P0 ;  /* 0x000000018ca87824 */ /* 0x000fe200000e06ab */
[----:B------:R-:W-:Y:S02]  /*98a0*/  IADD3.X R217, PT, PT, R149, R170, R135, P1, P2 ;  /* 0x000000aa95d97210 */ /* 0x000fe40000fe4487 */
[----:B------:R-:W-:-:S02]  /*98b0*/  IADD3 R145, P0, PT, R145, R163, RZ ;  /* 0x000000a391917210 */ /* 0x000fc40007f1e0ff */
[----:B------:R-:W-:Y:S02]  /*98c0*/  LOP3.LUT R135, R142, R141, RZ, 0x3c, !PT ;  /* 0x0000008d8e877212 */ /* 0x000fe400078e3cff */
[----:B------:R-:W-:Y:S02]  /*98d0*/  SHF.L.W.U32.HI R160, R162, 0x1, R165 ;  /* 0x00000001a2a07819 */ /* 0x000fe40000010ea5 */
[----:B------:R-:W-:Y:S01]  /*98e0*/  SHF.L.W.U32.HI R162, R165, 0x1, R162 ;  /* 0x00000001a5a27819 */ /* 0x000fe20000010ea2 */
[----:B------:R-:W-:Y:S01]  /*98f0*/  IMAD.X R135, R135, 0x1, R168, P0 ;  /* 0x0000000187877824 */ /* 0x000fe200000e06a8 */
[----:B------:R-:W-:Y:S02]  /*9900*/  LOP3.LUT R154, R163, R154, RZ, 0x3c, !PT ;  /* 0x0000009aa39a7212 */ /* 0x000fe400078e3cff */
[----:B------:R-:W-:Y:S02]  /*9910*/  LOP3.LUT R147, R168, R147, RZ, 0x3c, !PT ;  /* 0x00000093a8937212 */ /* 0x000fe400078e3cff */
[----:B------:R-:W-:-:S02]  /*9920*/  LOP3.LUT R134, R140, R217, RZ, 0x3c, !PT ;  /* 0x000000d98c867212 */ /* 0x000fc400078e3cff */
[----:B------:R-:W-:Y:S02]  /*9930*/  IADD3 R159, P1, P2, R162, R225, R132 ;  /* 0x000000e1a29f7210 */ /* 0x000fe40007a3e084 */
[----:B------:R-:W-:Y:S02]  /*9940*/  SHF.L.W.U32.HI R167, R154, 0x1, R147 ;  /* 0x000000019aa77819 */ /* 0x000fe40000010e93 */
[----:B------:R-:W-:Y:S02]  /*9950*/  SHF.L.W.U32.HI R169, R147, 0x1, R154 ;  /* 0x0000000193a97819 */ /* 0x000fe40000010e9a */
[----:B------:R-:W-:Y:S02]  /*9960*/  IADD3 R132, P0, PT, R134, R221, RZ ;  /* 0x000000dd86847210 */ /* 0x000fe40007f1e0ff */
[----:B------:R-:W-:Y:S02]  /*9970*/  IADD3.X R134, PT, PT, R160, R227, R133, P1, P2 ;  /* 0x000000e3a0867210 */ /* 0x000fe40000fe4485 */
[----:B------:R-:W-:-:S02]  /*9980*/  LOP3.LUT R147, R166, R145, RZ, 0x3c, !PT ;  /* 0x00000091a6937212 */ /* 0x000fc400078e3cff */
[----:B------:R-:W-:Y:S02]  /*9990*/  LOP3.LUT R164, R164, R135, RZ, 0x3c, !PT ;  /* 0x00000087a4a47212 */ /* 0x000fe400078e3cff */
[----:B------:R-:W-:Y:S02]  /*99a0*/  LOP3.LUT R163, R148, R161, RZ, 0x3c, !PT ;  /* 0x000000a194a37212 */ /* 0x000fe400078e3cff */
[----:B------:R-:W-:Y:S02]  /*99b0*/  LOP3.LUT R154, R137, R134, RZ, 0x3c, !PT ;  /* 0x00000086899a7212 */ /* 0x000fe400078e3cff */
[----:B------:R-:W-:Y:S02]  /*99c0*/  SHF.L.W.U32.HI R133, R164, 0x8, R147 ;  /* 0x00000008a4857819 */ /* 0x000fe40000010e93 */
[----:B------:R-:W-:Y:S01]  /*99d0*/  SHF.L.W.U32.HI R147, R147, 0x8, R164 ;  /* 0x0000000893937819 */ /* 0x000fe20000010ea4 */
[----:B------:R-:W-:Y:S01]  /*99e0*/  IMAD.X R164, R163, 0x1, R152, P0 ;  /* 0x00000001a3a47824 */ /* 0x000fe200000e0698 */
[----:B------:R-:W-:-:S02]  /*99f0*/  IADD3 R153, P1, P2, R169, R153, R2 ;  /* 0x00000099a9997210 */ /* 0x000fc40007a3e002 */
[----:B------:R-:W-:Y:S02]  /*9a00*/  IADD3 R157, P0, PT, R154, R157, RZ ;  /* 0x0000009d9a9d7210 */ /* 0x000fe40007f1e0ff */
[----:B------:R-:W-:Y:S02]  /*9a10*/  LOP3.LUT R163, R136, R159, RZ, 0x3c, !PT ;  /* 0x0000009f88a37212 */ /* 0x000fe400078e3cff */
[----:B------:R-:W-:Y:S02]  /*9a20*/  IADD3.X R152, PT, PT, R167, R155, R3, P1, P2 ;  /* 0x0000009ba7987210 */ /* 0x000fe40000fe4403 */
[----:B------:R-:W-:Y:S02]  /*9a30*/  LOP3.LUT R151, R151, R132, RZ, 0x3c, !PT ;  /* 0x0000008497977212 */ /* 0x000fe400078e3cff */
[----:B------:R-:W-:Y:S01]  /*9a40*/  LOP3.LUT R158, R149, R164, RZ, 0x3c, !PT ;  /* 0x000000a4959e7212 */ /* 0x000fe200078e3cff */
[----:B------:R-:W-:Y:S01]  /*9a50*/  IMAD.X R163, R163, 0x1, R146, P0 ;  /* 0x00000001a3a37824 */ /* 0x000fe200000e0692 */
[----:B------:R-:W-:-:S02]  /*9a60*/  LOP3.LUT R3, R139, R152, RZ, 0x3c, !PT ;  /* 0x000000988b037212 */ /* 0x000fc400078e3cff */
[----:B------:R-:W-:Y:S02]  /*9a70*/  SHF.L.W.U32.HI R171, R158, 0x8, R151 ;  /* 0x000000089eab7819 */ /* 0x000fe40000010e97 */
[----:B------:R-:W-:Y:S02]  /*9a80*/  SHF.L.W.U32.HI R158, R151, 0x8, R158 ;  /* 0x00000008979e7819 */ /* 0x000fe40000010e9e */
[----:B------:R-:W-:Y:S02]  /*9a90*/  IADD3 R144, P2, PT, R3, R144, RZ ;  /* 0x0000009003907210 */ /* 0x000fe40007f5e0ff */
[----:B------:R-:W-:Y:S02]  /*9aa0*/  LOP3.LUT R149, R138, R153, RZ, 0x3c, !PT ;  /* 0x000000998a957212 */ /* 0x000fe400078e3cff */
[----:B------:R-:W-:Y:S02]  /*9ab0*/  LOP3.LUT R154, R162, R157, RZ, 0x3c, !PT ;  /* 0x0000009da29a7212 */ /* 0x000fe400078e3cff */
[----:B------:R-:W-:-:S02]  /*9ac0*/  LOP3.LUT R155, R160, R163, RZ, 0x3c, !PT ;  /* 0x000000a3a09b7212 */ /* 0x000fc400078e3cff */
[----:B------:R-:W-:Y:S01]  /*9ad0*/  IADD3 R151, P0, P1, R158, R161, R98 ;  /* 0x000000a19e977210 */ /* 0x000fe2000791e062 */
[----:B------:R-:W-:Y:S01]  /*9ae0*/  IMAD.X R146, R149, 0x1, R156, P2 ;  /* 0x0000000195927824 */ /* 0x000fe200010e069c */
[----:B------:R-:W-:Y:S02]  /*9af0*/  SHF.L.W.U32.HI R165, R155, 0x8, R154 ;  /* 0x000000089ba57819 */ /* 0x000fe40000010e9a */
[----:B------:R-:W-:Y:S02]  /*9b00*/  SHF.L.W.U32.HI R154, R154, 0x8, R155 ;  /* 0x000000089a9a7819 */ /* 0x000fe40000010e9b */
[----:B------:R-:W-:Y:S02]  /*9b10*/  IADD3.X R155, PT, PT, R171, R217, R99, P0, P1 ;  /* 0x000000d9ab9b7210 */ /* 0x000fe400007e2463 */
[----:B------:R-:W-:Y:S01]  /*9b20*/  IADD3 R156, P0, P1, R147, R141, R130 ;  /* 0x0000008d939c7210 */ /* 0x000fe2000791e082 */
[----:B------:R-:W-:Y:S01]  /*9b30*/  ULEA UR41, UR41, UR46, 0x3 ;  /* 0x0000002e29297291 */ /* 0x000fe2000f8e18ff */
[----:B------:R-:W-:Y:S01]  /*9b40*/  LOP3.LUT R169, R169, R144, RZ, 0x3c, !PT ;  /* 0x00000090a9a97212 */ /* 0x000fe200078e3cff */
[----:B------:R-:W3:Y:S01]  /*9b50*/  LDL.64 R98, [UR42+0x80] ;  /* 0x0000802aff627983 */ /* 0x000ee20008100a00 */
[----:B------:R-:W-:-:S02]  /*9b60*/  LOP3.LUT R130, R167, R146, RZ, 0x3c, !PT ;  /* 0x00000092a7827212 */ /* 0x000fc400078e3cff */
[----:B------:R-:W-:Y:S02]  /*9b70*/  LOP3.LUT R140, R151, R140, R217, 0x96, !PT ;  /* 0x0000008c978c7212 */ /* 0x000fe400078e96d9 */
[----:B------:R-:W-:Y:S02]  /*9b80*/  LOP3.LUT R149, R155, R148, R161, 0x96, !PT ;  /* 0x000000949b957212 */ /* 0x000fe400078e96a1 */
[----:B------:R-:W-:Y:S01]  /*9b90*/  IADD3.X R166, PT, PT, R133, R150, R131, P0, P1 ;  /* 0x0000009685a67210 */ /* 0x000fe200007e2483 */
[----:B------:R-:W3:Y:S01]  /*9ba0*/  LDL.64 R2, [UR41+0x80] ;  /* 0x00008029ff027983 */ /* 0x000ee20008100a00 */
[----:B------:R-:W-:Y:S02]  /*9bb0*/  SHF.L.W.U32.HI R161, R130, 0x8, R169 ;  /* 0x0000000882a17819 */ /* 0x000fe40000010ea9 */
[----:B------:R-:W-:Y:S02]  /*9bc0*/  SHF.L.W.U32.HI R148, R169, 0x8, R130 ;  /* 0x00000008a9947819 */ /* 0x000fe40000010e82 */
[----:B------:R-:W-:-:S02]  /*9bd0*/  SHF.L.W.U32.HI R130, R140, 0x10, R149 ;  /* 0x000000108c827819 */ /* 0x000fc40000010e95 */
[----:B------:R-:W-:Y:S02]  /*9be0*/  LOP3.LUT R143, R156, R143, R150, 0x96, !PT ;  /* 0x0000008f9c8f7212 */ /* 0x000fe400078e9696 */
[----:B------:R-:W-:Y:S02]  /*9bf0*/  LOP3.LUT R150, R166, R142, R141, 0x96, !PT ;  /* 0x0000008ea6967212 */ /* 0x000fe400078e968d */
[----:B------:R-:W-:Y:S02]  /*9c00*/  SHF.L.W.U32.HI R131, R149, 0x10, R140 ;  /* 0x0000001095837819 */ /* 0x000fe40000010e8c */
[----:B------:R-:W-:Y:S02]  /*9c10*/  IADD3 R141, P0, PT, R130, R132, RZ ;  /* 0x00000084828d7210 */ /* 0x000fe40007f1e0ff */
[----:B------:R-:W-:-:S03]  /*9c20*/  IADD3 R142, P1, P2, R154, R159, R128 ;  /* 0x0000009f9a8e7210 */ /* 0x000fc60007a3e080 */
[----:B------:R-:W-:Y:S01]  /*9c30*/  IMAD.X R140, R131, 0x1, R164, P0 ;  /* 0x00000001838c7824 */ /* 0x000fe200000e06a4 */
[----:B------:R-:W-:Y:S02]  /*9c40*/  IADD3.X R149, PT, PT, R165, R134, R129, P1, P2 ;  /* 0x00000086a5957210 */ /* 0x000fe40000fe4481 */
[----:B------:R-:W-:Y:S02]  /*9c50*/  LOP3.LUT R158, R141, R158, RZ, 0x3c, !PT ;  /* 0x0000009e8d9e7212 */ /* 0x000fe400078e3cff */
[----:B------:R-:W-:Y:S02]  /*9c60*/  LOP3.LUT R171, R140, R171, RZ, 0x3c, !PT ;  /* 0x000000ab8cab7212 */ /* 0x000fe400078e3cff */
[----:B------:R-:W-:Y:S02]  /*9c70*/  LOP3.LUT R136, R149, R136, R159, 0x96, !PT ;  /* 0x0000008895887212 */ /* 0x000fe400078e969f */
[----:B----4-:R-:W-:Y:S02]  /*9c80*/  IADD3 R160, P0, P1, R148, R153, R126 ;  /* 0x0000009994a07210 */ /* 0x010fe4000791e07e */
[----:B------:R-:W-:-:S02]  /*9c90*/  SHF.L.W.U32.HI R128, R143, 0x10, R150 ;  /* 0x000000108f807819 */ /* 0x000fc40000010e96 */
[----:B------:R-:W-:Y:S02]  /*9ca0*/  SHF.L.W.U32.HI R159, R171, 0x1, R158 ;  /* 0x00000001ab9f7819 */ /* 0x000fe40000010e9e */
[----:B------:R-:W-:Y:S02]  /*9cb0*/  SHF.L.W.U32.HI R132, R150, 0x10, R143 ;  /* 0x0000001096847819 */ /* 0x000fe40000010e8f */
[----:B------:R-:W-:Y:S02]  /*9cc0*/  IADD3.X R162, PT, PT, R161, R152, R127, P0, P1 ;  /* 0x00000098a1a27210 */ /* 0x000fe400007e247f */
[----:B------:R-:W-:Y:S02]  /*9cd0*/  SHF.L.W.U32.HI R129, R158, 0x1, R171 ;  /* 0x000000019e817819 */ /* 0x000fe40000010eab */
[----:B------:R-:W-:Y:S02]  /*9ce0*/  IADD3 R143, P1, P2, R159, R156, R4 ;  /* 0x0000009c9f8f7210 */ /* 0x000fe40007a3e004 */
[----:B------:R-:W-:-:S02]  /*9cf0*/  IADD3 R164, P0, PT, R128, R145, RZ ;  /* 0x0000009180a47210 */ /* 0x000fc40007f1e0ff */
[----:B------:R-:W-:-:S03]  /*9d00*/  IADD3.X R158, PT, PT, R129, R166, R5, P1, P2 ;  /* 0x000000a6819e7210 */ /* 0x000fc60000fe4405 */
[----:B------:R-:W-:Y:S01]  /*9d10*/  IMAD.X R166, R132, 0x1, R135, P0 ;  /* 0x0000000184a67824 */ /* 0x000fe200000e0687 */
[----:B------:R-:W-:-:S04]  /*9d20*/  LOP3.LUT R147, R164, R147, RZ, 0x3c, !PT ;  /* 0x00000093a4937212 */ /* 0x000fc800078e3cff */
[----:B------:R-:W-:-:S04]  /*9d30*/  LOP3.LUT R4, R166, R133, RZ, 0x3c, !PT ;  /* 0x00000085a6047212 */ /* 0x000fc800078e3cff */
[----:B------:R-:W-:Y:S02]  /*9d40*/  SHF.L.W.U32.HI R145, R147, 0x1, R4 ;  /* 0x0000000193917819 */ /* 0x000fe40000010e04 */
[----:B------:R-:W-:Y:S02]  /*9d50*/  SHF.L.W.U32.HI R147, R4, 0x1, R147 ;  /* 0x0000000104937819 */ /* 0x000fe40000010e93 */
[----:B------:R-:W4:Y:S01]  /*9d60*/  LDL.64 R4, [UR43+0x80] ;  /* 0x0000802bff047983 */ /* 0x000f220008100a00 */
[----:B------:R-:W-:-:S04]  /*9d70*/  LOP3.LUT R137, R142, R137, R134, 0x96, !PT ;  /* 0x000000898e897212 */ /* 0x000fc800078e9686 */
[----:B------:R-:W-:Y:S02]  /*9d80*/  SHF.L.W.U32.HI R126, R137, 0x10, R136 ;  /* 0x00000010897e7819 */ /* 0x000fe40000010e88 */
[----:B------:R-:W-:Y:S02]  /*9d90*/  SHF.L.W.U32.HI R134, R136, 0x10, R137 ;  /* 0x0000001088867819 */ /* 0x000fe40000010e89 */
[----:B------:R-:W-:Y:S02]  /*9da0*/  IADD3 R157, P1, PT, R126, R157, RZ ;  /* 0x0000009d7e9d7210 */ /* 0x000fe40007f3e0ff */
[----:B------:R-:W-:Y:S02]  /*9db0*/  LOP3.LUT R139, R160, R139, R152, 0x96, !PT ;  /* 0x0000008ba08b7212 */ /* 0x000fe400078e9698 */
[----:B------:R-:W-:Y:S01]  /*9dc0*/  LOP3.LUT R138, R162, R138, R153, 0x96, !PT ;  /* 0x0000008aa28a7212 */ /* 0x000fe200078e9699 */
[----:B------:R-:W-:Y:S01]  /*9dd0*/  IMAD.X R163, R134, 0x1, R163, P1 ;  /* 0x0000000186a37824 */ /* 0x000fe200008e06a3 */
[----:B------:R-:W-:-:S02]  /*9de0*/  LOP3.LUT R136, R157, R154, RZ, 0x3c, !PT ;  /* 0x0000009a9d887212 */ /* 0x000fc400078e3cff */
[----:B------:R-:W-:Y:S02]  /*9df0*/  SHF.L.W.U32.HI R150, R139, 0x10, R138 ;  /* 0x000000108b967819 */ /* 0x000fe40000010e8a */
[----:B------:R-:W-:Y:S02]  /*9e00*/  LOP3.LUT R165, R163, R165, RZ, 0x3c, !PT ;  /* 0x000000a5a3a57212 */ /* 0x000fe400078e3cff */
[----:B------:R-:W-:Y:S02]  /*9e10*/  SHF.L.W.U32.HI R153, R138, 0x10, R139 ;  /* 0x000000108a997819 */ /* 0x000fe40000010e8b */
[----:B------:R-:W-:Y:S02]  /*9e20*/  IADD3 R133, P0, PT, R150, R144, RZ ;  /* 0x0000009096857210 */ /* 0x000fe40007f1e0ff */
[----:B------:R-:W-:Y:S02]  /*9e30*/  SHF.L.W.U32.HI R138, R165, 0x1, R136 ;  /* 0x00000001a58a7819 */ /* 0x000fe40000010e88 */
[C---:B------:R-:W-:Y:S01]  /*9e40*/  LOP3.LUT R156, R153.reuse, R158, RZ, 0x3c, !PT ;  /* 0x0000009e999c7212 */ /* 0x040fe200078e3cff */
[----:B------:R-:W-:Y:S01]  /*9e50*/  IMAD.X R152, R153, 0x1, R146, P0 ;  /* 0x0000000199987824 */ /* 0x000fe200000e0692 */
[----:B------:R-:W-:-:S02]  /*9e60*/  SHF.L.W.U32.HI R136, R136, 0x1, R165 ;  /* 0x0000000188887819 */ /* 0x000fc40000010ea5 */
[----:B------:R-:W-:Y:S02]  /*9e70*/  IADD3 R137, P2, P3, R138, R151, R6 ;  /* 0x000000978a897210 */ /* 0x000fe40007b5e006 */
[----:B------:R-:W-:Y:S02]  /*9e80*/  IADD3 R156, P1, PT, R156, R157, RZ ;  /* 0x0000009d9c9c7210 */ /* 0x000fe40007f3e0ff */
[----:B------:R-:W-:Y:S02]  /*9e90*/  LOP3.LUT R146, R150, R143, RZ, 0x3c, !PT ;  /* 0x0000008f96927212 */ /* 0x000fe400078e3cff */
[----:B------:R-:W-:Y:S02]  /*9ea0*/  IADD3.X R139, PT, PT, R136, R155, R7, P2, P3 ;  /* 0x0000009b888b7210 */ /* 0x000fe400017e6407 */
[----:B------:R-:W-:Y:S01]  /*9eb0*/  LOP3.LUT R7, R133, R148, RZ, 0x3c, !PT ;  /* 0x0000009485077212 */ /* 0x000fe200078e3cff */
[----:B------:R-:W-:Y:S01]  /*9ec0*/  IMAD.X R146, R146, 0x1, R163, P1 ;  /* 0x0000000192927824 */ /* 0x000fe200008e06a3 */
[----:B------:R-:W-:-:S02]  /*9ed0*/  LOP3.LUT R144, R152, R161, RZ, 0x3c, !PT ;  /* 0x000000a198907212 */ /* 0x000fc400078e3cff */
[----:B------:R-:W-:Y:S02]  /*9ee0*/  LOP3.LUT R127, R132, R139, RZ, 0x3c, !PT ;  /* 0x0000008b847f7212 */ /* 0x000fe400078e3cff */
[----:B------:R-:W-:Y:S02]  /*9ef0*/  SHF.L.W.U32.HI R6, R7, 0x1, R144 ;  /* 0x0000000107067819 */ /* 0x000fe40000010e90 */
[----:B------:R-:W-:Y:S02]  /*9f00*/  SHF.L.W.U32.HI R7, R144, 0x1, R7 ;  /* 0x0000000190077819 */ /* 0x000fe40000010e07 */
[----:B------:R-:W-:Y:S02]  /*9f10*/  LOP3.LUT R144, R129, R146, RZ, 0x3c, !PT ;  /* 0x0000009281907212 */ /* 0x000fe400078e3cff */
[----:B------:R-:W-:Y:S02]  /*9f20*/  IADD3 R129, P0, PT, R127, R133, RZ ;  /* 0x000000857f817210 */ /* 0x000fe40007f1e0ff */
[----:B------:R-:W-:-:S02]  /*9f30*/  LOP3.LUT R127, R128, R137, RZ, 0x3c, !PT ;  /* 0x00000089807f7212 */ /* 0x000fc400078e3cff */
[----:B------:R-:W-:-:S03]  /*9f40*/  LOP3.LUT R157, R159, R156, RZ, 0x3c, !PT ;  /* 0x0000009c9f9d7212 */ /* 0x000fc600078e3cff */
[----:B------:R-:W-:Y:S01]  /*9f50*/  IMAD.X R127, R127, 0x1, R152, P0 ;  /* 0x000000017f7f7824 */ /* 0x000fe200000e0698 */
[----:B-----5:R-:W-:Y:S02]  /*9f60*/  IADD3 R151, P0, P1, R7, R142, R120 ;  /* 0x0000008e07977210 */ /* 0x020fe4000791e078 */
[----:B------:R-:W-:Y:S02]  /*9f70*/  IADD3 R159, P2, P3, R147, R160, R122 ;  /* 0x000000a0939f7210 */ /* 0x000fe40007b5e07a */
[----:B------:R-:W-:Y:S02]  /*9f80*/  IADD3.X R148, PT, PT, R6, R149, R121, P0, P1 ;  /* 0x0000009506947210 */ /* 0x000fe400007e2479 */
[----:B------:R-:W-:Y:S02]  /*9f90*/  SHF.L.W.U32.HI R155, R144, 0x8, R157 ;  /* 0x00000008909b7819 */ /* 0x000fe40000010e9d */
[----:B------:R-:W-:Y:S02]  /*9fa0*/  SHF.L.W.U32.HI R157, R157, 0x8, R144 ;  /* 0x000000089d9d7819 */ /* 0x000fe40000010e90 */
[----:B------:R-:W-:-:S02]  /*9fb0*/  IADD3.X R149, PT, PT, R145, R162, R123, P2, P3 ;  /* 0x000000a291957210 */ /* 0x000fc400017e647b */
[----:B------:R-:W-:Y:S02]  /*9fc0*/  LOP3.LUT R120, R131, R148, RZ, 0x3c, !PT ;  /* 0x0000009483787212 */ /* 0x000fe400078e3cff */
[----:B------:R-:W-:Y:S02]  /*9fd0*/  IADD3 R152, P0, P1, R157, R143, R124 ;  /* 0x0000008f9d987210 */ /* 0x000fe4000791e07c */
[----:B------:R-:W-:Y:S02]  /*9fe0*/  LOP3.LUT R142, R134, R149, RZ, 0x3c, !PT ;  /* 0x00000095868e7212 */ /* 0x000fe400078e3cff */
[----:B------:R-:W-:Y:S02]  /*9ff0*/  IADD3 R124, P2, PT, R120, R164, RZ ;  /* 0x000000a4787c7210 */ /* 0x000fe40007f5e0ff */
[----:B------:R-:W-:Y:S02]  /*a000*/  LOP3.LUT R144, R130, R151, RZ, 0x3c, !PT ;  /* 0x0000009782907212 */ /* 0x000fe400078e3cff */
[----:B------:R-:W-:-:S02]  /*a010*/  LOP3.LUT R135, R138, R129, RZ, 0x3c, !PT ;  /* 0x000000818a877212 */ /* 0x000fc400078e3cff */
[----:B------:R-:W-:Y:S01]  /*a020*/  LOP3.LUT R136, R136, R127, RZ, 0x3c, !PT ;  /* 0x0000007f88887212 */ /* 0x000fe200078e3cff */
[----:B------:R-:W-:Y:S01]  /*a030*/  IMAD.X R144, R144, 0x1, R166, P2 ;  /* 0x0000000190907824 */ /* 0x000fe200010e06a6 */
[----:B------:R-:W-:Y:S02]  /*a040*/  IADD3 R142, P3, PT, R142, R141, RZ ;  /* 0x0000008d8e8e7210 */ /* 0x000fe40007f7e0ff */
[----:B------:R-:W-:Y:S02]  /*a050*/  LOP3.LUT R121, R126, R159, RZ, 0x3c, !PT ;  /* 0x0000009f7e797212 */ /* 0x000fe400078e3cff */
[----:B------:R-:W-:Y:S02]  /*a060*/  SHF.L.W.U32.HI R133, R136, 0x8, R135 ;  /* 0x0000000888857819 */ /* 0x000fe40000010e87 */
[----:B------:R-:W-:Y:S01]  /*a070*/  SHF.L.W.U32.HI R135, R135, 0x8, R136 ;  /* 0x0000000887877819 */ /* 0x000fe20000010e88 */
[----:B------:R-:W-:Y:S01]  /*a080*/  IMAD.X R140, R121, 0x1, R140, P3 ;  /* 0x00000001798c7824 */ /* 0x000fe200018e068c */
[----:B------:R-:W-:-:S02]  /*a090*/  LOP3.LUT R136, R7, R124, RZ, 0x3c, !PT ;  /* 0x0000007c07887212 */ /* 0x000fc400078e3cff */
[----:B------:R-:W-:Y:S02]  /*a0a0*/  LOP3.LUT R121, R6, R144, RZ, 0x3c, !PT ;  /* 0x0000009006797212 */ /* 0x000fe400078e3cff */
[----:B------:R-:W5:Y:S01]  /*a0b0*/  LDL.64 R6, [UR61+0x80] ;  /* 0x0000803dff067983 */ /* 0x000f620008100a00 */
[----:B------:R-:W-:Y:S02]  /*a0c0*/  IADD3.X R154, PT, PT, R155, R158, R125, P0, P1 ;  /* 0x0000009e9b9a7210 */ /* 0x000fe400007e247d */
[----:B------:R-:W-:Y:S02]  /*a0d0*/  LOP3.LUT R153, R152, R153, R158, 0x96, !PT ;  /* 0x0000009998997212 */ /* 0x000fe400078e969e */
[----:B------:R-:W-:Y:S02]  /*a0e0*/  LOP3.LUT R150, R154, R150, R143, 0x96, !PT ;  /* 0x000000969a967212 */ /* 0x000fe400078e968f */
[----:B------:R-:W-:Y:S02]  /*a0f0*/  LOP3.LUT R147, R147, R142, RZ, 0x3c, !PT ;  /* 0x0000008e93937212 */ /* 0x000fe400078e3cff */
[----:B------:R-:W-:Y:S01]  /*a100*/  LOP3.LUT R138, R145, R140, RZ, 0x3c, !PT ;  /* 0x0000008c918a7212 */ /* 0x000fe200078e3cff */
[----:B------:R-:W-:Y:S01]  /*a110*/  ULEA UR60, UR60, UR46, 0x3 ;  /* 0x0000002e3c3c7291 */ /* 0x000fe2000f8e18ff */
[----:B------:R-:W-:-:S02]  /*a120*/  SHF.L.W.U32.HI R219, R153, 0x10, R150 ;  /* 0x0000001099db7819 */ /* 0x000fc40000010e96 */
[----:B------:R-:W-:Y:S02]  /*a130*/  SHF.L.W.U32.HI R145, R147, 0x8, R138 ;  /* 0x0000000893917819 */ /* 0x000fe40000010e8a */
[----:B------:R-:W-:Y:S02]  /*a140*/  SHF.L.W.U32.HI R218, R150, 0x10, R153 ;  /* 0x0000001096da7819 */ /* 0x000fe40000010e99 */
[----:B------:R-:W-:Y:S02]  /*a150*/  IADD3 R122, P0, PT, R219, R156, RZ ;  /* 0x0000009cdb7a7210 */ /* 0x000fe40007f1e0ff */
[----:B------:R-:W-:Y:S02]  /*a160*/  SHF.L.W.U32.HI R143, R138, 0x8, R147 ;  /* 0x000000088a8f7819 */ /* 0x000fe40000010e93 */
[----:B------:R-:W-:Y:S01]  /*a170*/  IADD3 R125, P2, P3, R145, R159, R118 ;  /* 0x0000009f917d7210 */ /* 0x000fe20007b5e076 */
[----:B------:R-:W-:Y:S01]  /*a180*/  IMAD.X R120, R218, 0x1, R146, P0 ;  /* 0x00000001da787824 */ /* 0x000fe200000e0692 */
[----:B--2---:R-:W-:Y:S01]  /*a190*/  IADD3 R240, P0, P1, R135, R137, R116 ;  /* 0x0000008987f07210 */ /* 0x004fe2000791e074 */
[----:B------:R-:W2:Y:S01]  /*a1a0*/  LDL.64 R146, [UR60+0x80] ;  /* 0x0000803cff927983 */ /* 0x000ea20008100a00 */
[----:B------:R-:W-:-:S02]  /*a1b0*/  IADD3.X R119, PT, PT, R143, R149, R119, P2, P3 ;  /* 0x000000958f777210 */ /* 0x000fc400017e6477 */
[----:B------:R-:W-:Y:S02]  /*a1c0*/  IADD3.X R150, PT, PT, R133, R139, R117, P0, P1 ;  /* 0x0000008b85967210 */ /* 0x000fe400007e2475 */
[----:B------:R-:W-:Y:S02]  /*a1d0*/  LOP3.LUT R134, R125, R134, R149, 0x96, !PT ;  /* 0x000000867d867212 */ /* 0x000fe400078e9695 */
[----:B------:R-:W-:Y:S02]  /*a1e0*/  LOP3.LUT R117, R119, R126, R159, 0x96, !PT ;  /* 0x0000007e77757212 */ /* 0x000fe400078e969f */
[----:B------:R-:W-:Y:S02]  /*a1f0*/  SHF.L.W.U32.HI R141, R121, 0x8, R136 ;  /* 0x00000008798d7819 */ /* 0x000fe40000010e88 */
[----:B------:R-:W-:Y:S02]  /*a200*/  SHF.L.W.U32.HI R136, R136, 0x8, R121 ;  /* 0x0000000888887819 */ /* 0x000fe40000010e79 */
[----:B------:R-:W-:-:S02]  /*a210*/  SHF.L.W.U32.HI R116, R134, 0x10, R117 ;  /* 0x0000001086747819 */ /* 0x000fc40000010e75 */
[----:B------:R-:W-:Y:S02]  /*a220*/  LOP3.LUT R139, R240, R132, R139, 0x96, !PT ;  /* 0x00000084f08b7212 */ /* 0x000fe400078e968b */
[----:B------:R-:W-:Y:S02]  /*a230*/  IADD3 R153, P0, P1, R136, R151, R114 ;  /* 0x0000009788997210 */ /* 0x000fe4000791e072 */
[----:B------:R-:W-:Y:S02]  /*a240*/  SHF.L.W.U32.HI R114, R117, 0x10, R134 ;  /* 0x0000001075727819 */ /* 0x000fe40000010e86 */
[----:B------:R-:W-:Y:S02]  /*a250*/  IADD3 R132, P2, PT, R116, R142, RZ ;  /* 0x0000008e74847210 */ /* 0x000fe40007f5e0ff */
[----:B------:R-:W-:Y:S02]  /*a260*/  LOP3.LUT R123, R122, R157, RZ, 0x3c, !PT ;  /* 0x0000009d7a7b7212 */ /* 0x000fe400078e3cff */
[----:B------:R-:W-:Y:S01]  /*a270*/  LOP3.LUT R138, R120, R155, RZ, 0x3c, !PT ;  /* 0x0000009b788a7212 */ /* 0x000fe200078e3cff */
[----:B------:R-:W-:-:S03]  /*a280*/  IMAD.X R134, R114, 0x1, R140, P2 ;  /* 0x0000000172867824 */ /* 0x000fc600010e068c */
[----:B------:R-:W-:Y:S02]  /*a290*/  SHF.L.W.U32.HI R121, R123, 0x1, R138 ;  /* 0x000000017b797819 */ /* 0x000fe40000010e8a */
[----:B------:R-:W-:Y:S02]  /*a2a0*/  SHF.L.W.U32.HI R123, R138, 0x1, R123 ;  /* 0x000000018a7b7819 */ /* 0x000fe40000010e7b */
[----:B------:R-:W-:Y:S02]  /*a2b0*/  IADD3.X R138, PT, PT, R141, R148, R115, P0, P1 ;  /* 0x000000948d8a7210 */ /* 0x000fe400007e2473 */
[----:B------:R-:W-:Y:S02]  /*a2c0*/  LOP3.LUT R126, R150, R128, R137, 0x96, !PT ;  /* 0x00000080967e7212 */ /* 0x000fe400078e9689 */
[----:B------:R-:W-:Y:S02]  /*a2d0*/  LOP3.LUT R115, R153, R131, R148, 0x96, !PT ;  /* 0x0000008399737212 */ /* 0x000fe400078e9694 */
[----:B------:R-:W-:Y:S01]  /*a2e0*/  LOP3.LUT R131, R132, R145, RZ, 0x3c, !PT ;  /* 0x0000009184837212 */ /* 0x000fe200078e3cff */
[----:B------:R-:W2:Y:S01]  /*a2f0*/  LDL.64 R148, [UR59+0x80] ;  /* 0x0000803bff947983 */ /* 0x000ea20008100a00 */
[----:B------:R-:W-:-:S02]  /*a300*/  LOP3.LUT R128, R134, R143, RZ, 0x3c, !PT ;  /* 0x0000008f86807212 */ /* 0x000fc400078e3cff */
[----:B------:R-:W-:Y:S02]  /*a310*/  LOP3.LUT R130, R138, R130, R151, 0x96, !PT ;  /* 0x000000828a827212 */ /* 0x000fe400078e9697 */
[----:B------:R-:W-:Y:S02]  /*a320*/  SHF.L.W.U32.HI R137, R128, 0x1, R131 ;  /* 0x0000000180897819 */ /* 0x000fe40000010e83 */
[----:B------:R-:W-:Y:S02]  /*a330*/  SHF.L.W.U32.HI R131, R131, 0x1, R128 ;  /* 0x0000000183837819 */ /* 0x000fe40000010e80 */
[----:B------:R-:W-:Y:S02]  /*a340*/  IADD3 R227, P1, P2, R137, R152, R108 ;  /* 0x0000009889e37210 */ /* 0x000fe40007a3e06c */
[----:B------:R-:W-:Y:S02]  /*a350*/  SHF.L.W.U32.HI R118, R126, 0x10, R139 ;  /* 0x000000107e767819 */ /* 0x000fe40000010e8b */
[----:B------:R-:W-:-:S02]  /*a360*/  SHF.L.W.U32.HI R126, R139, 0x10, R126 ;  /* 0x000000108b7e7819 */ /* 0x000fc40000010e7e */
[----:B------:R-:W-:Y:S02]  /*a370*/  SHF.L.W.U32.HI R117, R130, 0x10, R115 ;  /* 0x0000001082757819 */ /* 0x000fe40000010e73 */
[----:B------:R-:W-:Y:S02]  /*a380*/  SHF.L.W.U32.HI R115, R115, 0x10, R130 ;  /* 0x0000001073737819 */ /* 0x000fe40000010e82 */
[----:B------:R-:W-:Y:S02]  /*a390*/  IADD3.X R139, PT, PT, R131, R154, R109, P1, P2 ;  /* 0x0000009a838b7210 */ /* 0x000fe40000fe446d */
[----:B------:R-:W-:Y:S02]  /*a3a0*/  IADD3 R130, P0, PT, R126, R129, RZ ;  /* 0x000000817e827210 */ /* 0x000fe40007f1e0ff */
[----:B------:R-:W-:Y:S02]  /*a3b0*/  IADD3 R109, P1, PT, R115, R124, RZ ;  /* 0x0000007c736d7210 */ /* 0x000fe40007f3e0ff */
[C---:B------:R-:W-:Y:S01]  /*a3c0*/  LOP3.LUT R222, R118.reuse, R139, RZ, 0x3c, !PT ;  /* 0x0000008b76de7212 */ /* 0x040fe200078e3cff */
[----:B------:R-:W-:Y:S01]  /*a3d0*/  ULEA UR58, UR58, UR46, 0x3 ;  /* 0x0000002e3a3a7291 */ /* 0x000fe2000f8e18ff */
[----:B------:R-:W-:Y:S01]  /*a3e0*/  IMAD.X R140, R118, 0x1, R127, P0 ;  /* 0x00000001768c7824 */ /* 0x000fe200000e067f */
[----:B------:R-:W-:Y:S01]  /*a3f0*/  LOP3.LUT R229, R126, R227, RZ, 0x3c, !PT ;  /* 0x000000e37ee57212 */ /* 0x000fe200078e3cff */
[----:B------:R-:W-:Y:S01]  /*a400*/  IMAD.X R128, R117, 0x1, R144, P1 ;  /* 0x0000000175807824 */ /* 0x000fe200008e0690 */
[----:B------:R-:W-:Y:S01]  /*a410*/  IADD3 R222, P0, PT, R222, R109, RZ ;  /* 0x0000006ddede7210 */ /* 0x000fe20007f1e0ff */
[----:B0-----:R-:W-:Y:S01]  /*a420*/  ULOP3.LUT UR57, UR4, 0xff, URZ, 0xc0, !UPT ;  /* 0x000000ff04397892 */ /* 0x001fe2000f8ec0ff */
[----:B------:R-:W-:-:S02]  /*a430*/  IADD3 R240, P1, P2, R123, R240, R110 ;  /* 0x000000f07bf07210 */ /* 0x000fc40007a3e06e */
[----:B------:R-:W-:Y:S01]  /*a440*/  LOP3.LUT R108, R130, R135, RZ, 0x3c, !PT ;  /* 0x00000087826c7212 */ /* 0x000fe200078e3cff */
[----:B------:R-:W-:Y:S01]  /*a450*/  IMAD.X R229, R229, 0x1, R128, P0 ;  /* 0x00000001e5e57824 */ /* 0x000fe200000e0680 */
[----:B------:R-:W-:Y:S01]  /*a460*/  LOP3.LUT R133, R140, R133, RZ, 0x3c, !PT ;  /* 0x000000858c857212 */ /* 0x000fe200078e3cff */
[----:B------:R-:W-:Y:S01]  /*a470*/  ULEA UR57, UR57, UR46, 0x3 ;  /* 0x0000002e39397291 */ /* 0x000fe2000f8e18ff */
[----:B------:R-:W-:Y:S02]  /*a480*/  LOP3.LUT R141, R128, R141, RZ, 0x3c, !PT ;  /* 0x0000008d808d7212 */ /* 0x000fe400078e3cff */
[----:B------:R-:W-:Y:S02]  /*a490*/  IADD3.X R128, PT, PT, R121, R150, R111, P1, P2 ;  /* 0x0000009679807210 */ /* 0x000fe40000fe446f */
[----:B------:R-:W2:Y:S01]  /*a4a0*/  LDL.64 R150, [UR58+0x80] ;  /* 0x0000803aff967983 */ /* 0x000ea20008100a00 */
[----:B------:R-:W-:Y:S02]  /*a4b0*/  SHF.L.W.U32.HI R127, R108, 0x1, R133 ;  /* 0x000000016c7f7819 */ /* 0x000fe40000010e85 */
[----:B------:R-:W-:-:S02]  /*a4c0*/  SHF.L.W.U32.HI R108, R133, 0x1, R108 ;  /* 0x00000001856c7819 */ /* 0x000fc40000010e6c */
[----:B------:R-:W-:Y:S02]  /*a4d0*/  LOP3.LUT R124, R109, R136, RZ, 0x3c, !PT ;  /* 0x000000886d7c7212 */ /* 0x000fe400078e3cff */
[----:B------:R-:W-:Y:S02]  /*a4e0*/  IADD3 R109, P3, P4, R108, R153, R112 ;  /* 0x000000996c6d7210 */ /* 0x000fe40007c7e070 */
[----:B------:R-:W2:Y:S01]  /*a4f0*/  LDL.64 R152, [UR57+0x80] ;  /* 0x00008039ff987983 */ /* 0x000ea20008100a00 */
[----:B------:R-:W-:Y:S02]  /*a500*/  ULEA UR56, UR56, UR46, 0x3 ;  /* 0x0000002e38387291 */ /* 0x000fe4000f8e18ff */
[----:B------:R-:W-:Y:S01]  /*a510*/  ULEA UR55, UR55, UR46, 0x3 ;  /* 0x0000002e37377291 */ /* 0x000fe2000f8e18ff */
[----:B------:R-:W-:-:S06]  /*a520*/  IADD3.X R133, PT, PT, R127, R138, R113, P3, P4 ;  /* 0x0000008a7f857210 */ /* 0x000fcc0001fe8471 */
[----:B------:R-:W2:Y:S04]  /*a530*/  LDL.64 R154, [UR56+0x80] ;  /* 0x00008038ff9a7983 */ /* 0x000ea80008100a00 */
[----:B------:R-:W2:Y:S01]  /*a540*/  LDL.64 R156, [UR55+0x80] ;  /* 0x00008037ff9c7983 */ /* 0x000ea20008100a00 */
[----:B------:R-:W-:Y:S02]  /*a550*/  LOP3.LUT R238, R117, R128, RZ, 0x3c, !PT ;  /* 0x0000008075ee7212 */ /* 0x000fe400078e3cff */
[----:B------:R-:W-:Y:S02]  /*a560*/  LOP3.LUT R237, R114, R133, RZ, 0x3c, !PT ;  /* 0x0000008572ed7212 */ /* 0x000fe400078e3cff */
[----:B------:R-:W-:Y:S02]  /*a570*/  LOP3.LUT R111, R137, R222, RZ, 0x3c, !PT ;  /* 0x000000de896f7212 */ /* 0x000fe400078e3cff */
[----:B------:R-:W-:-:S02]  /*a580*/  LOP3.LUT R112, R131, R229, RZ, 0x3c, !PT ;  /* 0x000000e583707212 */ /* 0x000fc400078e3cff */
[----:B------:R-:W-:Y:S02]  /*a590*/  IADD3 R238, P0, PT, R238, R132, RZ ;  /* 0x00000084eeee7210 */ /* 0x000fe40007f1e0ff */
[----:B------:R-:W-:Y:S02]  /*a5a0*/  IADD3 R237, P1, PT, R237, R122, RZ ;  /* 0x0000007aeded7210 */ /* 0x000fe40007f3e0ff */
[----:B------:R-:W-:Y:S02]  /*a5b0*/  LOP3.LUT R242, R115, R240, RZ, 0x3c, !PT ;  /* 0x000000f073f27212 */ /* 0x000fe400078e3cff */
[----:B------:R-:W-:Y:S02]  /*a5c0*/  LOP3.LUT R113, R116, R109, RZ, 0x3c, !PT ;  /* 0x0000006d74717212 */ /* 0x000fe400078e3cff */
[----:B------:R-:W-:Y:S02]  /*a5d0*/  SHF.L.W.U32.HI R110, R112, 0x8, R111 ;  /* 0x00000008706e7819 */ /* 0x000fe40000010e6f */
[----:B------:R-:W-:Y:S01]  /*a5e0*/  SHF.L.W.U32.HI R111, R111, 0x8, R112 ;  /* 0x000000086f6f7819 */ /* 0x000fe20000010e70 */
[----:B------:R-:W-:-:S02]  /*a5f0*/  IMAD.X R242, R242, 0x1, R134, P0 ;  /* 0x00000001f2f27824 */ /* 0x000fc400000e0686 */
[----:B------:R-:W-:Y:S01]  /*a600*/  IMAD.X R120, R113, 0x1, R120, P1 ;  /* 0x0000000171787824 */ /* 0x000fe200008e0678 */
[----:B------:R-:W-:Y:S01]  /*a610*/  IADD3 R239, P0, P1, R111, R227, R106 ;  /* 0x000000e36fef7210 */ /* 0x000fe2000791e06a */
[----:B------:R-:W-:-:S03]  /*a620*/  ULOP3.LUT UR5, UR5, 0xff, URZ, 0xc0, !UPT ;  /* 0x000000ff05057892 */ /* 0x000fc6000f8ec0ff */
[----:B------:R-:W-:Y:S01]  /*a630*/  IADD3.X R107, PT, PT, R110, R139, R107, P0, P1 ;  /* 0x0000008b6e6b7210 */ /* 0x000fe200007e246b */
[----:B------:R-:W-:Y:S01]  /*a640*/  ULEA UR54, UR54, UR46, 0x3 ;  /* 0x0000002e36367291 */ /* 0x000fe2000f8e18ff */
[----:B------:R-:W-:Y:S01]  /*a650*/  SHF.L.W.U32.HI R129, R124, 0x1, R141 ;  /* 0x000000017c817819 */ /* 0x000fe20000010e8d */
[----:B------:R-:W-:Y:S01]  /*a660*/  ULEA UR5, UR5, UR46, 0x3 ;  /* 0x0000002e05057291 */ /* 0x000fe2000f8e18ff */
[----:B------:R-:W-:Y:S02]  /*a670*/  LOP3.LUT R118, R239, R118, R139, 0x96, !PT ;  /* 0x00000076ef767212 */ /* 0x000fe400078e968b */
[----:B------:R-:W-:Y:S02]  /*a680*/  LOP3.LUT R227, R107, R126, R227, 0x96, !PT ;  /* 0x0000007e6be37212 */ /* 0x000fe400078e96e3 */
[----:B------:R-:W-:Y:S01]  /*a690*/  SHF.L.W.U32.HI R124, R141, 0x1, R124 ;  /* 0x000000018d7c7819 */ /* 0x000fe20000010e7c */
[----:B------:R-:W-:Y:S01]  /*a6a0*/  ULEA UR53, UR53, UR46, 0x3 ;  /* 0x0000002e35357291 */ /* 0x000fe2000f8e18ff */
[----:B------:R-:W-:Y:S01]  /*a6b0*/  SHF.L.W.U32.HI R224, R227, 0x10, R118 ;  /* 0x00000010e3e07819 */ /* 0x000fe20000010e76 */
[----:B------:R-:W2:Y:S01]  /*a6c0*/  LDL.64 R158, [UR54+0x80] ;  /* 0x00008036ff9e7983 */ /* 0x000ea20008100a00 */
[----:B------:R-:W-:-:S02]  /*a6d0*/  IADD3 R220, P2, P3, R124, R125, R104 ;  /* 0x0000007d7cdc7210 */ /* 0x000fc40007b5e068 */
[----:B------:R-:W-:Y:S01]  /*a6e0*/  SHF.L.W.U32.HI R227, R118, 0x10, R227 ;  /* 0x0000001076e37819 */ /* 0x000fe20000010ee3 */
[----:B------:R-:W2:Y:S01]  /*a6f0*/  LDL.64 R160, [UR5+0x80] ;  /* 0x00008005ffa07983 */ /* 0x000ea20008100a00 */
[----:B------:R-:W-:Y:S02]  /*a700*/  LOP3.LUT R113, R123, R238, RZ, 0x3c, !PT ;  /* 0x000000ee7b717212 */ /* 0x000fe400078e3cff */
[----:B------:R-:W-:Y:S01]  /*a710*/  LOP3.LUT R112, R121, R242, RZ, 0x3c, !PT ;  /* 0x000000f279707212 */ /* 0x000fe200078e3cff */
[----:B------:R-:W2:Y:S01]  /*a720*/  LDL.64 R162, [UR53+0x80] ;  /* 0x00008035ffa27983 */ /* 0x000ea20008100a00 */
[----:B------:R-:W-:Y:S02]  /*a730*/  IADD3.X R223, PT, PT, R129, R119, R105, P2, P3 ;  /* 0x0000007781df7210 */ /* 0x000fe400017e6469 */
[----:B------:R-:W-:Y:S02]  /*a740*/  IADD3 R222, P0, PT, R227, R222, RZ ;  /* 0x000000dee3de7210 */ /* 0x000fe40007f1e0ff */
[----:B------:R-:W-:-:S02]  /*a750*/  SHF.L.W.U32.HI R105, R112, 0x8, R113 ;  /* 0x0000000870697819 */ /* 0x000fc40000010e71 */
[----:B------:R-:W-:Y:S01]  /*a760*/  SHF.L.W.U32.HI R113, R113, 0x8, R112 ;  /* 0x0000000871717819 */ /* 0x000fe20000010e70 */
[----:B------:R-:W-:Y:S01]  /*a770*/  IMAD.X R229, R224, 0x1, R229, P0 ;  /* 0x00000001e0e57824 */ /* 0x000fe200000e06e5 */
[----:B------:R-:W-:Y:S02]  /*a780*/  LOP3.LUT R104, R108, R237, RZ, 0x3c, !PT ;  /* 0x000000ed6c687212 */ /* 0x000fe400078e3cff */
[----:B------:R-:W-:Y:S02]  /*a790*/  LOP3.LUT R127, R127, R120, RZ, 0x3c, !PT ;  /* 0x000000787f7f7212 */ /* 0x000fe400078e3cff */
[----:B------:R-:W-:Y:S02]  /*a7a0*/  IADD3 R246, P0, P1, R113, R240, R100 ;  /* 0x000000f071f67210 */ /* 0x000fe4000791e064 */
[----:B------:R-:W-:Y:S02]  /*a7b0*/  SHF.L.W.U32.HI R119, R127, 0x8, R104 ;  /* 0x000000087f777819 */ /* 0x000fe40000010e68 */
[----:B------:R-:W-:-:S02]  /*a7c0*/  SHF.L.W.U32.HI R104, R104, 0x8, R127 ;  /* 0x0000000868687819 */ /* 0x000fc40000010e7f */
[----:B------:R-:W-:Y:S02]  /*a7d0*/  IADD3.X R108, PT, PT, R105, R128, R101, P0, P1 ;  /* 0x00000080696c7210 */ /* 0x000fe400007e2465 */
[----:B---3--:R-:W-:Y:S02]  /*a7e0*/  IADD3 R233, P0, P1, R104, R109, R102 ;  /* 0x0000006d68e97210 */ /* 0x008fe4000791e066 */
[----:B------:R-:W-:Y:S02]  /*a7f0*/  LOP3.LUT R117, R246, R117, R128, 0x96, !PT ;  /* 0x00000075f6757212 */ /* 0x000fe400078e9680 */
[----:B------:R-:W-:Y:S02]  /*a800*/  LOP3.LUT R240, R108, R115, R240, 0x96, !PT ;  /* 0x000000736cf07212 */ /* 0x000fe400078e96f0 */
[----:B------:R-:W-:Y:S02]  /*a810*/  IADD3.X R243, PT, PT, R119, R133, R103, P0, P1 ;  /* 0x0000008577f37210 */ /* 0x000fe400007e2467 */
[----:B------:R-:W-:-:S02]  /*a820*/  SHF.L.W.U32.HI R232, R240, 0x10, R117 ;  /* 0x00000010f0e87819 */ /* 0x000fc40000010e75 */
[----:B------:R-:W-:Y:S01]  /*a830*/  SHF.L.W.U32.HI R240, R117, 0x10, R240 ;  /* 0x0000001075f07819 */ /* 0x000fe20000010ef0 */
[----:B------:R-:W-:Y:S01]  /*a840*/  ULEA UR51, UR51, UR46, 0x3 ;  /* 0x0000002e33337291 */ /* 0x000fe2000f8e18ff */
[----:B------:R-:W-:Y:S01]  /*a850*/  LOP3.LUT R114, R233, R114, R133, 0x96, !PT ;  /* 0x00000072e9727212 */ /* 0x000fe200078e9685 */
[----:B------:R-:W0:Y:S01]  /*a860*/  LDC.U8 R100, c[0x3][0xfa] ;  /* 0x00c03e80ff647b82 */ /* 0x000e220000000000 */
[----:B------:R-:W-:Y:S01]  /*a870*/  LOP3.LUT R109, R243, R116, R109, 0x96, !PT ;  /* 0x00000074f36d7212 */ /* 0x000fe200078e966d */
[----:B------:R-:W-:Y:S01]  /*a880*/  ULEA UR50, UR50, UR46, 0x3 ;  /* 0x0000002e32327291 */ /* 0x000fe2000f8e18ff */
[----:B------:R-:W-:Y:S01]  /*a890*/  IADD3 R238, P0, PT, R240, R238, RZ ;  /* 0x000000eef0ee7210 */ /* 0x000fe20007f1e0ff */
[----:B------:R-:W-:-:S04]  /*a8a0*/  ULOP3.LUT UR62, UR7, 0xff, URZ, 0xc0, !UPT ;  /* 0x000000ff073e7892 */ /* 0x000fc8000f8ec0ff */
[----:B------:R-:W1:Y:S01]  /*a8b0*/  LDC.U8 R102, c[0x3][0xfe] ;  /* 0x00c03f80ff667b82 */ /* 0x000e620000000000 */
[----:B------:R-:W3:Y:S01]  /*a8c0*/  LDCU.U8 UR49, c[0x3][0xe7] ;  /* 0x00c01ce0ff3177ac */ /* 0x000ee20008000000 */
[----:B------:R-:W-:Y:S01]  /*a8d0*/  SHF.L.W.U32.HI R236, R114, 0x10, R109 ;  /* 0x0000001072ec7819 */ /* 0x000fe20000010e6d */
[----:B------:R-:W2:Y:S05]  /*a8e0*/  LDL.64 R166, [UR51+0x80] ;  /* 0x00008033ffa67983 */ /* 0x000eaa0008100a00 */
[----:B------:R-:W4:Y:S01]  /*a8f0*/  LDC.U8 R101, c[0x3][0xfb] ;  /* 0x00c03ec0ff657b82 */ /* 0x000f220000000000 */
[----:B------:R-:W3:Y:S01]  /*a900*/  LDCU.U8 UR48, c[0x3][0xea] ;  /* 0x00c01d40ff3077ac */ /* 0x000ee20008000000 */
[----:B------:R-:W-:Y:S01]  /*a910*/  IMAD.X R242, R232, 0x1, R242, P0 ;  /* 0x00000001e8f27824 */ /* 0x000fe200000e06f2 */
[----:B------:R-:W3:Y:S05]  /*a920*/  LDCU.U8 UR47, c[0x3][0xee] ;  /* 0x00c01dc0ff2f77ac */ /* 0x000eea0008000000 */
[----:B------:R-:W4:Y:S01]  /*a930*/  LDC.U8 R103, c[0x3][0xff] ;  /* 0x00c03fc0ff677b82 */ /* 0x000f220000000000 */
[----:B------:R-:W0:Y:S01]  /*a940*/  LDCU.U8 UR7, c[0x3][0xe9] ;  /* 0x00c01d20ff0777ac */ /* 0x000e220008000000 */
[----:B------:R-:W0:Y:S01]  /*a950*/  LDCU.U8 UR4, c[0x3][0xeb] ;  /* 0x00c01d60ff0477ac */ /* 0x000e220008000000 */
[----:B------:R-:W0:Y:S01]  /*a960*/  LDCU.U8 UR75, c[0x3][0xed] ;  /* 0x00c01da0ff4b77ac */ /* 0x000e220008000000 */
[----:B------:R-:W0:Y:S01]  /*a970*/  LDCU.U8 UR76, c[0x3][0xef] ;  /* 0x00c01de0ff4c77ac */ /* 0x000e220008000000 */
[----:B------:R-:W0:Y:S01]  /*a980*/  LDCU.U8 UR63, c[0x3][0xf2] ;  /* 0x00c01e40ff3f77ac */ /* 0x000e220008000000 */
[----:B------:R-:W1:Y:S01]  /*a990*/  LDCU.U8 UR64, c[0x3][0xf6] ;  /* 0x00c01ec0ff4077ac */ /* 0x000e620008000000 */
[----:B------:R-:W1:Y:S01]  /*a9a0*/  LDCU.U8 UR65, c[0x3][0xf1] ;  /* 0x00c01e20ff4177ac */ /* 0x000e620008000000 */
[----:B------:R-:W1:Y:S01]  /*a9b0*/  LDCU.U8 UR66, c[0x3][0xf3] ;  /* 0x00c01e60ff4277ac */ /* 0x000e620008000000 */
[----:B------:R-:W1:Y:S01]  /*a9c0*/  LDCU.U8 UR67, c[0x3][0xf5] ;  /* 0x00c01ea0ff4377ac */ /* 0x000e620008000000 */
[----:B------:R-:W1:Y:S01]  /*a9d0*/  LDCU.U8 UR68, c[0x3][0xf7] ;  /* 0x00c01ee0ff4477ac */ /* 0x000e620008000000 */
[----:B------:R-:W1:Y:S01]  /*a9e0*/  LDCU.U8 UR71, c[0x3][0xfd] ;  /* 0x00c01fa0ff4777ac */ /* 0x000e620008000000 */
[----:B------:R-:W1:Y:S01]  /*a9f0*/  LDCU.U8 UR72, c[0x3][0xf9] ;  /* 0x00c01f20ff4877ac */ /* 0x000e620008000000 */
[----:B------:R-:W-:Y:S01]  /*aa00*/  SHF.L.W.U32.HI R244, R109, 0x10, R114 ;  /* 0x000000106df47819 */ /* 0x000fe20000010e72 */
[----:B------:R-:W2:Y:S01]  /*aa10*/  LDL.64 R168, [UR50+0x80] ;  /* 0x00008032ffa87983 */ /* 0x000ea20008100a00 */
[----:B------:R-:W-:Y:S01]  /*aa20*/  IADD3 R237, P0, PT, R236, R237, RZ ;  /* 0x000000edeced7210 */ /* 0x000fe20007f1e0ff */
[----:B------:R-:W-:Y:S01]  /*aa30*/  ULEA UR52, UR52, UR46, 0x3 ;  /* 0x0000002e34347291 */ /* 0x000fe2000f8e18ff */
[----:B------:R-:W-:-:S02]  /*aa40*/  LOP3.LUT R221, R218, R223, RZ, 0x3c, !PT ;  /* 0x000000dfdadd7212 */ /* 0x000fc400078e3cff */
[----:B------:R-:W-:Y:S01]  /*aa50*/  LOP3.LUT R113, R238, R113, RZ, 0x3c, !PT ;  /* 0x00000071ee717212 */ /* 0x000fe200078e3cff */
[----:B------:R-:W-:Y:S01]  /*aa60*/  IMAD.X R234, R244, 0x1, R120, P0 ;  /* 0x00000001f4ea7824 */ /* 0x000fe200000e0678 */
[----:B------:R-:W-:Y:S02]  /*aa70*/  LOP3.LUT R106, R242, R105, RZ, 0x3c, !PT ;  /* 0x00000069f26a7212 */ /* 0x000fe400078e3cff */
[----:B------:R-:W-:Y:S02]  /*aa80*/  IADD3 R221, P2, PT, R221, R130, RZ ;  /* 0x00000082dddd7210 */ /* 0x000fe40007f5e0ff */
[----:B------:R-:W-:Y:S01]  /*aa90*/  LOP3.LUT R226, R219, R220, RZ, 0x3c, !PT ;  /* 0x000000dcdbe27212 */ /* 0x000fe200078e3cff */
[----:B------:R-:W2:Y:S01]  /*aaa0*/  LDL.64 R164, [UR52+0x80] ;  /* 0x00008034ffa47983 */ /* 0x000ea20008100a00 */
[----:B------:R-:W-:Y:S01]  /*aab0*/  SHF.L.W.U32.HI R247, R106, 0x1, R113 ;  /* 0x000000016af77819 */ /* 0x000fe20000010e71 */
[----:B------:R-:W-:Y:S01]  /*aac0*/  ULOP3.LUT UR6, UR6, 0xff, URZ, 0xc0, !UPT ;  /* 0x000000ff06067892 */ /* 0x000fe2000f8ec0ff */
[----:B------:R-:W-:Y:S01]  /*aad0*/  LOP3.LUT R104, R237, R104, RZ, 0x3c, !PT ;  /* 0x00000068ed687212 */ /* 0x000fe200078e3cff */
[----:B------:R-:W-:Y:S01]  /*aae0*/  ULOP3.LUT UR73, UR73, 0xff, URZ, 0xc0, !UPT ;  /* 0x000000ff49497892 */ /* 0x000fe2000f8ec0ff */
[----:B------:R-:W-:Y:S01]  /*aaf0*/  LOP3.LUT R119, R234, R119, RZ, 0x3c, !PT ;  /* 0x00000077ea777212 */ /* 0x000fe200078e3cff */
[----:B------:R-:W-:-:S02]  /*ab00*/  ULOP3.LUT UR74, UR74, 0xff, URZ, 0xc0, !UPT ;  /* 0x000000ff4a4a7892 */ /* 0x000fc4000f8ec0ff */
[----:B------:R-:W-:Y:S02]  /*ab10*/  ULOP3.LUT UR69, UR69, 0xff, URZ, 0xc0, !UPT ;  /* 0x000000ff45457892 */ /* 0x000fe4000f8ec0ff */
[----:B------:R-:W-:Y:S01]  /*ab20*/  ULOP3.LUT UR70, UR70, 0xff, URZ, 0xc0, !UPT ;  /* 0x000000ff46467892 */ /* 0x000fe2000f8ec0ff */
[----:B------:R-:W-:Y:S01]  /*ab30*/  IMAD.X R226, R226, 0x1, R140, P2 ;  /* 0x00000001e2e27824 */ /* 0x000fe200010e068c */
[----:B------:R-:W-:Y:S01]  /*ab40*/  SHF.L.W.U32.HI R241, R113, 0x1, R106 ;  /* 0x0000000171f17819 */ /* 0x000fe20000010e6a */
[----:B------:R-:W-:Y:S01]  /*ab50*/  VIADD R132, R1, 0x80 ;  /* 0x0000008001847836 */ /* 0x000fe20000000000 */
[----:B------:R-:W-:Y:S01]  /*ab60*/  IADD3 R239, P0, P1, R247, R239, R2 ;  /* 0x000000eff7ef7210 */ /* 0x000fe2000791e002 */
[----:B---3--:R-:W-:Y:S01]  /*ab70*/  ULEA UR49, UR49, UR46, 0x3 ;  /* 0x0000002e31317291 */ /* 0x008fe2000f8e18ff */
[----:B------:R-:W-:Y:S01]  /*ab80*/  SHF.L.W.U32.HI R245, R119, 0x1, R104 ;  /* 0x0000000177f57819 */ /* 0x000fe20000010e68 */
[----:B------:R-:W-:Y:S02]  /*ab90*/  ULEA UR48, UR48, UR46, 0x3 ;  /* 0x0000002e30307291 */ /* 0x000fe4000f8e18ff */
[----:B------:R-:W-:-:S02]  /*aba0*/  ULEA UR47, UR47, UR46, 0x3 ;  /* 0x0000002e2f2f7291 */ /* 0x000fc4000f8e18ff */
[----:B0-----:R-:W-:Y:S02]  /*abb0*/  ULEA UR7, UR7, UR46, 0x3 ;  /* 0x0000002e07077291 */ /* 0x001fe4000f8e18ff */
[----:B------:R-:W-:Y:S02]  /*abc0*/  ULEA UR4, UR4, UR46, 0x3 ;  /* 0x0000002e04047291 */ /* 0x000fe4000f8e18ff */
[----:B------:R-:W-:Y:S02]  /*abd0*/  ULEA UR75, UR75, UR46, 0x3 ;  /* 0x0000002e4b4b7291 */ /* 0x000fe4000f8e18ff */
[----:B------:R-:W-:Y:S02]  /*abe0*/  ULEA UR76, UR76, UR46, 0x3 ;  /* 0x0000002e4c4c7291 */ /* 0x000fe4000f8e18ff */
[----:B------:R-:W-:Y:S02]  /*abf0*/  ULEA UR63, UR63, UR46, 0x3 ;  /* 0x0000002e3f3f7291 */ /* 0x000fe4000f8e18ff */
[----:B-1----:R-:W-:-:S02]  /*ac00*/  ULEA UR64, UR64, UR46, 0x3 ;  /* 0x0000002e40407291 */ /* 0x002fc4000f8e18ff */
[----:B------:R-:W-:Y:S02]  /*ac10*/  ULEA UR65, UR65, UR46, 0x3 ;  /* 0x0000002e41417291 */ /* 0x000fe4000f8e18ff */
[----:B------:R-:W-:Y:S02]  /*ac20*/  ULEA UR66, UR66, UR46, 0x3 ;  /* 0x0000002e42427291 */ /* 0x000fe4000f8e18ff */
[----:B------:R-:W-:Y:S02]  /*ac30*/  ULEA UR67, UR67, UR46, 0x3 ;  /* 0x0000002e43437291 */ /* 0x000fe4000f8e18ff */
[----:B------:R-:W-:Y:S02]  /*ac40*/  ULEA UR68, UR68, UR46, 0x3 ;  /* 0x0000002e44447291 */ /* 0x000fe4000f8e18ff */
[----:B------:R-:W-:Y:S02]  /*ac50*/  ULEA UR71, UR71, UR46, 0x3 ;  /* 0x0000002e47477291 */ /* 0x000fe4000f8e18ff */
[----:B------:R-:W-:-:S02]  /*ac60*/  ULEA UR72, UR72, UR46, 0x3 ;  /* 0x0000002e48487291 */ /* 0x000fc4000f8e18ff */
[----:B------:R-:W-:Y:S02]  /*ac70*/  ULEA UR73, UR73, UR46, 0x3 ;  /* 0x0000002e49497291 */ /* 0x000fe4000f8e18ff */
[----:B------:R-:W-:Y:S02]  /*ac80*/  ULEA UR74, UR74, UR46, 0x3 ;  /* 0x0000002e4a4a7291 */ /* 0x000fe4000f8e18ff */
[----:B------:R-:W-:Y:S02]  /*ac90*/  ULEA UR6, UR6, UR46, 0x3 ;  /* 0x0000002e06067291 */ /* 0x000fe4000f8e18ff */
[----:B------:R-:W-:Y:S02]  /*aca0*/  ULEA UR62, UR62, UR46, 0x3 ;  /* 0x0000002e3e3e7291 */ /* 0x000fe4000f8e18ff */
[----:B------:R-:W-:Y:S02]  /*acb0*/  ULEA UR69, UR69, UR46, 0x3 ;  /* 0x0000002e45457291 */ /* 0x000fe4000f8e18ff */
[----:B------:R-:W-:Y:S01]  /*acc0*/  ULEA UR70, UR70, UR46, 0x3 ;  /* 0x0000002e46467291 */ /* 0x000fe2000f8e18ff */
[--C-:B------:R-:W-:Y:S01]  /*acd0*/  IMAD R126, R100, 0x8, R132.reuse ;  /* 0x00000008647e7824 */ /* 0x100fe200078e0284 */
[----:B------:R-:W-:Y:S01]  /*ace0*/  LOP3.LUT R124, R124, R221, RZ, 0x3c, !PT ;  /* 0x000000dd7c7c7212 */ /* 0x000fe200078e3cff */
[--C-:B------:R-:W-:Y:S01]  /*acf0*/  IMAD R128, R102, 0x8, R132.reuse ;  /* 0x0000000866807824 */ /* 0x100fe200078e0284 */
[----:B------:R-:W-:Y:S01]  /*ad00*/  LOP3.LUT R129, R129, R226, RZ, 0x3c, !PT ;  /* 0x000000e281817212 */ /* 0x000fe200078e3cff */
[--C-:B----4-:R-:W-:Y:S01]  /*ad10*/  IMAD R130, R101, 0x8, R132.reuse ;  /* 0x0000000865827824 */ /* 0x110fe200078e0284 */
[----:B------:R-:W-:Y:S01]  /*ad20*/  LOP3.LUT R111, R222, R111, RZ, 0x3c, !PT ;  /* 0x0000006fde6f7212 */ /* 0x000fe200078e3cff */
[----:B------:R-:W-:Y:S01]  /*ad30*/  IMAD R132, R103, 0x8, R132 ;  /* 0x0000000867847824 */ /* 0x000fe200078e0284 */
[----:B------:R-:W-:Y:S01]  /*ad40*/  LOP3.LUT R110, R229, R110, RZ, 0x3c, !PT ;  /* 0x0000006ee56e7212 */ /* 0x000fe200078e3cff */
[----:B------:R-:W3:Y:S01]  /*ad50*/  LDL.64 R170, [UR49+0x80] ;  /* 0x00008031ffaa7983 */ /* 0x000ee20008100a00 */
[----:B------:R-:W-:-:S02]  /*ad60*/  IADD3.X R249, PT, PT, R241, R107, R3, P0, P1 ;  /* 0x0000006bf1f97210 */ /* 0x000fc400007e2403 */
[----:B------:R-:W-:Y:S01]  /*ad70*/  SHF.L.W.U32.HI R235, R104, 0x1, R119 ;  /* 0x0000000168eb7819 */ /* 0x000fe20000010e77 */
[----:B------:R-:W4:Y:S01]  /*ad80*/  LDL.64 R100, [UR48+0x80] ;  /* 0x00008030ff647983 */ /* 0x000f220008100a00 */
[----:B------:R-:W-:Y:S02]  /*ad90*/  IADD3 R246, P0, P1, R245, R246, R98 ;  /* 0x000000f6f5f67210 */ /* 0x000fe4000791e062 */
[----:B------:R-:W-:Y:S01]  /*ada0*/  SHF.L.W.U32.HI R230, R129, 0x8, R124 ;  /* 0x0000000881e67819 */ /* 0x000fe20000010e7c */
[----:B------:R-:W4:Y:S01]  /*adb0*/  LDL.64 R102, [UR74+0x80] ;  /* 0x0000804aff667983 */ /* 0x000f220008100a00 */
[----:B------:R-:W-:Y:S02]  /*adc0*/  SHF.L.W.U32.HI R225, R124, 0x8, R129 ;  /* 0x000000087ce17819 */ /* 0x000fe40000010e81 */
[----:B------:R-:W-:Y:S01]  /*add0*/  SHF.L.W.U32.HI R231, R111, 0x1, R110 ;  /* 0x000000016fe77819 */ /* 0x000fe20000010e6e */
[----:B------:R-:W4:Y:S01]  /*ade0*/  LDL.64 R104, [UR47+0x80] ;  /* 0x0000802fff687983 */ /* 0x000f220008100a00 */
[----:B------:R-:W-:-:S02]  /*adf0*/  SHF.L.W.U32.HI R228, R110, 0x1, R111 ;  /* 0x000000016ee47819 */ /* 0x000fc40000010e6f */
[----:B------:R-:W-:Y:S01]  /*ae00*/  IADD3.X R251, PT, PT, R235, R108, R99, P0, P1 ;  /* 0x0000006cebfb7210 */ /* 0x000fe200007e2463 */
[----:B------:R-:W4:Y:S04]  /*ae10*/  LDL.64 R106, [UR7+0x80] ;  /* 0x00008007ff6a7983 */ /* 0x000f280008100a00 */
        /* <DEDUP_REMOVED lines=10> */
[----:B------:R-:W4:Y:S04]  /*aec0*/  LDL.64 R126, [R126] ;  /* 0x000000007e7e7983 */ /* 0x000f280000100a00 */
[----:B------:R-:W4:Y:S04]  /*aed0*/  LDL.64 R128, [R128] ;  /* 0x0000000080807983 */ /* 0x000f280000100a00 */
[----:B------:R-:W4:Y:S04]  /*aee0*/  LDL.64 R130, [R130] ;  /* 0x0000000082827983 */ /* 0x000f280000100a00 */
[----:B------:R-:W4:Y:S04]  /*aef0*/  LDL.64 R132, [R132] ;  /* 0x0000000084847983 */ /* 0x000f280000100a00 */
[----:B------:R-:W4:Y:S04]  /*af00*/  LDL.64 R134, [UR67+0x80] ;  /* 0x00008043ff867983 */ /* 0x000f280008100a00 */
[----:B------:R-:W4:Y:S04]  /*af10*/  LDL.64 R136, [UR68+0x80] ;  /* 0x00008044ff887983 */ /* 0x000f280008100a00 */
[----:B------:R-:W4:Y:S04]  /*af20*/  LDL.64 R138, [UR69+0x80] ;  /* 0x00008045ff8a7983 */ /* 0x000f280008100a00 */
[----:B------:R-:W4:Y:S04]  /*af30*/  LDL.64 R140, [UR70+0x80] ;  /* 0x00008046ff8c7983 */ /* 0x000f280008100a00 */
[----:B------:R-:W4:Y:S04]  /*af40*/  LDL.64 R142, [UR71+0x80] ;  /* 0x00008047ff8e7983 */ /* 0x000f280008100a00 */
[----:B------:R-:W4:Y:S04]  /*af50*/  LDL.64 R144, [UR72+0x80] ;  /* 0x00008048ff907983 */ /* 0x000f280008100a00 */
[----:B------:R-:W-:Y:S04]  /*af60*/  STL.64 [R1], RZ ;  /* 0x000000ff01007387 */ /* 0x000fe80000100a00 */
[----:B------:R-:W-:Y:S04]  /*af70*/  STL [R1+0x8], RZ ;  /* 0x000008ff01007387 */ /* 0x000fe80000100800 */
[----:B------:R-:W-:Y:S04]  /*af80*/  STL.128 [R1+0x10], RZ ;  /* 0x000010ff01007387 */ /* 0x000fe80000100c00 */
[----:B------:R-:W-:Y:S04]  /*af90*/  STL.128 [R1+0x20], RZ ;  /* 0x000020ff01007387 */ /* 0x000fe80000100c00 */
[----:B------:R-:W-:Y:S04]  /*afa0*/  STL.128 [R1+0x30], RZ ;  /* 0x000030ff01007387 */ /* 0x000fe80000100c00 */
[----:B------:R-:W-:Y:S04]  /*afb0*/  STL.128 [R1+0x40], RZ ;  /* 0x000040ff01007387 */ /* 0x000fe80000100c00 */
[----:B------:R-:W-:Y:S04]  /*afc0*/  STL.128 [R1+0x50], RZ ;  /* 0x000050ff01007387 */ /* 0x000fe80000100c00 */
[----:B------:R-:W-:Y:S04]  /*afd0*/  STL.128 [R1+0x60], RZ ;  /* 0x000060ff01007387 */ /* 0x000fe80000100c00 */
[----:B------:R-:W-:Y:S04]  /*afe0*/  STL.128 [R1+0x70], RZ ;  /* 0x000070ff01007387 */ /* 0x000fe80000100c00 */
[----:B------:R-:W4:Y:S01]  /*aff0*/  LDL.64 R2, [R1+0x180] ;  /* 0x0001800001027983 */ /* 0x000f220000100a00 */
[----:B------:R-:W-:-:S03]  /*b000*/  IADD3 R217, P0, P1, R225, R220, R4 ;  /* 0x000000dce1d97210 */ /* 0x000fc6000791e004 */
[----:B------:R-:W4:Y:S01]  /*b010*/  LDL R4, [R1+0x17c] ;  /* 0x00017c0001047983 */ /* 0x000f220000100800 */
[----:B------:R-:W-:Y:S02]  /*b020*/  IADD3.X R248, PT, PT, R230, R223, R5, P0, P1 ;  /* 0x000000dfe6f87210 */ /* 0x000fe400007e2405 */
[----:B------:R-:W-:Y:S02]  /*b030*/  LOP3.LUT R218, R217, R218, R223, 0x96, !PT ;  /* 0x000000dad9da7212 */ /* 0x000fe400078e96df */
[----:B------:R-:W-:Y:S02]  /*b040*/  LOP3.LUT R219, R248, R219, R220, 0x96, !PT ;  /* 0x000000dbf8db7212 */ /* 0x000fe400078e96dc */
[----:B-----5:R-:W-:Y:S02]  /*b050*/  IADD3 R5, P0, P1, R228, R217, R6 ;  /* 0x000000d9e4057210 */ /* 0x020fe4000791e006 */
[----:B------:R-:W-:Y:S02]  /*b060*/  SHF.L.W.U32.HI R6, R218, 0x10, R219 ;  /* 0x00000010da067819 */ /* 0x000fe40000010edb */
[----:B------:R-:W-:-:S02]  /*b070*/  IADD3.X R7, PT, PT, R231, R248, R7, P0, P1 ;  /* 0x000000f8e7077210 */ /* 0x000fc400007e2407 */
[----:B------:R-:W-:Y:S02]  /*b080*/  SHF.L.W.U32.HI R218, R219, 0x10, R218 ;  /* 0x00000010dbda7819 */ /* 0x000fe40000010eda */
[----:B------:R-:W-:-:S05]  /*b090*/  IADD3 R220, P0, PT, R6, R221, RZ ;  /* 0x000000dd06dc7210 */ /* 0x000fca0007f1e0ff */
[----:B------:R-:W-:Y:S01]  /*b0a0*/  IMAD.X R217, R218, 0x1, R226, P0 ;  /* 0x00000001dad97824 */ /* 0x000fe200000e06e2 */
[----:B------:R-:W-:-:S04]  /*b0b0*/  LOP3.LUT R225, R220, R225, RZ, 0x3c, !PT ;  /* 0x000000e1dce17212 */ /* 0x000fc800078e3cff */
[----:B------:R-:W-:-:S04]  /*b0c0*/  LOP3.LUT R230, R217, R230, RZ, 0x3c, !PT ;  /* 0x000000e6d9e67212 */ /* 0x000fc800078e3cff */
[----:B------:R-:W-:Y:S02]  /*b0d0*/  SHF.L.W.U32.HI R219, R230, 0x1, R225 ;  /* 0x00000001e6db7819 */ /* 0x000fe40000010ee1 */
[----:B------:R-:W-:Y:S02]  /*b0e0*/  SHF.L.W.U32.HI R225, R225, 0x1, R230 ;  /* 0x00000001e1e17819 */ /* 0x000fe40000010ee6 */
[----:B--2---:R-:W-:Y:S02]  /*b0f0*/  IADD3 R233, P0, P1, R219, R233, R146 ;  /* 0x000000e9dbe97210 */ /* 0x004fe4000791e092 */
[----:B------:R-:W-:Y:S02]  /*b100*/  LOP3.LUT R223, R244, R7, RZ, 0x3c, !PT ;  /* 0x00000007f4df7212 */ /* 0x000fe400078e3cff */
[----:B------:R-:W-:Y:S02]  /*b110*/  IADD3.X R147, PT, PT, R225, R243, R147, P0, P1 ;  /* 0x000000f3e1937210 */ /* 0x000fe400007e2493 */
[----:B------:R-:W-:-:S02]  /*b120*/  IADD3 R223, P0, PT, R223, R238, RZ ;  /* 0x000000eedfdf7210 */ /* 0x000fc40007f1e0ff */
[----:B------:R-:W-:-:S05]  /*b130*/  LOP3.LUT R221, R236, R5, RZ, 0x3c, !PT ;  /* 0x00000005ecdd7212 */ /* 0x000fca00078e3cff */
[----:B------:R-:W-:Y:S01]  /*b140*/  IMAD.X R242, R221, 0x1, R242, P0 ;  /* 0x00000001ddf27824 */ /* 0x000fe200000e06f2 */
[----:B------:R-:W-:-:S04]  /*b150*/  LOP3.LUT R228, R228, R223, RZ, 0x3c, !PT ;  /* 0x000000dfe4e47212 */ /* 0x000fc800078e3cff */
[----:B------:R-:W-:-:S04]  /*b160*/  LOP3.LUT R231, R231, R242, RZ, 0x3c, !PT ;  /* 0x000000f2e7e77212 */ /* 0x000fc800078e3cff */
[----:B------:R-:W-:Y:S02]  /*b170*/  SHF.L.W.U32.HI R146, R228, 0x8, R231 ;  /* 0x00000008e4927819 */ /* 0x000fe40000010ee7 */
[----:B------:R-:W-:Y:S02]  /*b180*/  SHF.L.W.U32.HI R231, R231, 0x8, R228 ;  /* 0x00000008e7e77819 */ /* 0x000fe40000010ee4 */
[----:B------:R-:W-:Y:S02]  /*b190*/  IADD3 R221, P0, P1, R146, R5, R148 ;  /* 0x0000000592dd7210 */ /* 0x000fe4000791e094 */
[----:B------:R-:W-:Y:S02]  /*b1a0*/  LOP3.LUT R226, R218, R249, RZ, 0x3c, !PT ;  /* 0x000000f9dae27212 */ /* 0x000fe400078e3cff */
[----:B------:R-:W-:Y:S02]  /*b1b0*/  IADD3.X R149, PT, PT, R231, R7, R149, P0, P1 ;  /* 0x00000007e7957210 */ /* 0x000fe400007e2495 */
[----:B------:R-:W-:-:S02]  /*b1c0*/  LOP3.LUT R244, R221, R244, R7, 0x96, !PT ;  /* 0x000000f4ddf47212 */ /* 0x000fc400078e9607 */
[----:B------:R-:W-:Y:S02]  /*b1d0*/  IADD3 R226, P0, PT, R226, R237, RZ ;  /* 0x000000ede2e27210 */ /* 0x000fe40007f1e0ff */
[----:B------:R-:W-:Y:S02]  /*b1e0*/  LOP3.LUT R7, R6, R239, RZ, 0x3c, !PT ;  /* 0x000000ef06077212 */ /* 0x000fe400078e3cff */
[----:B------:R-:W-:-:S03]  /*b1f0*/  LOP3.LUT R5, R149, R236, R5, 0x96, !PT ;  /* 0x000000ec95057212 */ /* 0x000fc600078e9605 */
[----:B------:R-:W-:Y:S01]  /*b200*/  IMAD.X R234, R7, 0x1, R234, P0 ;  /* 0x0000000107ea7824 */ /* 0x000fe200000e06ea */
[----:B------:R-:W-:Y:S02]  /*b210*/  SHF.L.W.U32.HI R7, R5, 0x10, R244 ;  /* 0x0000001005077819 */ /* 0x000fe40000010ef4 */
[----:B------:R-:W-:Y:S02]  /*b220*/  SHF.L.W.U32.HI R5, R244, 0x10, R5 ;  /* 0x00000010f4057819 */ /* 0x000fe40000010e05 */
[----:B------:R-:W-:Y:S02]  /*b230*/  LOP3.LUT R228, R247, R226, RZ, 0x3c, !PT ;  /* 0x000000e2f7e47212 */ /* 0x000fe400078e3cff */
[----:B------:R-:W-:Y:S02]  /*b240*/  IADD3 R223, P0, PT, R5, R223, RZ ;  /* 0x000000df05df7210 */ /* 0x000fe40007f1e0ff */
[----:B------:R-:W-:-:S03]  /*b250*/  LOP3.LUT R241, R241, R234, RZ, 0x3c, !PT ;  /* 0x000000eaf1f17212 */ /* 0x000fc600078e3cff */
[----:B------:R-:W-:Y:S01]  /*b260*/  IMAD.X R148, R7, 0x1, R242, P0 ;  /* 0x0000000107947824 */ /* 0x000fe200000e06f2 */
[----:B------:R-:W-:Y:S02]  /*b270*/  SHF.L.W.U32.HI R230, R228, 0x8, R241 ;  /* 0x00000008e4e67819 */ /* 0x000fe40000010ef1 */
[----:B------:R-:W-:Y:S02]  /*b280*/  SHF.L.W.U32.HI R228, R241, 0x8, R228 ;  /* 0x00000008f1e47819 */ /* 0x000fe40000010ee4 */
[----:B------:R-:W-:Y:S02]  /*b290*/  LOP3.LUT R146, R223, R146, RZ, 0x3c, !PT ;  /* 0x00000092df927212 */ /* 0x000fe400078e3cff */
[----:B------:R-:W-:Y:S02]  /*b2a0*/  IADD3 R150, P0, P1, R230, R239, R150 ;  /* 0x000000efe6967210 */ /* 0x000fe4000791e096 */
[----:B------:R-:W-:Y:S02]  /*b2b0*/  LOP3.LUT R237, R148, R231, RZ, 0x3c, !PT ;  /* 0x000000e794ed7212 */ /* 0x000fe400078e3cff */
[----:B------:R-:W-:-:S02]  /*b2c0*/  IADD3.X R236, PT, PT, R228, R249, R151, P0, P1 ;  /* 0x000000f9e4ec7210 */ /* 0x000fc400007e2497 */
[----:B------:R-:W-:Y:S02]  /*b2d0*/  SHF.L.W.U32.HI R231, R237, 0x1, R146 ;  /* 0x00000001ede77819 */ /* 0x000fe40000010e92 */
[----:B------:R-:W-:Y:S02]  /*b2e0*/  SHF.L.W.U32.HI R237, R146, 0x1, R237 ;  /* 0x0000000192ed7819 */ /* 0x000fe40000010eed */
[----:B------:R-:W-:Y:S02]  /*b2f0*/  IADD3 R151, P0, P1, R231, R150, R152 ;  /* 0x00000096e7977210 */ /* 0x000fe4000791e098 */
[----:B------:R-:W-:Y:S02]  /*b300*/  LOP3.LUT R241, R236, R6, R239, 0x96, !PT ;  /* 0x00000006ecf17212 */ /* 0x000fe400078e96ef */
[----:B------:R-:W-:Y:S02]  /*b310*/  LOP3.LUT R239, R224, R251, RZ, 0x3c, !PT ;  /* 0x000000fbe0ef7212 */ /* 0x000fe400078e3cff */
[----:B------:R-:W-:-:S02]  /*b320*/  LOP3.LUT R218, R150, R218, R249, 0x96, !PT ;  /* 0x000000da96da7212 */ /* 0x000fc400078e96f9 */
[----:B------:R-:W-:Y:S02]  /*b330*/  IADD3.X R153, PT, PT, R237, R236, R153, P0, P1 ;  /* 0x000000eced997210 */ /* 0x000fe400007e2499 */
[----:B------:R-:W-:Y:S02]  /*b340*/  IADD3 R220, P0, PT, R239, R220, RZ ;  /* 0x000000dcefdc7210 */ /* 0x000fe40007f1e0ff */
[----:B------:R-:W-:-:S05]  /*b350*/  LOP3.LUT R150, R227, R246, RZ, 0x3c, !PT ;  /* 0x000000f6e3967212 */ /* 0x000fca00078e3cff */
[----:B------:R-:W-:Y:S01]  /*b360*/  IMAD.X R150, R150, 0x1, R217, P0 ;  /* 0x0000000196967824 */ /* 0x000fe200000e06d9 */
[----:B------:R-:W-:-:S04]  /*b370*/  LOP3.LUT R217, R232, R147, RZ, 0x3c, !PT ;  /* 0x00000093e8d97212 */ /* 0x000fc800078e3cff */
[----:B------:R-:W-:Y:S02]  /*b380*/  IADD3 R236, P0, PT, R217, R222, RZ ;  /* 0x000000ded9ec7210 */ /* 0x000fe40007f1e0ff */
[----:B------:R-:W-:Y:S02]  /*b390*/  LOP3.LUT R222, R240, R233, RZ, 0x3c, !PT ;  /* 0x000000e9f0de7212 */ /* 0x000fe400078e3cff */
[----:B------:R-:W-:-:S03]  /*b3a0*/  LOP3.LUT R245, R245, R220, RZ, 0x3c, !PT ;  /* 0x000000dcf5f57212 */ /* 0x000fc600078e3cff */
[----:B------:R-:W-:Y:S01]  /*b3b0*/  IMAD.X R222, R222, 0x1, R229, P0 ;  /* 0x00000001dede7824 */ /* 0x000fe200000e06e5 */
[----:B------:R-:W-:Y:S02]  /*b3c0*/  LOP3.LUT R146, R235, R150, RZ, 0x3c, !PT ;  /* 0x00000096eb927212 */ /* 0x000fe400078e3cff */
[----:B------:R-:W-:Y:S02]  /*b3d0*/  LOP3.LUT R219, R219, R236, RZ, 0x3c, !PT ;  /* 0x000000ecdbdb7212 */ /* 0x000fe400078e3cff */
[----:B------:R-:W-:Y:S02]  /*b3e0*/  LOP3.LUT R6, R225, R222, RZ, 0x3c, !PT ;  /* 0x000000dee1067212 */ /* 0x000fe400078e3cff */
[----:B------:R-:W-:Y:S02]  /*b3f0*/  SHF.L.W.U32.HI R225, R245, 0x8, R146 ;  /* 0x00000008f5e17819 */ /* 0x000fe40000010e92 */
[----:B------:R-:W-:Y:S02]  /*b400*/  SHF.L.W.U32.HI R235, R146, 0x8, R245 ;  /* 0x0000000892eb7819 */ /* 0x000fe40000010ef5 */
[----:B------:R-:W-:-:S02]  /*b410*/  IADD3 R229, P0, P1, R225, R246, R154 ;  /* 0x000000f6e1e57210 */ /* 0x000fc4000791e09a */
[----:B------:R-:W-:Y:S02]  /*b420*/  SHF.L.W.U32.HI R239, R219, 0x8, R6 ;  /* 0x00000008dbef7819 */ /* 0x000fe40000010e06 */
[----:B------:R-:W-:Y:S02]  /*b430*/  SHF.L.W.U32.HI R238, R6, 0x8, R219 ;  /* 0x0000000806ee7819 */ /* 0x000fe40000010edb */
[----:B------:R-:W-:Y:S02]  /*b440*/  IADD3.X R219, PT, PT, R235, R251, R155, P0, P1 ;  /* 0x000000fbebdb7210 */ /* 0x000fe400007e249b */
[----:B------:R-:W-:Y:S02]  /*b450*/  IADD3 R242, P1, P2, R239, R233, R156 ;  /* 0x000000e9eff27210 */ /* 0x000fe40007a3e09c */
[----:B------:R-:W-:Y:S02]  /*b460*/  LOP3.LUT R246, R219, R227, R246, 0x96, !PT ;  /* 0x000000e3dbf67212 */ /* 0x000fe400078e96f6 */
[----:B------:R-:W-:-:S02]  /*b470*/  SHF.L.W.U32.HI R6, R218, 0x10, R241 ;  /* 0x00000010da067819 */ /* 0x000fc40000010ef1 */
[----:B------:R-:W-:Y:S02]  /*b480*/  IADD3.X R227, PT, PT, R238, R147, R157, P1, P2 ;  /* 0x00000093eee37210 */ /* 0x000fe40000fe449d */
[----:B------:R-:W-:Y:S02]  /*b490*/  LOP3.LUT R155, R229, R224, R251, 0x96, !PT ;  /* 0x000000e0e59b7212 */ /* 0x000fe400078e96fb */
[----:B------:R-:W-:Y:S02]  /*b4a0*/  SHF.L.W.U32.HI R146, R241, 0x10, R218 ;  /* 0x00000010f1927819 */ /* 0x000fe40000010eda */
[----:B------:R-:W-:Y:S02]  /*b4b0*/  IADD3 R217, P0, PT, R6, R226, RZ ;  /* 0x000000e206d97210 */ /* 0x000fe40007f1e0ff */
[----:B------:R-:W-:Y:S02]  /*b4c0*/  LOP3.LUT R147, R242, R232, R147, 0x96, !PT ;  /* 0x000000e8f2937212 */ /* 0x000fe400078e9693 */
[----:B------:R-:W-:-:S02]  /*b4d0*/  LOP3.LUT R152, R227, R240, R233, 0x96, !PT ;  /* 0x000000f0e3987212 */ /* 0x000fc400078e96e9 */
[----:B------:R-:W-:Y:S01]  /*b4e0*/  SHF.L.W.U32.HI R154, R155, 0x10, R246 ;  /* 0x000000109b9a7819 */ /* 0x000fe20000010ef6 */
[----:B------:R-:W-:Y:S01]  /*b4f0*/  IMAD.X R157, R146, 0x1, R234, P0 ;  /* 0x00000001929d7824 */ /* 0x000fe200000e06ea */
[----:B------:R-:W-:Y:S02]  /*b500*/  SHF.L.W.U32.HI R156, R147, 0x10, R152 ;  /* 0x00000010939c7819 */ /* 0x000fe40000010e98 */
[----:B------:R-:W-:Y:S02]  /*b510*/  SHF.L.W.U32.HI R155, R246, 0x10, R155 ;  /* 0x00000010f69b7819 */ /* 0x000fe40000010e9b */
[----:B------:R-:W-:Y:S02]  /*b520*/  IADD3 R226, P0, PT, R154, R220, RZ ;  /* 0x000000dc9ae27210 */ /* 0x000fe40007f1e0ff */
[----:B------:R-:W-:Y:S02]  /*b530*/  SHF.L.W.U32.HI R152, R152, 0x10, R147 ;  /* 0x0000001098987819 */ /* 0x000fe40000010e93 */
[----:B------:R-:W-:Y:S01]  /*b540*/  IADD3 R236, P1, PT, R156, R236, RZ ;  /* 0x000000ec9cec7210 */ /* 0x000fe20007f3e0ff */
[----:B------:R-:W-:Y:S01]  /*b550*/  IMAD.X R220, R155, 0x1, R150, P0 ;  /* 0x000000019bdc7824 */ /* 0x000fe200000e0696 */
[----:B------:R-:W-:-:S02]  /*b560*/  LOP3.LUT R230, R217, R230, RZ, 0x3c, !PT ;  /* 0x000000e6d9e67212 */ /* 0x000fc400078e3cff */
[----:B------:R-:W-:Y:S01]  /*b570*/  LOP3.LUT R241, R157, R228, RZ, 0x3c, !PT ;  /* 0x000000e49df17212 */ /* 0x000fe200078e3cff */
[----:B------:R-:W-:Y:S01]  /*b580*/  IMAD.X R243, R152, 0x1, R222, P1 ;  /* 0x0000000198f37824 */ /* 0x000fe200008e06de */
[----:B------:R-:W-:Y:S02]  /*b590*/  LOP3.LUT R225, R226, R225, RZ, 0x3c, !PT ;  /* 0x000000e1e2e17212 */ /* 0x000fe400078e3cff */
[----:B------:R-:W-:Y:S02]  /*b5a0*/  LOP3.LUT R150, R220, R235, RZ, 0x3c, !PT ;  /* 0x000000ebdc967212 */ /* 0x000fe400078e3cff */
[----:B------:R-:W-:Y:S02]  /*b5b0*/  SHF.L.W.U32.HI R233, R241, 0x1, R230 ;  /* 0x00000001f1e97819 */ /* 0x000fe40000010ee6 */
[----:B------:R-:W-:Y:S02]  /*b5c0*/  LOP3.LUT R224, R236, R239, RZ, 0x3c, !PT ;  /* 0x000000efece07212 */ /* 0x000fe400078e3cff */
[----:B------:R-:W-:-:S02]  /*b5d0*/  LOP3.LUT R147, R243, R238, RZ, 0x3c, !PT ;  /* 0x000000eef3937212 */ /* 0x000fc400078e3cff */
[----:B------:R-:W-:Y:S02]  /*b5e0*/  SHF.L.W.U32.HI R218, R230, 0x1, R241 ;  /* 0x00000001e6da7819 */ /* 0x000fe40000010ef1 */
[----:B------:R-:W-:Y:S02]  /*b5f0*/  SHF.L.W.U32.HI R241, R150, 0x1, R225 ;  /* 0x0000000196f17819 */ /* 0x000fe40000010ee1 */
[----:B------:R-:W-:Y:S02]  /*b600*/  SHF.L.W.U32.HI R239, R224, 0x1, R147 ;  /* 0x00000001e0ef7819 */ /* 0x000fe40000010e93 */
[----:B------:R-:W-:Y:S02]  /*b610*/  IADD3 R229, P1, P2, R233, R229, R158 ;  /* 0x000000e5e9e57210 */ /* 0x000fe40007a3e09e */
[----:B------:R-:W-:Y:S02]  /*b620*/  SHF.L.W.U32.HI R224, R147, 0x1, R224 ;  /* 0x0000000193e07819 */ /* 0x000fe40000010ee0 */
[----:B------:R-:W-:-:S02]  /*b630*/  SHF.L.W.U32.HI R222, R225, 0x1, R150 ;  /* 0x00000001e1de7819 */ /* 0x000fc40000010e96 */
[----:B------:R-:W-:Y:S02]  /*b640*/  LOP3.LUT R147, R155, R153, RZ, 0x3c, !PT ;  /* 0x000000999b937212 */ /* 0x000fe400078e3cff */
[----:B------:R-:W-:Y:S02]  /*b650*/  IADD3 R158, P3, P4, R241, R242, R160 ;  /* 0x000000f2f19e7210 */ /* 0x000fe40007c7e0a0 */
[----:B------:R-:W-:Y:S02]  /*b660*/  IADD3.X R219, PT, PT, R218, R219, R159, P1, P2 ;  /* 0x000000dbdadb7210 */ /* 0x000fe40000fe449f */
[----:B------:R-:W-:Y:S02]  /*b670*/  IADD3 R221, P5, P6, R224, R221, R162 ;  /* 0x000000dde0dd7210 */ /* 0x000fe40007ebe0a2 */
[----:B------:R-:W-:Y:S02]  /*b680*/  IADD3 R147, P0, PT, R147, R236, RZ ;  /* 0x000000ec93937210 */ /* 0x000fe40007f1e0ff */
[----:B------:R-:W-:-:S02]  /*b690*/  IADD3.X R160, PT, PT, R222, R227, R161, P3, P4 ;  /* 0x000000e3dea07210 */ /* 0x000fc40001fe84a1 */
[----:B------:R-:W-:Y:S02]  /*b6a0*/  LOP3.LUT R150, R154, R151, RZ, 0x3c, !PT ;  /* 0x000000979a967212 */ /* 0x000fe400078e3cff */
[----:B------:R-:W-:Y:S02]  /*b6b0*/  LOP3.LUT R162, R152, R219, RZ, 0x3c, !PT ;  /* 0x000000db98a27212 */ /* 0x000fe400078e3cff */
[----:B------:R-:W-:Y:S01]  /*b6c0*/  IADD3.X R227, PT, PT, R239, R149, R163, P5, P6 ;  /* 0x00000095efe37210 */ /* 0x000fe20002fec4a3 */
[----:B------:R-:W-:Y:S01]  /*b6d0*/  IMAD.X R150, R150, 0x1, R243, P0 ;  /* 0x0000000196967824 */ /* 0x000fe200000e06f3 */
[----:B------:R-:W-:Y:S02]  /*b6e0*/  LOP3.LUT R228, R7, R160, RZ, 0x3c, !PT ;  /* 0x000000a007e47212 */ /* 0x000fe400078e3cff */
[----:B------:R-:W-:Y:S02]  /*b6f0*/  IADD3 R223, P0, PT, R162, R223, RZ ;  /* 0x000000dfa2df7210 */ /* 0x000fe40007f1e0ff */
[----:B------:R-:W-:-:S02]  /*b700*/  LOP3.LUT R235, R156, R229, RZ, 0x3c, !PT ;  /* 0x000000e59ceb7212 */ /* 0x000fc400078e3cff */
[----:B------:R-:W-:Y:S02]  /*b710*/  LOP3.LUT R149, R146, R227, RZ, 0x3c, !PT ;  /* 0x000000e392957212 */ /* 0x000fe400078e3cff */
[----:B------:R-:W-:Y:S02]  /*b720*/  IADD3 R228, P1, PT, R228, R217, RZ ;  /* 0x000000d9e4e47210 */ /* 0x000fe40007f3e0ff */
[----:B------:R-:W-:Y:S01]  /*b730*/  LOP3.LUT R162, R5, R158, RZ, 0x3c, !PT ;  /* 0x0000009e05a27212 */ /* 0x000fe200078e3cff */
[----:B------:R-:W-:Y:S01]  /*b740*/  IMAD.X R235, R235, 0x1, R148, P0 ;  /* 0x00000001ebeb7824 */ /* 0x000fe200000e0694 */
[----:B------:R-:W-:Y:S02]  /*b750*/  IADD3 R149, P2, PT, R149, R226, RZ ;  /* 0x000000e295957210 */ /* 0x000fe40007f5e0ff */
[----:B------:R-:W-:Y:S02]  /*b760*/  LOP3.LUT R159, R6, R221, RZ, 0x3c, !PT ;  /* 0x000000dd069f7212 */ /* 0x000fe400078e3cff */
[----:B------:R-:W-:Y:S01]  /*b770*/  LOP3.LUT R225, R231, R147, RZ, 0x3c, !PT ;  /* 0x00000093e7e17212 */ /* 0x000fe200078e3cff */
[----:B------:R-:W-:Y:S01]  /*b780*/  IMAD.X R231, R162, 0x1, R157, P1 ;  /* 0x00000001a2e77824 */ /* 0x000fe200008e069d */
[----:B------:R-:W-:Y:S01]  /*b790*/  LOP3.LUT R148, R233, R223, RZ, 0x3c, !PT ;  /* 0x000000dfe9947212 */ /* 0x000fe200078e3cff */
[----:B------:R-:W-:Y:S01]  /*b7a0*/  IMAD.X R162, R159, 0x1, R220, P2 ;  /* 0x000000019fa27824 */ /* 0x000fe200010e06dc */
[----:B------:R-:W-:-:S02]  /*b7b0*/  LOP3.LUT R157, R218, R235, RZ, 0x3c, !PT ;  /* 0x000000ebda9d7212 */ /* 0x000fc400078e3cff */
[----:B------:R-:W-:Y:S02]  /*b7c0*/  LOP3.LUT R241, R241, R228, RZ, 0x3c, !PT ;  /* 0x000000e4f1f17212 */ /* 0x000fe400078e3cff */
[----:B------:R-:W-:Y:S02]  /*b7d0*/  LOP3.LUT R222, R222, R231, RZ, 0x3c, !PT ;  /* 0x000000e7dede7212 */ /* 0x000fe400078e3cff */
[----:B------:R-:W-:Y:S02]  /*b7e0*/  LOP3.LUT R226, R237, R150, RZ, 0x3c, !PT ;  /* 0x00000096ede27212 */ /* 0x000fe400078e3cff */
[----:B------:R-:W-:Y:S02]  /*b7f0*/  SHF.L.W.U32.HI R237, R157, 0x8, R148 ;  /* 0x000000089ded7819 */ /* 0x000fe40000010e94 */
[----:B------:R-:W-:Y:S02]  /*b800*/  LOP3.LUT R218, R239, R162, RZ, 0x3c, !PT ;  /* 0x000000a2efda7212 */ /* 0x000fe400078e3cff */
[----:B------:R-:W-:-:S02]  /*b810*/  SHF.L.W.U32.HI R148, R148, 0x8, R157 ;  /* 0x0000000894947819 */ /* 0x000fc40000010e9d */
[----:B------:R-:W-:Y:S02]  /*b820*/  SHF.L.W.U32.HI R239, R241, 0x8, R222 ;  /* 0x00000008f1ef7819 */ /* 0x000fe40000010ede */
[----:B------:R-:W-:Y:S02]  /*b830*/  IADD3 R163, P2, P3, R148, R229, R166 ;  /* 0x000000e594a37210 */ /* 0x000fe40007b5e0a6 */
[----:B------:R-:W-:Y:S02]  /*b840*/  SHF.L.W.U32.HI R233, R222, 0x8, R241 ;  /* 0x00000008dee97819 */ /* 0x000fe40000010ef1 */
[----:B------:R-:W-:Y:S02]  /*b850*/  IADD3 R157, P4, P5, R239, R158, R168 ;  /* 0x0000009eef9d7210 */ /* 0x000fe40007d9e0a8 */
[----:B------:R-:W-:Y:S02]  /*b860*/  SHF.L.W.U32.HI R217, R226, 0x8, R225 ;  /* 0x00000008e2d97819 */ /* 0x000fe40000010ee1 */
[----:B------:R-:W-:-:S02]  /*b870*/  SHF.L.W.U32.HI R225, R225, 0x8, R226 ;  /* 0x00000008e1e17819 */ /* 0x000fc40000010ee2 */
[----:B------:R-:W-:Y:S02]  /*b880*/  IADD3.X R167, PT, PT, R237, R219, R167, P2, P3 ;  /* 0x000000dbeda77210 */ /* 0x000fe400017e64a7 */
[----:B------:R-:W-:Y:S02]  /*b890*/  IADD3.X R168, PT, PT, R233, R160, R169, P4, P5 ;  /* 0x000000a0e9a87210 */ /* 0x000fe400027ea4a9 */
[----:B------:R-:W-:Y:S02]  /*b8a0*/  IADD3 R164, P0, P1, R225, R151, R164 ;  /* 0x00000097e1a47210 */ /* 0x000fe4000791e0a4 */
[----:B------:R-:W-:Y:S02]  /*b8b0*/  LOP3.LUT R219, R163, R152, R219, 0x96, !PT ;  /* 0x00000098a3db7212 */ /* 0x000fe400078e96db */
[----:B------:R-:W-:Y:S02]  /*b8c0*/  LOP3.LUT R166, R167, R156, R229, 0x96, !PT ;  /* 0x0000009ca7a67212 */ /* 0x000fe400078e96e5 */
[----:B------:R-:W-:-:S02]  /*b8d0*/  LOP3.LUT R7, R157, R7, R160, 0x96, !PT ;  /* 0x000000079d077212 */ /* 0x000fc400078e96a0 */
[----:B------:R-:W-:Y:S02]  /*b8e0*/  LOP3.LUT R156, R168, R5, R158, 0x96, !PT ;  /* 0x00000005a89c7212 */ /* 0x000fe400078e969e */
[----:B------:R-:W-:Y:S02]  /*b8f0*/  IADD3.X R165, PT, PT, R217, R153, R165, P0, P1 ;  /* 0x00000099d9a57210 */ /* 0x000fe400007e24a5 */
[----:B------:R-:W-:Y:S02]  /*b900*/  LOP3.LUT R153, R164, R155, R153, 0x96, !PT ;  /* 0x0000009ba4997212 */ /* 0x000fe400078e9699 */
[----:B------:R-:W-:Y:S02]  /*b910*/  SHF.L.W.U32.HI R152, R219, 0x10, R166 ;  /* 0x00000010db987819 */ /* 0x000fe40000010ea6 */
[----:B------:R-:W-:Y:S02]  /*b920*/  SHF.L.W.U32.HI R155, R7, 0x10, R156 ;  /* 0x00000010079b7819 */ /* 0x000fe40000010e9c */
[----:B------:R-:W-:-:S02]  /*b930*/  LOP3.LUT R161, R224, R149, RZ, 0x3c, !PT ;  /* 0x00000095e0a17212 */ /* 0x000fc400078e3cff */
[----:B------:R-:W-:Y:S02]  /*b940*/  LOP3.LUT R158, R165, R154, R151, 0x96, !PT ;  /* 0x0000009aa59e7212 */ /* 0x000fe400078e9697 */
[----:B------:R-:W-:Y:S02]  /*b950*/  SHF.L.W.U32.HI R154, R166, 0x10, R219 ;  /* 0x00000010a69a7819 */ /* 0x000fe40000010edb */
[----:B------:R-:W-:Y:S02]  /*b960*/  IADD3 R169, P0, PT, R152, R223, RZ ;  /* 0x000000df98a97210 */ /* 0x000fe40007f1e0ff */
[----:B------:R-:W-:Y:S02]  /*b970*/  SHF.L.W.U32.HI R156, R156, 0x10, R7 ;  /* 0x000000109c9c7819 */ /* 0x000fe40000010e07 */
[----:B------:R-:W-:Y:S02]  /*b980*/  IADD3 R228, P1, PT, R155, R228, RZ ;  /* 0x000000e49be47210 */ /* 0x000fe40007f3e0ff */
[----:B------:R-:W-:-:S02]  /*b990*/  SHF.L.W.U32.HI R159, R218, 0x8, R161 ;  /* 0x00000008da9f7819 */ /* 0x000fc40000010ea1 */
[----:B------:R-:W-:Y:S01]  /*b9a0*/  SHF.L.W.U32.HI R161, R161, 0x8, R218 ;  /* 0x00000008a1a17819 */ /* 0x000fe20000010eda */
[----:B------:R-:W-:Y:S02]  /*b9b0*/  IMAD.X R166, R154, 0x1, R235, P0 ;  /* 0x000000019aa67824 */ /* 0x000fe400000e06eb */
[----:B------:R-:W-:Y:S01]  /*b9c0*/  IMAD.X R226, R156, 0x1, R231, P1 ;  /* 0x000000019ce27824 */ /* 0x000fe200008e06e7 */
[----:B---3--:R-:W-:Y:S02]  /*b9d0*/  IADD3 R229, P0, P1, R161, R221, R170 ;  /* 0x000000dda1e57210 */ /* 0x008fe4000791e0aa */
[----:B------:R-:W-:Y:S02]  /*b9e0*/  LOP3.LUT R223, R169, R148, RZ, 0x3c, !PT ;  /* 0x00000094a9df7212 */ /* 0x000fe400078e3cff */
[----:B------:R-:W-:Y:S02]  /*b9f0*/  LOP3.LUT R218, R166, R237, RZ, 0x3c, !PT ;  /* 0x000000eda6da7212 */ /* 0x000fe400078e3cff */
[----:B------:R-:W-:-:S02]  /*ba00*/  IADD3.X R224, PT, PT, R159, R227, R171, P0, P1 ;  /* 0x000000e39fe07210 */ /* 0x000fc400007e24ab */
[----:B------:R-:W-:Y:S01]  /*ba10*/  SHF.L.W.U32.HI R219, R223, 0x1, R218 ;  /* 0x00000001dfdb7819 */ /* 0x000fe20000010eda */
[----:B------:R-:W-:Y:S01]  /*ba20*/  IMAD.MOV.U32 R7, RZ, RZ, RZ ;  /* 0x000000ffff077224 */ /* 0x000fe200078e00ff */
[----:B------:R-:W-:Y:S01]  /*ba30*/  SHF.L.W.U32.HI R223, R218, 0x1, R223 ;  /* 0x00000001dadf7819 */ /* 0x000fe20000010edf */
[----:B----4-:R-:W-:Y:S01]  /*ba40*/  IMAD.MOV.U32 R5, RZ, RZ, R2 ;  /* 0x000000ffff057224 */ /* 0x010fe200078e0002 */
[----:B------:R-:W-:Y:S01]  /*ba50*/  LOP3.LUT R221, R224, R6, R221, 0x96, !PT ;  /* 0x00000006e0dd7212 */ /* 0x000fe200078e96dd */
[----:B------:R-:W-:Y:S01]  /*ba60*/  IMAD.MOV.U32 R6, RZ, RZ, R3 ;  /* 0x000000ffff067224 */ /* 0x000fe200078e0003 */
[----:B------:R-:W-:Y:S02]  /*ba70*/  LOP3.LUT R218, R229, R146, R227, 0x96, !PT ;  /* 0x00000092e5da7212 */ /* 0x000fe400078e96e3 */
[----:B------:R-:W-:Y:S02]  /*ba80*/  LOP3.LUT R146, R11, 0x1ff, RZ, 0xc0, !PT ;  /* 0x000001ff0b927812 */ /* 0x000fe400078ec0ff */
[----:B------:R0:W-:Y:S04]  /*ba90*/  STL.128 [R1], R4 ;  /* 0x0000000401007387 */ /* 0x0001e80000100c00 */
[----:B------:R-:W-:Y:S04]  /*baa0*/  STL [R1+0xc], R146 ;  /* 0x00000c9201007387 */ /* 0x000fe80000100800 */
[----:B------:R1:W2:Y:S01]  /*bab0*/  LDL.64 R2, [R12] ;  /* 0x000000000c027983 */ /* 0x0002a20000100a00 */
[----:B------:R-:W-:-:S02]  /*bac0*/  SHF.L.W.U32.HI R160, R158, 0x10, R153 ;  /* 0x000000109ea07819 */ /* 0x000fc40000010e99 */
[----:B------:R-:W-:Y:S02]  /*bad0*/  SHF.L.W.U32.HI R158, R153, 0x10, R158 ;  /* 0x00000010999e7819 */ /* 0x000fe40000010e9e */
[----:B------:R-:W-:Y:S02]  /*bae0*/  LOP3.LUT R239, R228, R239, RZ, 0x3c, !PT ;  /* 0x000000efe4ef7212 */ /* 0x000fe400078e3cff */
[----:B------:R-:W-:Y:S01]  /*baf0*/  LOP3.LUT R148, R226, R233, RZ, 0x3c, !PT ;  /* 0x000000e9e2947212 */ /* 0x000fe200078e3cff */
[----:B0-----:R0:W3:Y:S01]  /*bb00*/  LDL.64 R4, [R8] ;  /* 0x0000000008047983 */ /* 0x0010e20000100a00 */
[----:B------:R-:W-:Y:S02]  /*bb10*/  IADD3 R230, P0, PT, R158, R147, RZ ;  /* 0x000000939ee67210 */ /* 0x000fe40007f1e0ff */
[----:B------:R-:W-:Y:S02]  /*bb20*/  SHF.L.W.U32.HI R170, R221, 0x10, R218 ;  /* 0x00000010ddaa7819 */ /* 0x000fe40000010eda */
[----:B------:R-:W-:-:S02]  /*bb30*/  SHF.L.W.U32.HI R218, R218, 0x10, R221 ;  /* 0x00000010dada7819 */ /* 0x000fc40000010edd */
[----:B------:R-:W-:Y:S01]  /*bb40*/  SHF.L.W.U32.HI R171, R148, 0x1, R239 ;  /* 0x0000000194ab7819 */ /* 0x000fe20000010eef */
[----:B------:R-:W-:Y:S01]  /*bb50*/  IMAD.X R222, R160, 0x1, R150, P0 ;  /* 0x00000001a0de7824 */ /* 0x000fe200000e0696 */
[----:B------:R-:W-:Y:S02]  /*bb60*/  SHF.L.W.U32.HI R220, R239, 0x1, R148 ;  /* 0x00000001efdc7819 */ /* 0x000fe40000010e94 */
[----:B------:R-:W-:Y:S02]  /*bb70*/  IADD3 R148, P0, PT, R218, R149, RZ ;  /* 0x00000095da947210 */ /* 0x000fe40007f1e0ff */
[----:B------:R-:W-:Y:S02]  /*bb80*/  IADD3 R147, P3, P4, R171, R163, R100 ;  /* 0x000000a3ab937210 */ /* 0x000fe40007c7e064 */
[----:B------:R-:W-:Y:S01]  /*bb90*/  IADD3 R11, P1, P2, R223, R164, R98 ;  /* 0x000000a4df0b7210 */ /* 0x000fe20007a3e062 */
[----:B------:R-:W-:Y:S01]  /*bba0*/  IMAD.X R98, R170, 0x1, R162, P0 ;  /* 0x00000001aa627824 */ /* 0x000fe200000e06a2 */
[----:B------:R-:W-:-:S02]  /*bbb0*/  IADD3.X R101, PT, PT, R220, R167, R101, P3, P4 ;  /* 0x000000a7dc657210 */ /* 0x000fc40001fe8465 */
[----:B------:R-:W-:Y:S02]  /*bbc0*/  IADD3.X R153, PT, PT, R219, R165, R99, P1, P2 ;  /* 0x000000a5db997210 */ /* 0x000fe40000fe4463 */
[----:B------:R-:W-:Y:S02]  /*bbd0*/  LOP3.LUT R151, R230, R225, RZ, 0x3c, !PT ;  /* 0x000000e1e6977212 */ /* 0x000fe400078e3cff */
[----:B------:R-:W-:Y:S02]  /*bbe0*/  LOP3.LUT R150, R222, R217, RZ, 0x3c, !PT ;  /* 0x000000d9de967212 */ /* 0x000fe400078e3cff */
[----:B------:R-:W-:Y:S02]  /*bbf0*/  LOP3.LUT R7, R160, R101, RZ, 0x3c, !PT ;  /* 0x00000065a0077212 */ /* 0x000fe400078e3cff */
[----:B------:R-:W-:Y:S02]  /*bc00*/  LOP3.LUT R6, R148, R161, RZ, 0x3c, !PT ;  /* 0x000000a194067212 */ /* 0x000fe400078e3cff */
[----:B------:R-:W-:-:S02]  /*bc10*/  LOP3.LUT R159, R98, R159, RZ, 0x3c, !PT ;  /* 0x0000009f629f7212 */ /* 0x000fc400078e3cff */
[----:B------:R-:W-:Y:S02]  /*bc20*/  LOP3.LUT R99, R170, R153, RZ, 0x3c, !PT ;  /* 0x00000099aa637212 */ /* 0x000fe400078e3cff */
[----:B------:R-:W-:Y:S02]  /*bc30*/  SHF.L.W.U32.HI R149, R151, 0x1, R150 ;  /* 0x0000000197957819 */ /* 0x000fe40000010e96 */
[----:B------:R-:W-:Y:S02]  /*bc40*/  SHF.L.W.U32.HI R151, R150, 0x1, R151 ;  /* 0x0000000196977819 */ /* 0x000fe40000010e97 */
[----:B------:R-:W-:Y:S02]  /*bc50*/  IADD3 R148, P1, PT, R7, R148, RZ ;  /* 0x0000009407947210 */ /* 0x000fe40007f3e0ff */
[----:B-1----:R-:W-:Y:S02]  /*bc60*/  SHF.L.W.U32.HI R12, R159, 0x1, R6 ;  /* 0x000000019f0c7819 */ /* 0x002fe40000010e06 */
[----:B------:R-:W-:-:S02]  /*bc70*/  IADD3 R228, P0, PT, R99, R228, RZ ;  /* 0x000000e463e47210 */ /* 0x000fc40007f1e0ff */
[----:B------:R-:W-:Y:S02]  /*bc80*/  LOP3.LUT R7, R218, R11, RZ, 0x3c, !PT ;  /* 0x0000000bda077212 */ /* 0x000fe400078e3cff */
[----:B------:R-:W-:Y:S02]  /*bc90*/  IADD3 R229, P4, P5, R151, R229, R104 ;  /* 0x000000e597e57210 */ /* 0x000fe40007d9e068 */
[----:B------:R-:W-:Y:S01]  /*bca0*/  SHF.L.W.U32.HI R167, R6, 0x1, R159 ;  /* 0x0000000106a77819 */ /* 0x000fe20000010e9f */
[----:B------:R-:W-:Y:S01]  /*bcb0*/  IMAD.X R226, R7, 0x1, R226, P0 ;  /* 0x0000000107e27824 */ /* 0x000fe200000e06e2 */
[----:B------:R-:W-:Y:S01]  /*bcc0*/  IADD3 R157, P2, P3, R12, R157, R102 ;  /* 0x0000009d0c9d7210 */ /* 0x000fe20007b5e066 */
[----:B------:R-:W4:Y:S01]  /*bcd0*/  LDL.64 R6, [R207] ;  /* 0x00000000cf067983 */ /* 0x000f220000100a00 */
[----:B------:R-:W-:Y:S02]  /*bce0*/  IADD3.X R217, PT, PT, R149, R224, R105, P4, P5 ;  /* 0x000000e095d97210 */ /* 0x000fe400027ea469 */
[----:B------:R-:W-:-:S02]  /*bcf0*/  LOP3.LUT R159, R158, R147, RZ, 0x3c, !PT ;  /* 0x000000939e9f7212 */ /* 0x000fc400078e3cff */
[----:B------:R-:W-:Y:S02]  /*bd00*/  IADD3.X R103, PT, PT, R167, R168, R103, P2, P3 ;  /* 0x000000a8a7677210 */ /* 0x000fe400017e6467 */
[----:B------:R-:W-:Y:S01]  /*bd10*/  LOP3.LUT R223, R223, R228, RZ, 0x3c, !PT ;  /* 0x000000e4dfdf7212 */ /* 0x000fe200078e3cff */
[----:B------:R-:W5:Y:S01]  /*bd20*/  LDL.64 R206, [R206] ;  /* 0x00000000cece7983 */ /* 0x000f620000100a00 */
[----:B0-----:R-:W-:Y:S02]  /*bd30*/  LOP3.LUT R8, R219, R226, RZ, 0x3c, !PT ;  /* 0x000000e2db087212 */ /* 0x001fe400078e3cff */
[----:B------:R-:W-:Y:S01]  /*bd40*/  LOP3.LUT R168, R156, R217, RZ, 0x3c, !PT ;  /* 0x000000d99ca87212 */ /* 0x000fe200078e3cff */
[----:B------:R-:W-:Y:S01]  /*bd50*/  IMAD.X R159, R159, 0x1, R98, P1 ;  /* 0x000000019f9f7824 */ /* 0x000fe200008e0662 */
[----:B------:R-:W-:Y:S02]  /*bd60*/  LOP3.LUT R161, R154, R103, RZ, 0x3c, !PT ;  /* 0x000000679aa17212 */ /* 0x000fe400078e3cff */
[----:B------:R-:W-:-:S02]  /*bd70*/  SHF.L.W.U32.HI R219, R223, 0x8, R8 ;  /* 0x00000008dfdb7819 */ /* 0x000fc40000010e08 */
[----:B------:R-:W-:Y:S02]  /*bd80*/  IADD3 R168, P3, PT, R168, R169, RZ ;  /* 0x000000a9a8a87210 */ /* 0x000fe40007f7e0ff */
[----:B------:R-:W-:Y:S02]  /*bd90*/  LOP3.LUT R105, R155, R229, RZ, 0x3c, !PT ;  /* 0x000000e59b697212 */ /* 0x000fe400078e3cff */
[----:B------:R-:W-:Y:S02]  /*bda0*/  IADD3 R161, P2, PT, R161, R230, RZ ;  /* 0x000000e6a1a17210 */ /* 0x000fe40007f5e0ff */
[----:B------:R-:W-:Y:S02]  /*bdb0*/  LOP3.LUT R165, R152, R157, RZ, 0x3c, !PT ;  /* 0x0000009d98a57212 */ /* 0x000fe400078e3cff */
[----:B------:R-:W-:Y:S02]  /*bdc0*/  LOP3.LUT R102, R171, R148, RZ, 0x3c, !PT ;  /* 0x00000094ab667212 */ /* 0x000fe400078e3cff */
[----:B------:R-:W-:-:S02]  /*bdd0*/  LOP3.LUT R99, R220, R159, RZ, 0x3c, !PT ;  /* 0x0000009fdc637212 */ /* 0x000fc400078e3cff */
[----:B------:R-:W-:Y:S02]  /*bde0*/  SHF.L.W.U32.HI R171, R8, 0x8, R223 ;  /* 0x0000000808ab7819 */ /* 0x000fe40000010edf */
[----:B------:R-:W-:Y:S01]  /*bdf0*/  IADD3 R163, P0, P1, R219, R11, R106 ;  /* 0x0000000bdba37210 */ /* 0x000fe2000791e06a */
[----:B------:R-:W-:Y:S01]  /*be00*/  IMAD.X R220, R105, 0x1, R166, P3 ;  /* 0x0000000169dc7824 */ /* 0x000fe200018e06a6 */
[----:B------:R-:W5:Y:S01]  /*be10*/  LDL.64 R8, [R9] ;  /* 0x0000000009087983 */ /* 0x000f620000100a00 */
[----:B------:R-:W-:Y:S01]  /*be20*/  IMAD.X R222, R165, 0x1, R222, P2 ;  /* 0x00000001a5de7824 */ /* 0x000fe200010e06de */
[----:B------:R-:W-:Y:S02]  /*be30*/  SHF.L.W.U32.HI R150, R99, 0x8, R102 ;  /* 0x0000000863967819 */ /* 0x000fe40000010e66 */
[----:B------:R-:W-:Y:S02]  /*be40*/  IADD3.X R165, PT, PT, R171, R153, R107, P0, P1 ;  /* 0x00000099aba57210 */ /* 0x000fe400007e246b */
[----:B------:R-:W-:-:S02]  /*be50*/  SHF.L.W.U32.HI R102, R102, 0x8, R99 ;  /* 0x0000000866667819 */ /* 0x000fc40000010e63 */
[----:B------:R0:W5:Y:S01]  /*be60*/  LDL.64 R98, [R31] ;  /* 0x000000001f627983 */ /* 0x0001620000100a00 */
[----:B------:R-:W-:Y:S02]  /*be70*/  LOP3.LUT R151, R151, R168, RZ, 0x3c, !PT ;  /* 0x000000a897977212 */ /* 0x000fe400078e3cff */
[----:B------:R-:W-:Y:S02]  /*be80*/  LOP3.LUT R100, R149, R220, RZ, 0x3c, !PT ;  /* 0x000000dc95647212 */ /* 0x000fe400078e3cff */
[----:B------:R-:W-:Y:S02]  /*be90*/  LOP3.LUT R170, R163, R170, R153, 0x96, !PT ;  /* 0x000000aaa3aa7212 */ /* 0x000fe400078e9699 */
[----:B------:R-:W-:Y:S02]  /*bea0*/  LOP3.LUT R105, R165, R218, R11, 0x96, !PT ;  /* 0x000000daa5697212 */ /* 0x000fe400078e960b */
[----:B------:R-:W-:Y:S01]  /*beb0*/  LOP3.LUT R106, R167, R222, RZ, 0x3c, !PT ;  /* 0x000000dea76a7212 */ /* 0x000fe200078e3cff */
[----:B------:R-:W5:Y:S01]  /*bec0*/  LDL.64 R10, [R10] ;  /* 0x000000000a0a7983 */ /* 0x000f620000100a00 */
[----:B------:R-:W-:-:S02]  /*bed0*/  LOP3.LUT R153, R12, R161, RZ, 0x3c, !PT ;  /* 0x000000a10c997212 */ /* 0x000fc400078e3cff */
[----:B------:R-:W-:Y:S02]  /*bee0*/  SHF.L.W.U32.HI R167, R151, 0x8, R100 ;  /* 0x0000000897a77819 */ /* 0x000fe40000010e64 */
[----:B------:R-:W-:Y:S02]  /*bef0*/  SHF.L.W.U32.HI R12, R170, 0x10, R105 ;  /* 0x00000010aa0c7819 */ /* 0x000fe40000010e69 */
[----:B0-----:R-:W-:Y:S02]  /*bf00*/  SHF.L.W.U32.HI R31, R105, 0x10, R170 ;  /* 0x00000010691f7819 */ /* 0x001fe40000010eaa */
[----:B------:R-:W-:Y:S02]  /*bf10*/  SHF.L.W.U32.HI R166, R100, 0x8, R151 ;  /* 0x0000000864a67819 */ /* 0x000fe40000010e97 */
[----:B------:R-:W-:Y:S02]  /*bf20*/  IADD3 R105, P2, P3, R167, R229, R112 ;  /* 0x000000e5a7697210 */ /* 0x000fe40007b5e070 */
[----:B------:R-:W-:-:S02]  /*bf30*/  IADD3 R104, P0, PT, R12, R228, RZ ;  /* 0x000000e40c687210 */ /* 0x000fc40007f1e0ff */
[----:B------:R-:W-:Y:S02]  /*bf40*/  SHF.L.W.U32.HI R151, R106, 0x8, R153 ;  /* 0x000000086a977819 */ /* 0x000fe40000010e99 */
[----:B------:R-:W-:Y:S02]  /*bf50*/  SHF.L.W.U32.HI R153, R153, 0x8, R106 ;  /* 0x0000000899997819 */ /* 0x000fe40000010e6a */
[----:B------:R-:W-:Y:S01]  /*bf60*/  IADD3.X R106, PT, PT, R166, R217, R113, P2, P3 ;  /* 0x000000d9a66a7210 */ /* 0x000fe200017e6471 */
[----:B------:R-:W-:Y:S01]  /*bf70*/  IMAD.X R112, R31, 0x1, R226, P0 ;  /* 0x000000011f707824 */ /* 0x000fe200000e06e2 */
[----:B------:R-:W-:Y:S02]  /*bf80*/  IADD3 R162, P0, P1, R102, R147, R108 ;  /* 0x0000009366a27210 */ /* 0x000fe4000791e06c */
[----:B------:R-:W-:Y:S02]  /*bf90*/  LOP3.LUT R149, R105, R156, R217, 0x96, !PT ;  /* 0x0000009c69957212 */ /* 0x000fe400078e96d9 */
[----:B------:R-:W-:-:S02]  /*bfa0*/  LOP3.LUT R100, R106, R155, R229, 0x96, !PT ;  /* 0x0000009b6a647212 */ /* 0x000fc400078e96e5 */
[----:B------:R-:W-:Y:S02]  /*bfb0*/  IADD3.X R164, PT, PT, R150, R101, R109, P0, P1 ;  /* 0x0000006596a47210 */ /* 0x000fe400007e246d */
[----:B------:R-:W-:Y:S02]  /*bfc0*/  SHF.L.W.U32.HI R113, R149, 0x10, R100 ;  /* 0x0000001095717819 */ /* 0x000fe40000010e64 */
[----:B------:R-:W-:Y:S02]  /*bfd0*/  LOP3.LUT R156, R164, R158, R147, 0x96, !PT ;  /* 0x0000009ea49c7212 */ /* 0x000fe400078e9693 */
[----:B------:R-:W-:Y:S02]  /*bfe0*/  SHF.L.W.U32.HI R149, R100, 0x10, R149 ;  /* 0x0000001064957819 */ /* 0x000fe40000010e95 */
[----:B------:R-:W-:Y:S02]  /*bff0*/  IADD3 R158, P2, PT, R113, R168, RZ ;  /* 0x000000a8719e7210 */ /* 0x000fe40007f5e0ff */
[----:B------:R-:W-:-:S02]  /*c000*/  LOP3.LUT R101, R162, R160, R101, 0x96, !PT ;  /* 0x000000a0a2657212 */ /* 0x000fc400078e9665 */
[----:B------:R-:W-:Y:S01]  /*c010*/  LOP3.LUT R219, R104, R219, RZ, 0x3c, !PT ;  /* 0x000000db68db7212 */ /* 0x000fe200078e3cff */
[----:B------:R-:W-:Y:S01]  /*c020*/  IMAD.X R155, R149, 0x1, R220, P2 ;  /* 0x00000001959b7824 */ /* 0x000fe200010e06dc */
[----:B------:R-:W-:Y:S02]  /*c030*/  LOP3.LUT R108, R112, R171, RZ, 0x3c, !PT ;  /* 0x000000ab706c7212 */ /* 0x000fe400078e3cff */
[----:B------:R-:W-:Y:S02]  /*c040*/  IADD3 R160, P0, P1, R153, R157, R110 ;  /* 0x0000009d99a07210 */ /* 0x000fe4000791e06e */
[----:B------:R-:W-:Y:S02]  /*c050*/  SHF.L.W.U32.HI R110, R101, 0x10, R156 ;  /* 0x00000010656e7819 */ /* 0x000fe40000010e9c */
[----:B------:R-:W-:Y:S02]  /*c060*/  SHF.L.W.U32.HI R107, R219, 0x1, R108 ;  /* 0x00000001db6b7819 */ /* 0x000fe40000010e6c */
[----:B------:R-:W-:-:S02]  /*c070*/  SHF.L.W.U32.HI R109, R108, 0x1, R219 ;  /* 0x000000016c6d7819 */ /* 0x000fc40000010edb */
[----:B------:R-:W-:Y:S02]  /*c080*/  IADD3.X R168, PT, PT, R151, R103, R111, P0, P1 ;  /* 0x0000006797a87210 */ /* 0x000fe400007e246f */
[----:B------:R-:W-:Y:S02]  /*c090*/  SHF.L.W.U32.HI R108, R156, 0x10, R101 ;  /* 0x000000109c6c7819 */ /* 0x000fe40000010e65 */
[----:B------:R-:W-:Y:S01]  /*c0a0*/  LOP3.LUT R111, R158, R167, RZ, 0x3c, !PT ;  /* 0x000000a79e6f7212 */ /* 0x000fe200078e3cff */
[----:B------:R0:W5:Y:S01]  /*c0b0*/  LDL.64 R100, [R215] ;  /* 0x00000000d7647983 */ /* 0x0001620000100a00 */
[----:B------:R-:W-:Y:S02]  /*c0c0*/  LOP3.LUT R166, R155, R166, RZ, 0x3c, !PT ;  /* 0x000000a69ba67212 */ /* 0x000fe400078e3cff */
[----:B------:R-:W-:Y:S02]  /*c0d0*/  IADD3 R167, P0, PT, R110, R148, RZ ;  /* 0x000000946ea77210 */ /* 0x000fe40007f1e0ff */
[----:B------:R-:W-:-:S02]  /*c0e0*/  SHF.L.W.U32.HI R217, R166, 0x1, R111 ;  /* 0x00000001a6d97819 */ /* 0x000fc40000010e6f */
[----:B------:R-:W-:Y:S02]  /*c0f0*/  LOP3.LUT R103, R160, R154, R103, 0x96, !PT ;  /* 0x0000009aa0677212 */ /* 0x000fe400078e9667 */
[----:B------:R-:W-:Y:S02]  /*c100*/  LOP3.LUT R152, R168, R152, R157, 0x96, !PT ;  /* 0x00000098a8987212 */ /* 0x000fe400078e969d */
[----:B------:R-:W-:Y:S01]  /*c110*/  SHF.L.W.U32.HI R148, R111, 0x1, R166 ;  /* 0x000000016f947819 */ /* 0x000fe20000010ea6 */
[----:B------:R-:W-:Y:S01]  /*c120*/  IMAD.X R111, R108, 0x1, R159, P0 ;  /* 0x000000016c6f7824 */ /* 0x000fe200000e069f */
[----:B------:R-:W-:Y:S02]  /*c130*/  IADD3 R163, P0, P1, R217, R163, R114 ;  /* 0x000000a3d9a37210 */ /* 0x000fe4000791e072 */
[----:B------:R-:W-:Y:S02]  /*c140*/  SHF.L.W.U32.HI R114, R103, 0x10, R152 ;  /* 0x0000001067727819 */ /* 0x000fe40000010e98 */
[----:B------:R-:W-:-:S02]  /*c150*/  SHF.L.W.U32.HI R147, R152, 0x10, R103 ;  /* 0x0000001098937819 */ /* 0x000fc40000010e67 */
[----:B0-----:R-:W-:Y:S02]  /*c160*/  LOP3.LUT R215, R167, R102, RZ, 0x3c, !PT ;  /* 0x00000066a7d77212 */ /* 0x001fe400078e3cff */
[----:B------:R-:W-:Y:S01]  /*c170*/  IADD3.X R169, PT, PT, R148, R165, R115, P0, P1 ;  /* 0x000000a594a97210 */ /* 0x000fe200007e2473 */
[----:B------:R0:W5:Y:S01]  /*c180*/  LDL.64 R102, [R205] ;  /* 0x00000000cd667983 */ /* 0x0001620000100a00 */
[----:B------:R-:W-:Y:S02]  /*c190*/  IADD3 R161, P0, PT, R114, R161, RZ ;  /* 0x000000a172a17210 */ /* 0x000fe40007f1e0ff */
[----:B------:R-:W-:-:S03]  /*c1a0*/  LOP3.LUT R150, R111, R150, RZ, 0x3c, !PT ;  /* 0x000000966f967212 */ /* 0x000fc600078e3cff */
[----:B------:R-:W-:Y:S01]  /*c1b0*/  IMAD.X R222, R147, 0x1, R222, P0 ;  /* 0x0000000193de7824 */ /* 0x000fe200000e06de */
[----:B------:R-:W-:Y:S02]  /*c1c0*/  IADD3 R157, P1, P2, R109, R162, R116 ;  /* 0x000000a26d9d7210 */ /* 0x000fe40007a3e074 */
[----:B------:R-:W-:Y:S02]  /*c1d0*/  SHF.L.W.U32.HI R171, R215, 0x1, R150 ;  /* 0x00000001d7ab7819 */ /* 0x000fe40000010e96 */
[----:B------:R-:W-:Y:S02]  /*c1e0*/  SHF.L.W.U32.HI R215, R150, 0x1, R215 ;  /* 0x0000000196d77819 */ /* 0x000fe40000010ed7 */
[----:B------:R-:W-:Y:S02]  /*c1f0*/  LOP3.LUT R156, R108, R169, RZ, 0x3c, !PT ;  /* 0x000000a96c9c7212 */ /* 0x000fe400078e3cff */
[----:B------:R-:W-:Y:S02]  /*c200*/  LOP3.LUT R153, R161, R153, RZ, 0x3c, !PT ;  /* 0x00000099a1997212 */ /* 0x000fe400078e3cff */
[----:B------:R-:W-:-:S02]  /*c210*/  LOP3.LUT R116, R222, R151, RZ, 0x3c, !PT ;  /* 0x00000097de747212 */ /* 0x000fc400078e3cff */
[----:B------:R-:W-:Y:S02]  /*c220*/  IADD3.X R150, PT, PT, R107, R164, R117, P1, P2 ;  /* 0x000000a46b967210 */ /* 0x000fe40000fe4475 */
[----:B------:R-:W-:Y:S02]  /*c230*/  IADD3 R156, P0, PT, R156, R161, RZ ;  /* 0x000000a19c9c7210 */ /* 0x000fe40007f1e0ff */
[----:B------:R-:W-:Y:S02]  /*c240*/  LOP3.LUT R115, R110, R163, RZ, 0x3c, !PT ;  /* 0x000000a36e737212 */ /* 0x000fe400078e3cff */
[----:B------:R-:W-:Y:S02]  /*c250*/  IADD3 R117, P1, P2, R215, R160, R118 ;  /* 0x000000a0d7757210 */ /* 0x000fe40007a3e076 */
[----:B------:R-:W-:Y:S02]  /*c260*/  SHF.L.W.U32.HI R165, R153, 0x1, R116 ;  /* 0x0000000199a57819 */ /* 0x000fe40000010e74 */
[----:B0-----:R-:W-:-:S02]  /*c270*/  SHF.L.W.U32.HI R205, R116, 0x1, R153 ;  /* 0x0000000174cd7819 */ /* 0x001fc40000010e99 */
[----:B------:R-:W-:Y:S01]  /*c280*/  LOP3.LUT R153, R147, R150, RZ, 0x3c, !PT ;  /* 0x0000009693997212 */ /* 0x000fe200078e3cff */
[----:B------:R-:W-:Y:S01]  /*c290*/  IMAD.X R115, R115, 0x1, R222, P0 ;  /* 0x0000000173737824 */ /* 0x000fe200000e06de */
[----:B------:R-:W-:Y:S02]  /*c2a0*/  IADD3.X R160, PT, PT, R171, R168, R119, P1, P2 ;  /* 0x000000a8aba07210 */ /* 0x000fe40000fe4477 */
[----:B------:R-:W-:Y:S02]  /*c2b0*/  IADD3 R153, P0, PT, R153, R158, RZ ;  /* 0x0000009e99997210 */ /* 0x000fe40007f1e0ff */
[----:B------:R-:W-:Y:S02]  /*c2c0*/  LOP3.LUT R118, R114, R157, RZ, 0x3c, !PT ;  /* 0x0000009d72767212 */ /* 0x000fe400078e3cff */
[----:B------:R-:W-:Y:S02]  /*c2d0*/  LOP3.LUT R119, R149, R160, RZ, 0x3c, !PT ;  /* 0x000000a095777212 */ /* 0x000fe400078e3cff */
[----:B------:R-:W-:Y:S01]  /*c2e0*/  LOP3.LUT R217, R217, R156, RZ, 0x3c, !PT ;  /* 0x0000009cd9d97212 */ /* 0x000fe200078e3cff */
[----:B------:R-:W-:Y:S01]  /*c2f0*/  IMAD.X R118, R118, 0x1, R155, P0 ;  /* 0x0000000176767824 */ /* 0x000fe200000e069b */
[----:B------:R-:W-:-:S02]  /*c300*/  LOP3.LUT R148, R148, R115, RZ, 0x3c, !PT ;  /* 0x0000007394947212 */ /* 0x000fc400078e3cff */
[----:B------:R-:W-:Y:S02]  /*c310*/  IADD3 R159, P1, P2, R205, R105, R120 ;  /* 0x00000069cd9f7210 */ /* 0x000fe40007a3e078 */
[----:B------:R-:W-:Y:S02]  /*c320*/  IADD3 R158, P0, PT, R119, R104, RZ ;  /* 0x00000068779e7210 */ /* 0x000fe40007f1e0ff */
[----:B------:R0:W5:Y:S01]  /*c330*/  LDL.64 R104, [R82] ;  /* 0x0000000052687983 */ /* 0x0001620000100a00 */
[----:B------:R-:W-:Y:S02]  /*c340*/  SHF.L.W.U32.HI R161, R148, 0x8, R217 ;  /* 0x0000000894a17819 */ /* 0x000fe40000010ed9 */
[----:B------:R-:W-:Y:S02]  /*c350*/  SHF.L.W.U32.HI R219, R217, 0x8, R148 ;  /* 0x00000008d9db7819 */ /* 0x000fe40000010e94 */
[----:B------:R-:W-:Y:S01]  /*c360*/  LOP3.LUT R155, R109, R153, RZ, 0x3c, !PT ;  /* 0x000000996d9b7212 */ /* 0x000fe200078e3cff */
[----:B------:R-:W5:Y:S01]  /*c370*/  LDL.64 R216, [R216] ;  /* 0x00000000d8d87983 */ /* 0x000f620000100a00 */
[----:B------:R-:W-:-:S02]  /*c380*/  LOP3.LUT R109, R113, R117, RZ, 0x3c, !PT ;  /* 0x00000075716d7212 */ /* 0x000fc400078e3cff */
[----:B------:R-:W-:-:S03]  /*c390*/  IADD3.X R154, PT, PT, R165, R106, R121, P1, P2 ;  /* 0x0000006aa59a7210 */ /* 0x000fc60000fe4479 */
[----:B------:R-:W-:Y:S01]  /*c3a0*/  IMAD.X R112, R109, 0x1, R112, P0 ;  /* 0x000000016d707824 */ /* 0x000fe200000e0670 */
[----:B------:R-:W-:Y:S02]  /*c3b0*/  LOP3.LUT R152, R31, R154, RZ, 0x3c, !PT ;  /* 0x0000009a1f987212 */ /* 0x000fe400078e3cff */
[----:B------:R-:W-:Y:S02]  /*c3c0*/  IADD3 R121, P0, P1, R219, R163, R122 ;  /* 0x000000a3db797210 */ /* 0x000fe4000791e07a */
[----:B------:R-:W-:Y:S02]  /*c3d0*/  LOP3.LUT R116, R107, R118, RZ, 0x3c, !PT ;  /* 0x000000766b747212 */ /* 0x000fe400078e3cff */
[----:B------:R1:W5:Y:S01]  /*c3e0*/  LDL.64 R106, [R62] ;  /* 0x000000003e6a7983 */ /* 0x0003620000100a00 */
[----:B------:R-:W-:Y:S02]  /*c3f0*/  IADD3 R152, P2, PT, R152, R167, RZ ;  /* 0x000000a798987210 */ /* 0x000fe40007f5e0ff */
[----:B------:R-:W-:-:S02]  /*c400*/  LOP3.LUT R167, R215, R158, RZ, 0x3c, !PT ;  /* 0x0000009ed7a77212 */ /* 0x000fc400078e3cff */
[----:B0-----:R-:W-:Y:S01]  /*c410*/  LOP3.LUT R82, R171, R112, RZ, 0x3c, !PT ;  /* 0x00000070ab527212 */ /* 0x001fe200078e3cff */
[----:B------:R-:W5:Y:S01]  /*c420*/  LDL.64 R214, [R214] ;  /* 0x00000000d6d67983 */ /* 0x000f620000100a00 */
[----:B------:R-:W-:Y:S02]  /*c430*/  IADD3.X R123, PT, PT, R161, R169, R123, P0, P1 ;  /* 0x000000a9a17b7210 */ /* 0x000fe400007e247b */
[----:B------:R-:W-:Y:S02]  /*c440*/  LOP3.LUT R119, R121, R108, R169, 0x96, !PT ;  /* 0x0000006c79777212 */ /* 0x000fe400078e96a9 */
[----:B------:R-:W-:Y:S01]  /*c450*/  LOP3.LUT R162, R12, R159, RZ, 0x3c, !PT ;  /* 0x0000009f0ca27212 */ /* 0x000fe200078e3cff */
[----:B------:R-:W5:Y:S01]  /*c460*/  LDL.64 R108, [R213] ;  /* 0x00000000d56c7983 */ /* 0x000f620000100a00 */
[----:B------:R-:W-:Y:S02]  /*c470*/  SHF.L.W.U32.HI R169, R167, 0x8, R82 ;  /* 0x00000008a7a97819 */ /* 0x000fe40000010e52 */
[----:B------:R-:W-:-:S02]  /*c480*/  LOP3.LUT R110, R123, R110, R163, 0x96, !PT ;  /* 0x0000006e7b6e7212 */ /* 0x000fc400078e96a3 */
[----:B------:R-:W-:Y:S01]  /*c490*/  SHF.L.W.U32.HI R151, R116, 0x8, R155 ;  /* 0x0000000874977819 */ /* 0x000fe20000010e9b */
[----:B------:R-:W-:Y:S01]  /*c4a0*/  IMAD.X R162, R162, 0x1, R111, P2 ;  /* 0x00000001a2a27824 */ /* 0x000fe200010e066f */
[----:B------:R-:W-:Y:S01]  /*c4b0*/  SHF.L.W.U32.HI R155, R155, 0x8, R116 ;  /* 0x000000089b9b7819 */ /* 0x000fe20000010e74 */
[----:B------:R-:W5:Y:S01]  /*c4c0*/  LDL.64 R212, [R212] ;  /* 0x00000000d4d47983 */ /* 0x000f620000100a00 */
[----:B------:R-:W-:Y:S02]  /*c4d0*/  SHF.L.W.U32.HI R167, R82, 0x8, R167 ;  /* 0x0000000852a77819 */ /* 0x000fe40000010ea7 */
[----:B------:R-:W-:Y:S02]  /*c4e0*/  IADD3 R116, P0, P1, R169, R117, R134 ;  /* 0x00000075a9747210 */ /* 0x000fe4000791e086 */
[----:B------:R-:W-:Y:S02]  /*c4f0*/  SHF.L.W.U32.HI R148, R110, 0x10, R119 ;  /* 0x000000106e947819 */ /* 0x000fe40000010e77 */
[----:B------:R-:W-:-:S02]  /*c500*/  SHF.L.W.U32.HI R119, R119, 0x10, R110 ;  /* 0x0000001077777819 */ /* 0x000fc40000010e6e */
[----:B------:R-:W-:Y:S01]  /*c510*/  IADD3.X R134, PT, PT, R167, R160, R135, P0, P1 ;  /* 0x000000a0a7867210 */ /* 0x000fe200007e2487 */
[----:B------:R-:W5:Y:S01]  /*c520*/  LDL.64 R110, [R197] ;  /* 0x00000000c56e7983 */ /* 0x000f620000100a00 */
[----:B------:R-:W-:Y:S02]  /*c530*/  LOP3.LUT R205, R205, R152, RZ, 0x3c, !PT ;  /* 0x00000098cdcd7212 */ /* 0x000fe400078e3cff */
[----:B-1----:R-:W-:Y:S02]  /*c540*/  LOP3.LUT R62, R165, R162, RZ, 0x3c, !PT ;  /* 0x000000a2a53e7212 */ /* 0x002fe400078e3cff */
[----:B------:R-:W-:Y:S02]  /*c550*/  IADD3 R120, P0, PT, R119, R156, RZ ;  /* 0x0000009c77787210 */ /* 0x000fe40007f1e0ff */
[----:B------:R-:W-:Y:S01]  /*c560*/  LOP3.LUT R82, R116, R149, R160, 0x96, !PT ;  /* 0x0000009574527212 */ /* 0x000fe200078e96a0 */
[----:B------:R-:W5:Y:S01]  /*c570*/  LDL.64 R196, [R196] ;  /* 0x00000000c4c47983 */ /* 0x000f620000100a00 */
[----:B------:R-:W-:-:S02]  /*c580*/  LOP3.LUT R113, R134, R113, R117, 0x96, !PT ;  /* 0x0000007186717212 */ /* 0x000fc400078e9675 */
[----:B------:R-:W-:Y:S02]  /*c590*/  SHF.L.W.U32.HI R135, R62, 0x8, R205 ;  /* 0x000000083e877819 */ /* 0x000fe40000010ecd */
[----:B------:R-:W-:Y:S01]  /*c5a0*/  SHF.L.W.U32.HI R149, R205, 0x8, R62 ;  /* 0x00000008cd957819 */ /* 0x000fe20000010e3e */
[----:B------:R-:W-:Y:S01]  /*c5b0*/  IMAD.X R62, R148, 0x1, R115, P0 ;  /* 0x00000001943e7824 */ /* 0x000fe200000e0673 */
[----:B------:R-:W-:Y:S01]  /*c5c0*/  SHF.L.W.U32.HI R115, R82, 0x10, R113 ;  /* 0x0000001052737819 */ /* 0x000fe20000010e71 */
[----:B------:R-:W5:Y:S01]  /*c5d0*/  LDL.64 R204, [R204] ;  /* 0x00000000cccc7983 */ /* 0x000f620000100a00 */
[----:B------:R-:W-:Y:S02]  /*c5e0*/  SHF.L.W.U32.HI R117, R113, 0x10, R82 ;  /* 0x0000001071757819 */ /* 0x000fe40000010e52 */
[----:B------:R-:W-:Y:S02]  /*c5f0*/  LOP3.LUT R163, R120, R219, RZ, 0x3c, !PT ;  /* 0x000000db78a37212 */ /* 0x000fe400078e3cff */
[----:B------:R-:W-:-:S02]  /*c600*/  LOP3.LUT R82, R62, R161, RZ, 0x3c, !PT ;  /* 0x000000a13e527212 */ /* 0x000fc400078e3cff */
[----:B------:R-:W-:Y:S02]  /*c610*/  IADD3 R122, P2, PT, R115, R158, RZ ;  /* 0x0000009e737a7210 */ /* 0x000fe40007f5e0ff */
[----:B------:R-:W-:Y:S02]  /*c620*/  IADD3 R113, P0, P1, R155, R157, R124 ;  /* 0x0000009d9b717210 */ /* 0x000fe4000791e07c */
[----:B------:R-:W-:Y:S02]  /*c630*/  SHF.L.W.U32.HI R161, R163, 0x1, R82 ;  /* 0x00000001a3a17819 */ /* 0x000fe40000010e52 */
[----:B------:R-:W-:Y:S01]  /*c640*/  SHF.L.W.U32.HI R163, R82, 0x1, R163 ;  /* 0x0000000152a37819 */ /* 0x000fe20000010ea3 */
[----:B------:R-:W-:Y:S01]  /*c650*/  IMAD.X R82, R117, 0x1, R112, P2 ;  /* 0x0000000175527824 */ /* 0x000fe200010e0670 */
[----:B------:R-:W-:Y:S02]  /*c660*/  IADD3.X R156, PT, PT, R151, R150, R125, P0, P1 ;  /* 0x00000096979c7210 */ /* 0x000fe400007e247d */
[----:B------:R-:W-:-:S02]  /*c670*/  IADD3 R136, P0, P1, R149, R159, R136 ;  /* 0x0000009f95887210 */ /* 0x000fc4000791e088 */
[----:B------:R-:W-:Y:S02]  /*c680*/  LOP3.LUT R169, R122, R169, RZ, 0x3c, !PT ;  /* 0x000000a97aa97212 */ /* 0x000fe400078e3cff */
[----:B------:R-:W-:Y:S02]  /*c690*/  LOP3.LUT R112, R82, R167, RZ, 0x3c, !PT ;  /* 0x000000a752707212 */ /* 0x000fe400078e3cff */
[----:B------:R-:W-:Y:S02]  /*c6a0*/  IADD3.X R158, PT, PT, R135, R154, R137, P0, P1 ;  /* 0x0000009a879e7210 */ /* 0x000fe400007e2489 */
[----:B------:R-:W-:Y:S02]  /*c6b0*/  LOP3.LUT R124, R113, R147, R150, 0x96, !PT ;  /* 0x00000093717c7212 */ /* 0x000fe400078e9696 */
[----:B------:R-:W-:Y:S02]  /*c6c0*/  SHF.L.W.U32.HI R147, R112, 0x1, R169 ;  /* 0x0000000170937819 */ /* 0x000fe40000010ea9 */
[----:B------:R-:W-:-:S02]  /*c6d0*/  LOP3.LUT R154, R136, R31, R154, 0x96, !PT ;  /* 0x0000001f889a7212 */ /* 0x000fc400078e969a */
[----:B------:R-:W-:Y:S02]  /*c6e0*/  LOP3.LUT R159, R158, R12, R159, 0x96, !PT ;  /* 0x0000000c9e9f7212 */ /* 0x000fe400078e969f */
[----:B------:R-:W-:Y:S02]  /*c6f0*/  SHF.L.W.U32.HI R137, R169, 0x1, R112 ;  /* 0x00000001a9897819 */ /* 0x000fe40000010e70 */
[----:B------:R-:W-:Y:S02]  /*c700*/  IADD3 R150, P0, P1, R147, R113, R126 ;  /* 0x0000007193967210 */ /* 0x000fe4000791e07e */
[----:B------:R-:W-:Y:S01]  /*c710*/  SHF.L.W.U32.HI R31, R154, 0x10, R159 ;  /* 0x000000109a1f7819 */ /* 0x000fe20000010e9f */
[----:B------:R-:W5:Y:S01]  /*c720*/  LDL.64 R112, [R209] ;  /* 0x00000000d1707983 */ /* 0x000f620000100a00 */
[----:B------:R-:W-:Y:S02]  /*c730*/  IADD3.X R127, PT, PT, R137, R156, R127, P0, P1 ;  /* 0x0000009c897f7210 */ /* 0x000fe400007e247f */
[----:B------:R-:W-:-:S02]  /*c740*/  LOP3.LUT R157, R156, R114, R157, 0x96, !PT ;  /* 0x000000729c9d7212 */ /* 0x000fc400078e969d */
[----:B------:R-:W-:Y:S02]  /*c750*/  SHF.L.W.U32.HI R126, R159, 0x10, R154 ;  /* 0x000000109f7e7819 */ /* 0x000fe40000010e9a */
[----:B------:R-:W-:Y:S01]  /*c760*/  IADD3 R160, P1, PT, R31, R152, RZ ;  /* 0x000000981fa07210 */ /* 0x000fe20007f3e0ff */
[----:B------:R-:W5:Y:S01]  /*c770*/  LDL.64 R208, [R208] ;  /* 0x00000000d0d07983 */ /* 0x000f620000100a00 */
[----:B------:R-:W-:Y:S02]  /*c780*/  LOP3.LUT R156, R148, R127, RZ, 0x3c, !PT ;  /* 0x0000007f949c7212 */ /* 0x000fe400078e3cff */
[----:B------:R-:W-:Y:S02]  /*c790*/  SHF.L.W.U32.HI R125, R157, 0x10, R124 ;  /* 0x000000109d7d7819 */ /* 0x000fe40000010e7c */
[----:B------:R-:W-:Y:S01]  /*c7a0*/  IADD3 R114, P2, P3, R163, R136, R128 ;  /* 0x00000088a3727210 */ /* 0x000fe20007b5e080 */
[----:B------:R-:W-:Y:S01]  /*c7b0*/  IMAD.X R128, R126, 0x1, R162, P1 ;  /* 0x000000017e807824 */ /* 0x000fe200008e06a2 */
[----:B------:R-:W-:-:S02]  /*c7c0*/  SHF.L.W.U32.HI R124, R124, 0x10, R157 ;  /* 0x000000107c7c7819 */ /* 0x000fc40000010e9d */
[----:B------:R-:W-:Y:S02]  /*c7d0*/  LOP3.LUT R157, R119, R150, RZ, 0x3c, !PT ;  /* 0x00000096779d7212 */ /* 0x000fe400078e3cff */
[----:B------:R-:W-:Y:S02]  /*c7e0*/  IADD3 R156, P1, PT, R156, R160, RZ ;  /* 0x000000a09c9c7210 */ /* 0x000fe40007f3e0ff */
[----:B------:R-:W-:Y:S02]  /*c7f0*/  IADD3.X R154, PT, PT, R161, R158, R129, P2, P3 ;  /* 0x0000009ea19a7210 */ /* 0x000fe400017e6481 */
[----:B------:R-:W-:Y:S01]  /*c800*/  IADD3 R153, P0, PT, R124, R153, RZ ;  /* 0x000000997c997210 */ /* 0x000fe20007f1e0ff */
[----:B------:R-:W-:Y:S01]  /*c810*/  IMAD.X R157, R157, 0x1, R128, P1 ;  /* 0x000000019d9d7824 */ /* 0x000fe200008e0680 */
[----:B------:R-:W-:Y:S02]  /*c820*/  LOP3.LUT R152, R117, R154, RZ, 0x3c, !PT ;  /* 0x0000009a75987212 */ /* 0x000fe400078e3cff */
[----:B------:R-:W-:Y:S01]  /*c830*/  LOP3.LUT R147, R147, R156, RZ, 0x3c, !PT ;  /* 0x0000009c93937212 */ /* 0x000fe200078e3cff */
[----:B------:R-:W-:Y:S01]  /*c840*/  IMAD.X R136, R125, 0x1, R118, P0 ;  /* 0x000000017d887824 */ /* 0x000fe200000e0676 */
[----:B------:R-:W-:-:S02]  /*c850*/  LOP3.LUT R12, R137, R157, RZ, 0x3c, !PT ;  /* 0x0000009d890c7212 */ /* 0x000fc400078e3cff */
[----:B------:R-:W-:Y:S02]  /*c860*/  LOP3.LUT R155, R153, R155, RZ, 0x3c, !PT ;  /* 0x0000009b999b7212 */ /* 0x000fe400078e3cff */
[----:B------:R-:W-:Y:S02]  /*c870*/  IADD3 R152, P0, PT, R152, R153, RZ ;  /* 0x0000009998987210 */ /* 0x000fe40007f1e0ff */
[----:B------:R-:W-:Y:S02]  /*c880*/  LOP3.LUT R153, R115, R114, RZ, 0x3c, !PT ;  /* 0x0000007273997212 */ /* 0x000fe400078e3cff */
[----:B------:R-:W-:Y:S02]  /*c890*/  SHF.L.W.U32.HI R129, R12, 0x8, R147 ;  /* 0x000000080c817819 */ /* 0x000fe40000010e93 */
[----:B------:R-:W-:Y:S01]  /*c8a0*/  SHF.L.W.U32.HI R147, R147, 0x8, R12 ;  /* 0x0000000893937819 */ /* 0x000fe20000010e0c */
[----:B------:R-:W-:-:S03]  /*c8b0*/  IMAD.X R153, R153, 0x1, R136, P0 ;  /* 0x0000000199997824 */ /* 0x000fc600000e0688 */
[----:B------:R-:W-:Y:S02]  /*c8c0*/  IADD3 R159, P0, P1, R147, R150, R130 ;  /* 0x00000096939f7210 */ /* 0x000fe4000791e082 */
        /* <DEDUP_REMOVED lines=8> */
[----:B------:R-:W-:Y:S02]  /*c950*/  LOP3.LUT R118, R158, R119, R150, 0x96, !PT ;  /* 0x000000779e767212 */ /* 0x000fe400078e9696 */
[----:B------:R-:W-:Y:S02]  /*c960*/  LOP3.LUT R130, R160, R149, RZ, 0x3c, !PT ;  /* 0x00000095a0827212 */ /* 0x000fe400078e3cff */
[----:B------:R-:W-:-:S02]  /*c970*/  LOP3.LUT R135, R128, R135, RZ, 0x3c, !PT ;  /* 0x0000008780877212 */ /* 0x000fc400078e3cff */
[----:B------:R-:W-:Y:S02]  /*c980*/  SHF.L.W.U32.HI R149, R12, 0x8, R163 ;  /* 0x000000080c957819 */ /* 0x000fe40000010ea3 */
[----:B------:R-:W-:Y:S01]  /*c990*/  IADD3 R148, P0, P1, R151, R114, R132 ;  /* 0x0000007297947210 */ /* 0x000fe2000791e084 */
[----:B------:R-:W5:Y:S01]  /*c9a0*/  LDL.64 R12, [R13] ;  /* 0x000000000d0c7983 */ /* 0x000f620000100a00 */
[----:B------:R-:W-:Y:S02]  /*c9b0*/  SHF.L.W.U32.HI R128, R118, 0x10, R127 ;  /* 0x0000001076807819 */ /* 0x000fe40000010e7f */
[----:B------:R-:W-:Y:S02]  /*c9c0*/  SHF.L.W.U32.HI R127, R127, 0x10, R118 ;  /* 0x000000107f7f7819 */ /* 0x000fe40000010e76 */
[----:B------:R-:W-:Y:S01]  /*c9d0*/  IADD3.X R150, PT, PT, R149, R154, R133, P0, P1 ;  /* 0x0000009a95967210 */ /* 0x000fe200007e2485 */
[----:B------:R0:W5:Y:S01]  /*c9e0*/  LDL.64 R118, [R85] ;  /* 0x0000000055767983 */ /* 0x0001620000100a00 */
[----:B------:R-:W-:-:S02]  /*c9f0*/  IADD3 R156, P0, PT, R127, R156, RZ ;  /* 0x0000009c7f9c7210 */ /* 0x000fc40007f1e0ff */
[----:B------:R-:W-:Y:S02]  /*ca00*/  SHF.L.W.U32.HI R131, R130, 0x1, R135 ;  /* 0x0000000182837819 */ /* 0x000fe40000010e87 */
[----:B------:R-:W-:Y:S02]  /*ca10*/  SHF.L.W.U32.HI R133, R135, 0x1, R130 ;  /* 0x0000000187857819 */ /* 0x000fe40000010e82 */
[----:B------:R-:W-:Y:S01]  /*ca20*/  LOP3.LUT R135, R150, R115, R114, 0x96, !PT ;  /* 0x0000007396877212 */ /* 0x000fe200078e9672 */
[----:B------:R-:W-:Y:S01]  /*ca30*/  IMAD.X R157, R128, 0x1, R157, P0 ;  /* 0x00000001809d7824 */ /* 0x000fe200000e069d */
[----:B------:R-:W5:Y:S01]  /*ca40*/  LDL.64 R114, [R211] ;  /* 0x00000000d3727983 */ /* 0x000f620000100a00 */
[----:B------:R-:W-:Y:S02]  /*ca50*/  IADD3 R155, P0, P1, R133, R116, R140 ;  /* 0x00000074859b7210 */ /* 0x000fe4000791e08c */
[----:B------:R-:W-:Y:S02]  /*ca60*/  LOP3.LUT R132, R156, R147, RZ, 0x3c, !PT ;  /* 0x000000939c847212 */ /* 0x000fe400078e3cff */
[----:B------:R-:W-:-:S02]  /*ca70*/  LOP3.LUT R147, R157, R129, RZ, 0x3c, !PT ;  /* 0x000000819d937212 */ /* 0x000fc400078e3cff */
[----:B------:R-:W-:Y:S02]  /*ca80*/  LOP3.LUT R130, R148, R117, R154, 0x96, !PT ;  /* 0x0000007594827212 */ /* 0x000fe400078e969a */
[----:B------:R-:W5:Y:S01]  /*ca90*/  LDL.64 R116, [R210] ;  /* 0x00000000d2747983 */ /* 0x000f620000100a00 */
[----:B------:R-:W-:Y:S02]  /*caa0*/  IADD3.X R154, PT, PT, R131, R134, R141, P0, P1 ;  /* 0x00000086839a7210 */ /* 0x000fe400007e248d */
[----:B------:R-:W-:Y:S02]  /*cab0*/  SHF.L.W.U32.HI R129, R132, 0x1, R147 ;  /* 0x0000000184817819 */ /* 0x000fe40000010e93 */
[----:B------:R-:W-:Y:S02]  /*cac0*/  IADD3 R160, P0, P1, R137, R121, R138 ;  /* 0x0000007989a07210 */ /* 0x000fe4000791e08a */
[----:B------:R-:W-:Y:S02]  /*cad0*/  SHF.L.W.U32.HI R132, R147, 0x1, R132 ;  /* 0x0000000193847819 */ /* 0x000fe40000010e84 */
[----:B------:R-:W-:-:S02]  /*cae0*/  SHF.L.W.U32.HI R147, R130, 0x10, R135 ;  /* 0x0000001082937819 */ /* 0x000fc40000010e87 */
[----:B------:R-:W-:Y:S02]  /*caf0*/  LOP3.LUT R121, R125, R154, RZ, 0x3c, !PT ;  /* 0x0000009a7d797212 */ /* 0x000fe400078e3cff */
[----:B------:R-:W-:Y:S02]  /*cb00*/  IADD3.X R161, PT, PT, R136, R123, R139, P0, P1 ;  /* 0x0000007b88a17210 */ /* 0x000fe400007e248b */
[----:B------:R-:W-:Y:S02]  /*cb10*/  SHF.L.W.U32.HI R130, R135, 0x10, R130 ;  /* 0x0000001087827819 */ /* 0x000fe40000010e82 */
[----:B------:R-:W-:Y:S02]  /*cb20*/  IADD3 R135, P2, PT, R147, R152, RZ ;  /* 0x0000009893877210 */ /* 0x000fe40007f5e0ff */
[----:B------:R-:W-:Y:S02]  /*cb30*/  IADD3 R140, P1, PT, R121, R120, RZ ;  /* 0x00000078798c7210 */ /* 0x000fe40007f3e0ff */
[----:B------:R-:W-:-:S02]  /*cb40*/  LOP3.LUT R121, R124, R155, RZ, 0x3c, !PT ;  /* 0x0000009b7c797212 */ /* 0x000fc400078e3cff */
[----:B------:R-:W-:Y:S02]  /*cb50*/  LOP3.LUT R123, R126, R161, RZ, 0x3c, !PT ;  /* 0x000000a17e7b7212 */ /* 0x000fe400078e3cff */
[----:B------:R-:W-:Y:S01]  /*cb60*/  LOP3.LUT R151, R135, R151, RZ, 0x3c, !PT ;  /* 0x0000009787977212 */ /* 0x000fe200078e3cff */
[----:B------:R-:W-:Y:S01]  /*cb70*/  IMAD.X R152, R121, 0x1, R62, P1 ;  /* 0x0000000179987824 */ /* 0x000fe200008e063e */
[----:B------:R-:W-:Y:S02]  /*cb80*/  LOP3.LUT R135, R96, R135, R159, 0x96, !PT ;  /* 0x0000008760877212 */ /* 0x000fe400078e969f */
[----:B0-----:R-:W-:Y:S01]  /*cb90*/  LOP3.LUT R85, R156, UR26, R148, 0x96, !PT ;  /* 0x0000001a9c557c12 */ /* 0x001fe2000f8e9694 */
[----:B------:R-:W-:Y:S01]  /*cba0*/  IMAD.X R138, R130, 0x1, R153, P2 ;  /* 0x00000001828a7824 */ /* 0x000fe200010e0699 */
[----:B------:R-:W-:Y:S01]  /*cbb0*/  IADD3 R156, P0, PT, R123, R122, RZ ;  /* 0x0000007a7b9c7210 */ /* 0x000fe20007f1e0ff */
[----:B------:R0:W5:Y:S01]  /*cbc0*/  LDL.64 R120, [R24] ;  /* 0x0000000018787983 */ /* 0x0001620000100a00 */
[----:B------:R-:W-:-:S02]  /*cbd0*/  LOP3.LUT R159, R31, R160, RZ, 0x3c, !PT ;  /* 0x000000a01f9f7212 */ /* 0x000fc400078e3cff */
[----:B------:R-:W-:Y:S01]  /*cbe0*/  LOP3.LUT R139, R133, R140, RZ, 0x3c, !PT ;  /* 0x0000008c858b7212 */ /* 0x000fe200078e3cff */
[----:B------:R-:W5:Y:S01]  /*cbf0*/  LDL.64 R122, [R181] ;  /* 0x00000000b57a7983 */ /* 0x000f620000100a00 */
[----:B------:R-:W-:Y:S01]  /*cc00*/  LOP3.LUT R62, R131, R152, RZ, 0x3c, !PT ;  /* 0x00000098833e7212 */ /* 0x000fe200078e3cff */
[----:B------:R-:W-:Y:S01]  /*cc10*/  IMAD.X R159, R159, 0x1, R82, P0 ;  /* 0x000000019f9f7824 */ /* 0x000fe200000e0652 */
[----:B------:R-:W-:Y:S02]  /*cc20*/  LOP3.LUT R131, R137, R156, RZ, 0x3c, !PT ;  /* 0x0000009c89837212 */ /* 0x000fe400078e3cff */
[----:B------:R-:W-:Y:S02]  /*cc30*/  SHF.L.W.U32.HI R141, R139, 0x8, R62 ;  /* 0x000000088b8d7819 */ /* 0x000fe40000010e3e */
[----:B------:R-:W-:Y:S01]  /*cc40*/  LOP3.LUT R136, R136, R159, RZ, 0x3c, !PT ;  /* 0x0000009f88887212 */ /* 0x000fe200078e3cff */
[----:B------:R-:W5:Y:S01]  /*cc50*/  LDL.64 R180, [R180] ;  /* 0x00000000b4b47983 */ /* 0x000f620000100a00 */
[----:B------:R-:W-:-:S02]  /*cc60*/  SHF.L.W.U32.HI R139, R62, 0x8, R139 ;  /* 0x000000083e8b7819 */ /* 0x000fc40000010e8b */
[----:B------:R-:W-:Y:S02]  /*cc70*/  IADD3 R148, P0, P1, R141, R155, R142 ;  /* 0x0000009b8d947210 */ /* 0x000fe4000791e08e */
[----:B------:R-:W-:Y:S02]  /*cc80*/  SHF.L.W.U32.HI R137, R131, 0x8, R136 ;  /* 0x0000000883897819 */ /* 0x000fe40000010e88 */
[----:B------:R-:W-:Y:S02]  /*cc90*/  LOP3.LUT R134, R138, R149, RZ, 0x3c, !PT ;  /* 0x000000958a867212 */ /* 0x000fe400078e3cff */
[----:B------:R-:W-:Y:S02]  /*cca0*/  IADD3.X R149, PT, PT, R139, R154, R143, P0, P1 ;  /* 0x0000009a8b957210 */ /* 0x000fe400007e248f */
[----:B------:R-:W-:Y:S02]  /*ccb0*/  SHF.L.W.U32.HI R131, R136, 0x8, R131 ;  /* 0x0000000888837819 */ /* 0x000fe40000010e83 */
[----:B------:R-:W-:-:S02]  /*ccc0*/  IADD3 R153, P0, P1, R137, R160, R144 ;  /* 0x000000a089997210 */ /* 0x000fc4000791e090 */
[----:B------:R-:W-:Y:S02]  /*ccd0*/  SHF.L.W.U32.HI R62, R151, 0x1, R134 ;  /* 0x00000001973e7819 */ /* 0x000fe40000010e86 */
[----:B------:R-:W-:Y:S02]  /*cce0*/  SHF.L.W.U32.HI R82, R134, 0x1, R151 ;  /* 0x0000000186527819 */ /* 0x000fe40000010e97 */
[----:B------:R-:W-:Y:S02]  /*ccf0*/  LOP3.LUT R134, R148, R125, R154, 0x96, !PT ;  /* 0x0000007d94867212 */ /* 0x000fe400078e969a */
[----:B------:R-:W-:Y:S02]  /*cd00*/  IADD3.X R154, PT, PT, R131, R161, R145, P0, P1 ;  /* 0x000000a1839a7210 */ /* 0x000fe400007e2491 */
[----:B------:R-:W-:Y:S02]  /*cd10*/  LOP3.LUT R143, R149, R124, R155, 0x96, !PT ;  /* 0x0000007c958f7212 */ /* 0x000fe400078e969b */
[----:B------:R-:W5:Y:S01]  /*cd20*/  LDL.64 R124, [R188] ;  /* 0x00000000bc7c7983 */ /* 0x000f620000100a00 */
[----:B0-----:R-:W-:-:S02]  /*cd30*/  LOP3.LUT R24, R153, R126, R161, 0x96, !PT ;  /* 0x0000007e99187212 */ /* 0x001fc400078e96a1 */
[----:B------:R-:W-:Y:S02]  /*cd40*/  LOP3.LUT R31, R154, R31, R160, 0x96, !PT ;  /* 0x0000001f9a1f7212 */ /* 0x000fe400078e96a0 */
[----:B------:R-:W-:Y:S02]  /*cd50*/  SHF.L.W.U32.HI R126, R134, 0x10, R143 ;  /* 0x00000010867e7819 */ /* 0x000fe40000010e8f */
[----:B------:R-:W-:Y:S02]  /*cd60*/  LOP3.LUT R128, R95, R128, R62, 0x96, !PT ;  /* 0x000000805f807212 */ /* 0x000fe400078e963e */
[----:B------:R-:W-:Y:S02]  /*cd70*/  SHF.L.W.U32.HI R62, R24, 0x10, R31 ;  /* 0x00000010183e7819 */ /* 0x000fe40000010e1f */
[----:B------:R-:W-:Y:S02]  /*cd80*/  IADD3 R140, P1, PT, R126, R140, RZ ;  /* 0x0000008c7e8c7210 */ /* 0x000fe40007f3e0ff */
[----:B------:R-:W-:-:S02]  /*cd90*/  LOP3.LUT R136, R94, R127, R82, 0x96, !PT ;  /* 0x0000007f5e887212 */ /* 0x000fc400078e9652 */
[----:B------:R-:W-:Y:S02]  /*cda0*/  SHF.L.W.U32.HI R82, R143, 0x10, R134 ;  /* 0x000000108f527819 */ /* 0x000fe40000010e86 */
[----:B------:R-:W-:Y:S02]  /*cdb0*/  SHF.L.W.U32.HI R24, R31, 0x10, R24 ;  /* 0x000000101f187819 */ /* 0x000fe40000010e18 */
[----:B------:R-:W-:Y:S02]  /*cdc0*/  IADD3 R144, P0, PT, R62, R156, RZ ;  /* 0x0000009c3e907210 */ /* 0x000fe40007f1e0ff */
[----:B------:R-:W-:Y:S01]  /*cdd0*/  LOP3.LUT R31, R140, R153, RZ, 0x3c, !PT ;  /* 0x000000998c1f7212 */ /* 0x000fe200078e3cff */
[----:B------:R-:W-:Y:S01]  /*cde0*/  IMAD.X R142, R82, 0x1, R152, P1 ;  /* 0x00000001528e7824 */ /* 0x000fe200008e0698 */
[----:B------:R-:W-:Y:S01]  /*cdf0*/  LOP3.LUT R133, R157, UR27, R150, 0x96, !PT ;  /* 0x0000001b9d857c12 */ /* 0x000fe2000f8e9696 */
[----:B------:R-:W-:Y:S01]  /*ce00*/  IMAD.X R150, R24, 0x1, R159, P0 ;  /* 0x0000000118967824 */ /* 0x000fe200000e069f */
[----:B------:R-:W-:-:S02]  /*ce10*/  LOP3.LUT R31, R31, 0x1010032, R86, 0x96, !PT ;  /* 0x010100321f1f7812 */ /* 0x000fc400078e9656 */
[----:B------:R-:W-:Y:S02]  /*ce20*/  LOP3.LUT R147, R147, R132, RZ, 0x3c, !PT ;  /* 0x0000008493937212 */ /* 0x000fe400078e3cff */
[----:B------:R-:W-:Y:S02]  /*ce30*/  LOP3.LUT R127, R87, R142, R154, 0x96, !PT ;  /* 0x0000008e577f7212 */ /* 0x000fe400078e969a */
[----:B--2---:R-:W-:Y:S02]  /*ce40*/  IADD3 R143, P0, P1, R136, R31, R2 ;  /* 0x0000001f888f7210 */ /* 0x004fe4000791e002 */
[----:B------:R-:W-:Y:S02]  /*ce50*/  LOP3.LUT R132, R144, R137, RZ, 0x3c, !PT ;  /* 0x0000008990847212 */ /* 0x000fe400078e3cff */
[----:B------:R-:W-:Y:S02]  /*ce60*/  LOP3.LUT R131, R150, R131, RZ, 0x3c, !PT ;  /* 0x0000008396837212 */ /* 0x000fe400078e3cff */
[----:B------:R-:W-:-:S02]  /*ce70*/  LOP3.LUT R137, R140, R141, RZ, 0x3c, !PT ;  /* 0x0000008d8c897212 */ /* 0x000fc400078e3cff */
[----:B------:R-:W-:Y:S02]  /*ce80*/  IADD3.X R141, PT, PT, R128, R127, R3, P0, P1 ;  /* 0x0000007f808d7210 */ /* 0x000fe400007e2403 */
[----:B------:R-:W-:Y:S02]  /*ce90*/  SHF.L.W.U32.HI R3, R131, 0x1, R132 ;  /* 0x0000000183037819 */ /* 0x000fe40000010e84 */
[----:B------:R-:W-:Y:S02]  /*cea0*/  SHF.L.W.U32.HI R2, R132, 0x1, R131 ;  /* 0x0000000184027819 */ /* 0x000fe40000010e83 */
[----:B------:R-:W-:Y:S02]  /*ceb0*/  LOP3.LUT R126, R88, R126, R3, 0x96, !PT ;  /* 0x0000007e587e7212 */ /* 0x000fe400078e9603 */
[----:B------:R-:W-:Y:S02]  /*cec0*/  LOP3.LUT R145, R89, R82, R2, 0x96, !PT ;  /* 0x0000005259917212 */ /* 0x000fe400078e9602 */
[----:B------:R-:W2:Y:S01]  /*ced0*/  LDL.64 R2, [R202] ;  /* 0x00000000ca027983 */ /* 0x000ea20000100a00 */
[----:B------:R-:W-:-:S02]  /*cee0*/  LOP3.LUT R131, R141, R95, RZ, 0x3c, !PT ;  /* 0x0000005f8d837212 */ /* 0x000fc400078e3cff */
[----:B------:R-:W-:Y:S02]  /*cef0*/  LOP3.LUT R82, R143, 0x90, R94, 0x96, !PT ;  /* 0x000000908f527812 */ /* 0x000fe400078e965e */
[----:B------:R-:W-:Y:S02]  /*cf00*/  IADD3 R131, P0, PT, R131, R86, RZ ;  /* 0x0000005683837210 */ /* 0x000fe40007f1e0ff */
[----:B------:R-:W-:Y:S02]  /*cf10*/  LOP3.LUT R134, R130, R129, RZ, 0x3c, !PT ;  /* 0x0000008182867212 */ /* 0x000fe400078e3cff */
[----:B------:R-:W-:Y:S01]  /*cf20*/  LOP3.LUT R130, R142, R139, RZ, 0x3c, !PT ;  /* 0x0000008b8e827212 */ /* 0x000fe200078e3cff */
[----:B------:R-:W-:Y:S01]  /*cf30*/  IMAD.X R129, R82, 0x1, R87, P0 ;  /* 0x0000000152817824 */ /* 0x000fe200000e0657 */
[----:B------:R-:W-:Y:S02]  /*cf40*/  LOP3.LUT R138, R97, R138, R158, 0x96, !PT ;  /* 0x0000008a618a7212 */ /* 0x000fe400078e969e */
[----:B---3--:R-:W-:-:S02]  /*cf50*/  IADD3 R139, P1, P2, R126, R135, R4 ;  /* 0x000000877e8b7210 */ /* 0x008fc40007a3e004 */
[----:B------:R-:W-:Y:S02]  /*cf60*/  LOP3.LUT R94, R136, R131, RZ, 0x3c, !PT ;  /* 0x00000083885e7212 */ /* 0x000fe400078e3cff */
[----:B------:R-:W-:Y:S02]  /*cf70*/  IADD3.X R86, PT, PT, R145, R138, R5, P1, P2 ;  /* 0x0000008a91567210 */ /* 0x000fe40000fe4405 */
[----:B------:R-:W-:Y:S02]  /*cf80*/  LOP3.LUT R5, R128, R129, RZ, 0x3c, !PT ;  /* 0x0000008180057212 */ /* 0x000fe400078e3cff */
[----:B------:R-:W-:Y:S02]  /*cf90*/  LOP3.LUT R155, R86, R89, RZ, 0x3c, !PT ;  /* 0x00000059569b7212 */ /* 0x000fe400078e3cff */
[----:B------:R-:W-:Y:S02]  /*cfa0*/  SHF.L.W.U32.HI R127, R94, 0x8, R5 ;  /* 0x000000085e7f7819 */ /* 0x000fe40000010e05 */
[----:B------:R-:W-:-:S02]  /*cfb0*/  SHF.L.W.U32.HI R94, R5, 0x8, R94 ;  /* 0x00000008055e7819 */ /* 0x000fc40000010e5e */
[----:B------:R0:W3:Y:S01]  /*cfc0*/  LDL.64 R4, [R54] ;  /* 0x0000000036047983 */ /* 0x0000e20000100a00 */
[----:B------:R-:W-:Y:S02]  /*cfd0*/  IADD3 R155, P0, PT, R155, R96, RZ ;  /* 0x000000609b9b7210 */ /* 0x000fe40007f1e0ff */
[----:B------:R-:W-:Y:S02]  /*cfe0*/  LOP3.LUT R96, R139, R88, RZ, 0x3c, !PT ;  /* 0x000000588b607212 */ /* 0x000fe400078e3cff */
[----:B------:R-:W-:-:S03]  /*cff0*/  SHF.L.W.U32.HI R135, R137, 0x1, R130 ;  /* 0x0000000189877819 */ /* 0x000fc60000010e82 */
[----:B------:R-:W-:Y:S01]  /*d000*/  IMAD.X R96, R96, 0x1, R97, P0 ;  /* 0x0000000160607824 */ /* 0x000fe200000e0661 */
[----:B----4-:R-:W-:Y:S02]  /*d010*/  IADD3 R128, P0, P1, R127, R143, R6 ;  /* 0x0000008f7f807210 */ /* 0x010fe4000791e006 */
[----:B------:R-:W-:Y:S02]  /*d020*/  SHF.L.W.U32.HI R137, R130, 0x1, R137 ;  /* 0x0000000182897819 */ /* 0x000fe40000010e89 */
[----:B------:R-:W-:Y:S02]  /*d030*/  IADD3.X R130, PT, PT, R94, R141, R7, P0, P1 ;  /* 0x0000008d5e827210 */ /* 0x000fe400007e2407 */
[----:B------:R-:W-:Y:S02]  /*d040*/  LOP3.LUT R6, R126, R155, RZ, 0x3c, !PT ;  /* 0x0000009b7e067212 */ /* 0x000fe400078e3cff */
[----:B------:R-:W-:Y:S02]  /*d050*/  LOP3.LUT R87, R145, R96, RZ, 0x3c, !PT ;  /* 0x0000006091577212 */ /* 0x000fe400078e3cff */
[----:B------:R-:W-:-:S02]  /*d060*/  LOP3.LUT R132, R24, R135, RZ, 0x3c, !PT ;  /* 0x0000008718847212 */ /* 0x000fc400078e3cff */
[----:B------:R-:W-:Y:S02]  /*d070*/  LOP3.LUT R138, R144, UR24, R148, 0x96, !PT ;  /* 0x00000018908a7c12 */ /* 0x000fe4000f8e9694 */
[----:B------:R-:W-:Y:S02]  /*d080*/  LOP3.LUT R135, R147, 0x7361635a, R92, 0x96, !PT ;  /* 0x7361635a93877812 */ /* 0x000fe400078e965c */
[----:B------:R-:W-:Y:S02]  /*d090*/  LOP3.LUT R137, R62, R137, RZ, 0x3c, !PT ;  /* 0x000000893e897212 */ /* 0x000fe400078e3cff */
[----:B------:R-:W-:Y:S02]  /*d0a0*/  LOP3.LUT R7, R128, R141, R95, 0x96, !PT ;  /* 0x0000008d80077212 */ /* 0x000fe400078e965f */
[----:B------:R-:W-:Y:S02]  /*d0b0*/  LOP3.LUT R62, R130, R82, RZ, 0x3c, !PT ;  /* 0x00000052823e7212 */ /* 0x000fe400078e3cff */
[----:B------:R-:W-:-:S02]  /*d0c0*/  SHF.L.W.U32.HI R97, R6, 0x8, R87 ;  /* 0x0000000806617819 */ /* 0x000fc40000010e57 */
[----:B------:R-:W-:Y:S02]  /*d0d0*/  LOP3.LUT R149, R150, UR25, R149, 0x96, !PT ;  /* 0x0000001996957c12 */ /* 0x000fe4000f8e9695 */
[----:B------:R-:W-:Y:S02]  /*d0e0*/  LOP3.LUT R134, R134, 0x576f5068, R93, 0x96, !PT ;  /* 0x576f506886867812 */ /* 0x000fe400078e965d */
[----:B-----5:R-:W-:Y:S02]  /*d0f0*/  IADD3 R147, P2, P3, R135, R138, R8 ;  /* 0x0000008a87937210 */ /* 0x020fe40007b5e008 */
[----:B------:R-:W-:Y:S02]  /*d100*/  SHF.L.W.U32.HI R95, R87, 0x8, R6 ;  /* 0x00000008575f7819 */ /* 0x000fe40000010e06 */
[----:B------:R-:W-:Y:S02]  /*d110*/  SHF.L.W.U32.HI R82, R62, 0x10, R7 ;  /* 0x000000103e527819 */ /* 0x000fe40000010e07 */
[----:B0-----:R-:W-:-:S02]  /*d120*/  SHF.L.W.U32.HI R54, R7, 0x10, R62 ;  /* 0x0000001007367819 */ /* 0x001fc40000010e3e */
[----:B------:R-:W-:Y:S01]  /*d130*/  IADD3 R24, P0, P1, R97, R139, R98 ;  /* 0x0000008b61187210 */ /* 0x000fe2000791e062 */
[----:B------:R0:W4:Y:S01]  /*d140*/  LDL.64 R6, [R72] ;  /* 0x0000000048067983 */ /* 0x0001220000100a00 */
[----:B------:R-:W-:Y:S02]  /*d150*/  LOP3.LUT R98, R137, 0x90000000, R90, 0x96, !PT ;  /* 0x9000000089627812 */ /* 0x000fe400078e965a */
[----:B------:R-:W-:Y:S02]  /*d160*/  IADD3.X R126, PT, PT, R134, R149, R9, P2, P3 ;  /* 0x00000095867e7210 */ /* 0x000fe400017e6409 */
[----:B------:R-:W-:Y:S01]  /*d170*/  IADD3.X R99, PT, PT, R95, R86, R99, P0, P1 ;  /* 0x000000565f637210 */ /* 0x000fe200007e2463 */
[----:B------:R-:W5:Y:S01]  /*d180*/  LDL.64 R8, [R201] ;  /* 0x00000000c9087983 */ /* 0x000f620000100a00 */
[----:B------:R-:W-:Y:S02]  /*d190*/  LOP3.LUT R132, R132, 0x5000000, R91, 0x96, !PT ;  /* 0x0500000084847812 */ /* 0x000fe400078e965b */
[----:B------:R-:W-:-:S02]  /*d1a0*/  IADD3 R143, P0, P1, R98, R85, R10 ;  /* 0x00000055628f7210 */ /* 0x000fc4000791e00a */
[----:B------:R-:W-:Y:S02]  /*d1b0*/  LOP3.LUT R153, R126, R93, RZ, 0x3c, !PT ;  /* 0x0000005d7e997212 */ /* 0x000fe400078e3cff */
[----:B------:R-:W-:Y:S01]  /*d1c0*/  LOP3.LUT R87, R99, R139, R88, 0x96, !PT ;  /* 0x0000008b63577212 */ /* 0x000fe200078e9658 */
[----:B------:R-:W5:Y:S01]  /*d1d0*/  LDL.64 R200, [R200] ;  /* 0x00000000c8c87983 */ /* 0x000f620000100a00 */
[----:B------:R-:W-:Y:S02]  /*d1e0*/  LOP3.LUT R145, R147, R92, RZ, 0x3c, !PT ;  /* 0x0000005c93917212 */ /* 0x000fe400078e3cff */
[----:B------:R-:W-:Y:S02]  /*d1f0*/  IADD3.X R88, PT, PT, R132, R133, R11, P0, P1 ;  /* 0x0000008584587210 */ /* 0x000fe400007e240b */
[----:B------:R-:W-:Y:S01]  /*d200*/  LOP3.LUT R153, RZ, R153, RZ, 0x33, !PT ;  /* 0x00000099ff997212 */ /* 0x000fe200078e33ff */
[----:B------:R1:W5:Y:S01]  /*d210*/  LDL.64 R10, [R36] ;  /* 0x00000000240a7983 */ /* 0x0003620000100a00 */
[----:B------:R-:W-:-:S02]  /*d220*/  LOP3.LUT R145, RZ, R145, RZ, 0x33, !PT ;  /* 0x00000091ff917212 */ /* 0x000fc400078e33ff */
[----:B------:R-:W-:Y:S02]  /*d230*/  IADD3 R149, P0, PT, R153, UR24, RZ ;  /* 0x0000001899957c10 */ /* 0x000fe4000ff1e0ff */
[----:B------:R-:W-:Y:S02]  /*d240*/  LOP3.LUT R62, R24, R86, R89, 0x96, !PT ;  /* 0x00000056183e7212 */ /* 0x000fe400078e9659 */
[----:B------:R-:W-:Y:S02]  /*d250*/  LOP3.LUT R139, R88, R91, RZ, 0x3c, !PT ;  /* 0x0000005b588b7212 */ /* 0x000fe400078e3cff */
[----:B------:R-:W-:Y:S02]  /*d260*/  IADD3.X R151, PT, PT, R145, UR25, RZ, P0, !PT ;  /* 0x0000001991977c10 */ /* 0x000fe400087fe4ff */
[----:B------:R-:W-:Y:S02]  /*d270*/  SHF.L.W.U32.HI R85, R87, 0x10, R62 ;  /* 0x0000001057557819 */ /* 0x000fe40000010e3e */
[----:B------:R-:W-:-:S02]  /*d280*/  LOP3.LUT R141, R143, R90, RZ, 0x3c, !PT ;  /* 0x0000005a8f8d7212 */ /* 0x000fc400078e3cff */
[----:B------:R-:W-:Y:S02]  /*d290*/  IADD3 R139, P1, PT, R139, UR26, RZ ;  /* 0x0000001a8b8b7c10 */ /* 0x000fe4000ff3e0ff */
[----:B------:R-:W-:Y:S02]  /*d2a0*/  SHF.L.W.U32.HI R62, R62, 0x10, R87 ;  /* 0x000000103e3e7819 */ /* 0x000fe40000010e57 */
[----:B------:R-:W-:Y:S02]  /*d2b0*/  LOP3.LUT R135, R135, R149, RZ, 0x3c, !PT ;  /* 0x0000009587877212 */ /* 0x000fe400078e3cff */
[----:B------:R-:W-:Y:S02]  /*d2c0*/  LOP3.LUT R86, R134, R151, RZ, 0x3c, !PT ;  /* 0x0000009786567212 */ /* 0x000fe400078e3cff */
[----:B------:R-:W-:Y:S02]  /*d2d0*/  IADD3.X R141, PT, PT, R141, UR27, RZ, P1, !PT ;  /* 0x0000001b8d8d7c10 */ /* 0x000fe40008ffe4ff */
[----:B------:R-:W-:-:S02]  /*d2e0*/  IADD3 R140, P0, PT, R62, R155, RZ ;  /* 0x0000009b3e8c7210 */ /* 0x000fc40007f1e0ff */
[----:B------:R-:W-:Y:S02]  /*d2f0*/  SHF.L.W.U32.HI R133, R86, 0x8, R135 ;  /* 0x0000000856857819 */ /* 0x000fe40000010e87 */
[----:B------:R-:W-:Y:S02]  /*d300*/  SHF.L.W.U32.HI R135, R135, 0x8, R86 ;  /* 0x0000000887877819 */ /* 0x000fe40000010e56 */
[----:B0-----:R-:W-:Y:S01]  /*d310*/  LOP3.LUT R72, R98, R139, RZ, 0x3c, !PT ;  /* 0x0000008b62487212 */ /* 0x001fe200078e3cff */
[----:B------:R-:W-:Y:S01]  /*d320*/  IMAD.X R98, R85, 0x1, R96, P0 ;  /* 0x0000000155627824 */ /* 0x000fe200000e0660 */
[----:B------:R-:W-:Y:S01]  /*d330*/  LOP3.LUT R89, R132, R141, RZ, 0x3c, !PT ;  /* 0x0000008d84597212 */ /* 0x000fe200078e3cff */
[----:B------:R-:W5:Y:S01]  /*d340*/  LDL.64 R86, [R185] ;  /* 0x00000000b9567983 */ /* 0x000f620000100a00 */
[----:B------:R-:W-:Y:S02]  /*d350*/  IADD3 R136, P0, P1, R135, R147, R206 ;  /* 0x0000009387887210 */ /* 0x000fe4000791e0ce */
[----:B------:R-:W-:-:S02]  /*d360*/  SHF.L.W.U32.HI R137, R72, 0x8, R89 ;  /* 0x0000000848897819 */ /* 0x000fc40000010e59 */
[----:B------:R-:W-:Y:S02]  /*d370*/  IADD3.X R206, PT, PT, R133, R126, R207, P0, P1 ;  /* 0x0000007e85ce7210 */ /* 0x000fe400007e24cf */
[----:B-1----:R-:W-:Y:S01]  /*d380*/  LOP3.LUT R36, R140, R97, RZ, 0x3c, !PT ;  /* 0x000000618c247212 */ /* 0x002fe200078e3cff */
[----:B------:R-:W5:Y:S01]  /*d390*/  LDL.64 R184, [R184] ;  /* 0x00000000b8b87983 */ /* 0x000f620000100a00 */
[----:B------:R-:W-:Y:S02]  /*d3a0*/  SHF.L.W.U32.HI R97, R89, 0x8, R72 ;  /* 0x0000000859617819 */ /* 0x000fe40000010e48 */
[----:B------:R-:W-:Y:S02]  /*d3b0*/  IADD3 R96, P2, P3, R137, R143, R100 ;  /* 0x0000008f89607210 */ /* 0x000fe40007b5e064 */
[----:B------:R-:W-:Y:S02]  /*d3c0*/  LOP3.LUT R100, R136, R153, RZ, 0x3c, !PT ;  /* 0x0000009988647212 */ /* 0x000fe400078e3cff */
[----:B------:R-:W-:-:S02]  /*d3d0*/  LOP3.LUT R89, R206, R145, RZ, 0x3c, !PT ;  /* 0x00000091ce597212 */ /* 0x000fc400078e3cff */
[----:B------:R-:W-:Y:S02]  /*d3e0*/  LOP3.LUT R95, R98, R95, RZ, 0x3c, !PT ;  /* 0x0000005f625f7212 */ /* 0x000fe400078e3cff */
[-C--:B------:R-:W-:Y:S02]  /*d3f0*/  IADD3.X R147, PT, PT, R97, R88.reuse, R101, P2, P3 ;  /* 0x0000005861937210 */ /* 0x080fe400017e6465 */
[----:B------:R-:W-:Y:S02]  /*d400*/  IADD3 R142, P0, PT, R54, R131, RZ ;  /* 0x00000083368e7210 */ /* 0x000fe40007f1e0ff */
[----:B------:R-:W-:Y:S02]  /*d410*/  SHF.L.W.U32.HI R72, R89, 0x10, R100 ;  /* 0x0000001059487819 */ /* 0x000fe40000010e64 */
[----:B------:R-:W-:Y:S02]  /*d420*/  SHF.L.W.U32.HI R93, R36, 0x1, R95 ;  /* 0x00000001245d7819 */ /* 0x000fe40000010e5f */
[----:B------:R-:W-:-:S02]  /*d430*/  LOP3.LUT R91, R96, R88, R91, 0x96, !PT ;  /* 0x00000058605b7212 */ /* 0x000fc400078e965b */
[----:B------:R-:W-:Y:S02]  /*d440*/  SHF.L.W.U32.HI R100, R100, 0x10, R89 ;  /* 0x0000001064647819 */ /* 0x000fe40000010e59 */
[----:B------:R-:W-:Y:S01]  /*d450*/  SHF.L.W.U32.HI R95, R95, 0x1, R36 ;  /* 0x000000015f5f7819 */ /* 0x000fe20000010e24 */
[----:B------:R0:W5:Y:S01]  /*d460*/  LDL.64 R88, [R75] ;  /* 0x000000004b587983 */ /* 0x0001620000100a00 */
[----:B------:R-:W-:Y:S01]  /*d470*/  LOP3.LUT R90, R147, R143, R90, 0x96, !PT ;  /* 0x0000008f935a7212 */ /* 0x000fe200078e965a */
[----:B------:R-:W-:Y:S01]  /*d480*/  IMAD.X R101, R82, 0x1, R129, P0 ;  /* 0x0000000152657824 */ /* 0x000fe200000e0681 */
[----:B------:R-:W-:Y:S02]  /*d490*/  IADD3 R143, P0, P1, R95, R128, R102 ;  /* 0x000000805f8f7210 */ /* 0x000fe4000791e066 */
[----:B------:R-:W-:Y:S02]  /*d4a0*/  SHF.L.W.U32.HI R36, R90, 0x10, R91 ;  /* 0x000000105a247819 */ /* 0x000fe40000010e5b */
[----:B------:R-:W-:-:S02]  /*d4b0*/  SHF.L.W.U32.HI R126, R91, 0x10, R90 ;  /* 0x000000105b7e7819 */ /* 0x000fc40000010e5a */
[----:B------:R-:W5:Y:S01]  /*d4c0*/  LDL.64 R90, [R203] ;  /* 0x00000000cb5a7983 */ /* 0x000f620000100a00 */
[----:B------:R-:W-:Y:S02]  /*d4d0*/  IADD3.X R145, PT, PT, R93, R130, R103, P0, P1 ;  /* 0x000000825d917210 */ /* 0x000fe400007e2467 */
[----:B------:R-:W-:Y:S02]  /*d4e0*/  IADD3 R92, P0, PT, R100, R149, RZ ;  /* 0x00000095645c7210 */ /* 0x000fe40007f1e0ff */
[----:B------:R-:W-:Y:S02]  /*d4f0*/  LOP3.LUT R132, R36, R145, RZ, 0x3c, !PT ;  /* 0x0000009124847212 */ /* 0x000fe400078e3cff */
[----:B------:R-:W-:Y:S01]  /*d500*/  IADD3 R128, P1, PT, R126, R139, RZ ;  /* 0x0000008b7e807210 */ /* 0x000fe20007f3e0ff */
[----:B------:R-:W-:Y:S01]  /*d510*/  IMAD.X R102, R72, 0x1, R151, P0 ;  /* 0x0000000148667824 */ /* 0x000fe200000e0697 */
[----:B------:R-:W-:Y:S02]  /*d520*/  LOP3.LUT R127, R142, R127, RZ, 0x3c, !PT ;  /* 0x0000007f8e7f7212 */ /* 0x000fe400078e3cff */
[----:B------:R-:W-:-:S02]  /*d530*/  LOP3.LUT R94, R101, R94, RZ, 0x3c, !PT ;  /* 0x0000005e655e7212 */ /* 0x000fc400078e3cff */
[----:B------:R-:W-:Y:S02]  /*d540*/  IADD3 R132, P0, PT, R132, R92, RZ ;  /* 0x0000005c84847210 */ /* 0x000fe40007f1e0ff */
[----:B------:R-:W-:Y:S01]  /*d550*/  LOP3.LUT R134, R126, R143, RZ, 0x3c, !PT ;  /* 0x0000008f7e867212 */ /* 0x000fe200078e3cff */
[----:B------:R-:W-:Y:S01]  /*d560*/  IMAD.X R130, R36, 0x1, R141, P1 ;  /* 0x0000000124827824 */ /* 0x000fe200008e068d */
[----:B------:R-:W-:Y:S02]  /*d570*/  SHF.L.W.U32.HI R103, R127, 0x1, R94 ;  /* 0x000000017f677819 */ /* 0x000fe40000010e5e */
[----:B0-----:R-:W-:Y:S01]  /*d580*/  SHF.L.W.U32.HI R75, R94, 0x1, R127 ;  /* 0x000000015e4b7819 */ /* 0x001fe20000010e7f */
[----:B------:R-:W-:Y:S01]  /*d590*/  IMAD.X R134, R134, 0x1, R102, P0 ;  /* 0x0000000186867824 */ /* 0x000fe200000e0666 */
[----:B------:R-:W-:Y:S02]  /*d5a0*/  LOP3.LUT R127, R92, R135, RZ, 0x3c, !PT ;  /* 0x000000875c7f7212 */ /* 0x000fe400078e3cff */
[----:B------:R-:W-:-:S02]  /*d5b0*/  LOP3.LUT R94, R102, R133, RZ, 0x3c, !PT ;  /* 0x00000085665e7212 */ /* 0x000fc400078e3cff */
[----:B------:R-:W-:Y:S02]  /*d5c0*/  LOP3.LUT R131, R128, R137, RZ, 0x3c, !PT ;  /* 0x0000008980837212 */ /* 0x000fe400078e3cff */
[----:B------:R-:W-:Y:S02]  /*d5d0*/  LOP3.LUT R92, R130, R97, RZ, 0x3c, !PT ;  /* 0x00000061825c7212 */ /* 0x000fe400078e3cff */
[----:B------:R-:W-:Y:S02]  /*d5e0*/  SHF.L.W.U32.HI R102, R127, 0x1, R94 ;  /* 0x000000017f667819 */ /* 0x000fe40000010e5e */
[----:B------:R-:W-:Y:S02]  /*d5f0*/  SHF.L.W.U32.HI R127, R94, 0x1, R127 ;  /* 0x000000015e7f7819 */ /* 0x000fe40000010e7f */
[----:B------:R-:W-:Y:S02]  /*d600*/  LOP3.LUT R95, R95, R132, RZ, 0x3c, !PT ;  /* 0x000000845f5f7212 */ /* 0x000fe400078e3cff */
[----:B------:R-:W-:-:S02]  /*d610*/  LOP3.LUT R94, R93, R134, RZ, 0x3c, !PT ;  /* 0x000000865d5e7212 */ /* 0x000fc400078e3cff */
[----:B------:R-:W-:Y:S02]  /*d620*/  SHF.L.W.U32.HI R129, R131, 0x1, R92 ;  /* 0x0000000183817819 */ /* 0x000fe40000010e5c */
[----:B------:R-:W-:Y:S02]  /*d630*/  SHF.L.W.U32.HI R131, R92, 0x1, R131 ;  /* 0x000000015c837819 */ /* 0x000fe40000010e83 */
[----:B------:R0:W5:Y:S01]  /*d640*/  LDL.64 R92, [R68] ;  /* 0x00000000445c7983 */ /* 0x0001620000100a00 */
[----:B------:R-:W-:Y:S02]  /*d650*/  IADD3 R141, P0, P1, R127, R24, R104 ;  /* 0x000000187f8d7210 */ /* 0x000fe4000791e068 */
[----:B------:R-:W-:Y:S02]  /*d660*/  SHF.L.W.U32.HI R133, R95, 0x8, R94 ;  /* 0x000000085f857819 */ /* 0x000fe40000010e5e */
[----:B------:R-:W-:Y:S02]  /*d670*/  SHF.L.W.U32.HI R104, R94, 0x8, R95 ;  /* 0x000000085e687819 */ /* 0x000fe40000010e5f */
[----:B------:R-:W5:Y:S01]  /*d680*/  LDL.64 R94, [R193] ;  /* 0x00000000c15e7983 */ /* 0x000f620000100a00 */
[----:B------:R-:W-:-:S03]  /*d690*/  IADD3 R139, P2, P3, R75, R96, R216 ;  /* 0x000000604b8b7210 */ /* 0x000fc60007b5e0d8 */
[----:B------:R-:W5:Y:S01]  /*d6a0*/  LDL.64 R96, [R175] ;  /* 0x00000000af607983 */ /* 0x000f620000100a00 */
[----:B------:R-:W-:Y:S02]  /*d6b0*/  IADD3.X R151, PT, PT, R102, R99, R105, P0, P1 ;  /* 0x0000006366977210 */ /* 0x000fe400007e2469 */
[----:B------:R-:W-:Y:S01]  /*d6c0*/  IADD3 R155, P0, P1, R133, R143, R106 ;  /* 0x0000008f859b7210 */ /* 0x000fe2000791e06a */
[----:B------:R-:W5:Y:S01]  /*d6d0*/  LDL.64 R192, [R192] ;  /* 0x00000000c0c07983 */ /* 0x000f620000100a00 */
[----:B------:R-:W-:Y:S02]  /*d6e0*/  IADD3.X R217, PT, PT, R103, R147, R217, P2, P3 ;  /* 0x0000009367d97210 */ /* 0x000fe400017e64d9 */
[----:B------:R-:W-:Y:S01]  /*d6f0*/  IADD3.X R153, PT, PT, R104, R145, R107, P0, P1 ;  /* 0x0000009168997210 */ /* 0x000fe200007e246b */
[----:B------:R-:W5:Y:S01]  /*d700*/  LDL.64 R174, [R174] ;  /* 0x00000000aeae7983 */ /* 0x000f620000100a00 */
[----:B------:R-:W-:Y:S02]  /*d710*/  LOP3.LUT R24, R72, R217, RZ, 0x3c, !PT ;  /* 0x000000d948187212 */ /* 0x000fe400078e3cff */
[----:B------:R-:W-:-:S02]  /*d720*/  LOP3.LUT R105, R153, R126, R143, 0x96, !PT ;  /* 0x0000007e99697212 */ /* 0x000fc400078e968f */
[----:B------:R-:W-:Y:S02]  /*d730*/  LOP3.LUT R138, R82, R151, RZ, 0x3c, !PT ;  /* 0x00000097528a7212 */ /* 0x000fe400078e3cff */
[----:B------:R-:W-:Y:S02]  /*d740*/  IADD3 R126, P3, PT, R24, R140, RZ ;  /* 0x0000008c187e7210 */ /* 0x000fe40007f7e0ff */
[----:B------:R-:W-:Y:S02]  /*d750*/  LOP3.LUT R99, R100, R139, RZ, 0x3c, !PT ;  /* 0x0000008b64637212 */ /* 0x000fe400078e3cff */
[----:B0-----:R-:W-:Y:S02]  /*d760*/  LOP3.LUT R68, R155, R36, R145, 0x96, !PT ;  /* 0x000000249b447212 */ /* 0x001fe400078e9691 */
[----:B------:R-:W-:Y:S01]  /*d770*/  IADD3 R138, P0, PT, R138, R128, RZ ;  /* 0x000000808a8a7210 */ /* 0x000fe20007f1e0ff */
[----:B------:R-:W-:Y:S01]  /*d780*/  IMAD.X R128, R99, 0x1, R98, P3 ;  /* 0x0000000163807824 */ /* 0x000fe200018e0662 */
[----:B------:R-:W-:-:S02]  /*d790*/  LOP3.LUT R149, R54, R141, RZ, 0x3c, !PT ;  /* 0x0000008d36957212 */ /* 0x000fc400078e3cff */
[----:B------:R-:W-:Y:S02]  /*d7a0*/  SHF.L.W.U32.HI R24, R68, 0x10, R105 ;  /* 0x0000001044187819 */ /* 0x000fe40000010e69 */
[----:B------:R-:W-:Y:S01]  /*d7b0*/  IADD3 R145, P1, P2, R131, R136, R108 ;  /* 0x0000008883917210 */ /* 0x000fe20007a3e06c */
[----:B------:R-:W-:Y:S01]  /*d7c0*/  IMAD.X R149, R149, 0x1, R130, P0 ;  /* 0x0000000195957824 */ /* 0x000fe200000e0682 */
[----:B------:R-:W-:Y:S02]  /*d7d0*/  SHF.L.W.U32.HI R36, R105, 0x10, R68 ;  /* 0x0000001069247819 */ /* 0x000fe40000010e44 */
[----:B------:R-:W-:Y:S02]  /*d7e0*/  LOP3.LUT R75, R75, R126, RZ, 0x3c, !PT ;  /* 0x0000007e4b4b7212 */ /* 0x000fe400078e3cff */
[----:B------:R-:W-:Y:S02]  /*d7f0*/  LOP3.LUT R98, R103, R128, RZ, 0x3c, !PT ;  /* 0x0000008067627212 */ /* 0x000fe400078e3cff */
[----:B------:R-:W-:-:S02]  /*d800*/  IADD3 R68, P0, PT, R24, R132, RZ ;  /* 0x0000008418447210 */ /* 0x000fc40007f1e0ff */
[----:B------:R-:W-:Y:S02]  /*d810*/  IADD3.X R108, PT, PT, R129, R206, R109, P1, P2 ;  /* 0x000000ce816c7210 */ /* 0x000fe40000fe446d */
[----:B------:R-:W-:Y:S02]  /*d820*/  LOP3.LUT R105, R127, R138, RZ, 0x3c, !PT ;  /* 0x0000008a7f697212 */ /* 0x000fe400078e3cff */
[----:B------:R-:W-:Y:S02]  /*d830*/  LOP3.LUT R102, R102, R149, RZ, 0x3c, !PT ;  /* 0x0000009566667212 */ /* 0x000fe400078e3cff */
[----:B------:R-:W-:Y:S02]  /*d840*/  SHF.L.W.U32.HI R107, R98, 0x8, R75 ;  /* 0x00000008626b7819 */ /* 0x000fe40000010e4b */
[----:B------:R-:W-:Y:S01]  /*d850*/  SHF.L.W.U32.HI R135, R75, 0x8, R98 ;  /* 0x000000084b877819 */ /* 0x000fe20000010e62 */
[----:B------:R-:W-:Y:S01]  /*d860*/  IMAD.X R75, R36, 0x1, R134, P0 ;  /* 0x00000001244b7824 */ /* 0x000fe200000e0686 */
[----:B------:R-:W-:Y:S01]  /*d870*/  LOP3.LUT R130, R85, R108, RZ, 0x3c, !PT ;  /* 0x0000006c55827212 */ /* 0x000fe200078e3cff */
[----:B------:R0:W5:Y:S01]  /*d880*/  LDL.64 R98, [R56] ;  /* 0x0000000038627983 */ /* 0x0001620000100a00 */
[----:B------:R-:W-:-:S02]  /*d890*/  SHF.L.W.U32.HI R103, R102, 0x8, R105 ;  /* 0x0000000866677819 */ /* 0x000fc40000010e69 */
[----:B------:R-:W-:Y:S02]  /*d8a0*/  IADD3 R143, P3, P4, R135, R139, R110 ;  /* 0x0000008b878f7210 */ /* 0x000fe40007c7e06e */
[----:B------:R-:W-:Y:S02]  /*d8b0*/  SHF.L.W.U32.HI R105, R105, 0x8, R102 ;  /* 0x0000000869697819 */ /* 0x000fe40000010e66 */
[----:B------:R-:W-:Y:S02]  /*d8c0*/  LOP3.LUT R102, R75, R104, RZ, 0x3c, !PT ;  /* 0x000000684b667212 */ /* 0x000fe400078e3cff */
[----:B------:R-:W-:Y:S02]  /*d8d0*/  IADD3 R130, P2, PT, R130, R142, RZ ;  /* 0x0000008e82827210 */ /* 0x000fe40007f5e0ff */
[----:B------:R-:W-:Y:S02]  /*d8e0*/  LOP3.LUT R104, R62, R145, RZ, 0x3c, !PT ;  /* 0x000000913e687212 */ /* 0x000fe400078e3cff */
[----:B------:R-:W-:-:S02]  /*d8f0*/  IADD3.X R137, PT, PT, R107, R217, R111, P3, P4 ;  /* 0x000000d96b897210 */ /* 0x000fc40001fe846f */
[----:B------:R-:W-:Y:S01]  /*d900*/  LOP3.LUT R127, R68, R133, RZ, 0x3c, !PT ;  /* 0x00000085447f7212 */ /* 0x000fe200078e3cff */
[----:B------:R-:W-:Y:S01]  /*d910*/  IMAD.X R104, R104, 0x1, R101, P2 ;  /* 0x0000000168687824 */ /* 0x000fe200010e0665 */
[----:B------:R-:W-:Y:S02]  /*d920*/  LOP3.LUT R72, R143, R72, R217, 0x96, !PT ;  /* 0x000000488f487212 */ /* 0x000fe400078e96d9 */
[----:B------:R-:W-:Y:S02]  /*d930*/  LOP3.LUT R111, R137, R100, R139, 0x96, !PT ;  /* 0x00000064896f7212 */ /* 0x000fe400078e968b */
[----:B------:R-:W-:Y:S01]  /*d940*/  IADD3 R147, P0, P1, R105, R141, R214 ;  /* 0x0000008d69937210 */ /* 0x000fe2000791e0d6 */
[----:B------:R1:W5:Y:S01]  /*d950*/  LDL.64 R100, [R44] ;  /* 0x000000002c647983 */ /* 0x0003620000100a00 */
[----:B------:R-:W-:Y:S02]  /*d960*/  SHF.L.W.U32.HI R109, R127, 0x1, R102 ;  /* 0x000000017f6d7819 */ /* 0x000fe40000010e66 */
[----:B------:R-:W-:-:S02]  /*d970*/  SHF.L.W.U32.HI R127, R102, 0x1, R127 ;  /* 0x00000001667f7819 */ /* 0x000fc40000010e7f */
[----:B0-----:R-:W-:Y:S02]  /*d980*/  SHF.L.W.U32.HI R56, R72, 0x10, R111 ;  /* 0x0000001048387819 */ /* 0x001fe40000010e6f */
[----:B------:R-:W-:Y:S02]  /*d990*/  LOP3.LUT R102, R131, R130, RZ, 0x3c, !PT ;  /* 0x0000008283667212 */ /* 0x000fe400078e3cff */
[----:B------:R-:W-:Y:S02]  /*d9a0*/  LOP3.LUT R129, R129, R104, RZ, 0x3c, !PT ;  /* 0x0000006881817212 */ /* 0x000fe400078e3cff */
[----:B------:R-:W-:Y:S02]  /*d9b0*/  IADD3.X R215, PT, PT, R103, R151, R215, P0, P1 ;  /* 0x0000009767d77210 */ /* 0x000fe400007e24d7 */
[----:B------:R-:W-:Y:S02]  /*d9c0*/  SHF.L.W.U32.HI R72, R111, 0x10, R72 ;  /* 0x000000106f487819 */ /* 0x000fe40000010e48 */
[----:B------:R-:W-:-:S02]  /*d9d0*/  IADD3 R126, P2, PT, R56, R126, RZ ;  /* 0x0000007e387e7210 */ /* 0x000fc40007f5e0ff */
[----:B------:R-:W-:Y:S02]  /*d9e0*/  SHF.L.W.U32.HI R131, R102, 0x8, R129 ;  /* 0x0000000866837819 */ /* 0x000fe40000010e81 */
[----:B------:R-:W-:Y:S02]  /*d9f0*/  LOP3.LUT R82, R147, R82, R151, 0x96, !PT ;  /* 0x0000005293527212 */ /* 0x000fe400078e9697 */
[----:B------:R-:W-:Y:S01]  /*da00*/  LOP3.LUT R133, R215, R54, R141, 0x96, !PT ;  /* 0x00000036d7857212 */ /* 0x000fe200078e968d */
[----:B------:R-:W-:Y:S01]  /*da10*/  IMAD.X R128, R72, 0x1, R128, P2 ;  /* 0x0000000148807824 */ /* 0x000fe200010e0680 */
[----:B------:R-:W-:Y:S02]  /*da20*/  SHF.L.W.U32.HI R129, R129, 0x8, R102 ;  /* 0x0000000881817819 */ /* 0x000fe40000010e66 */
[----:B------:R-:W-:Y:S02]  /*da30*/  IADD3 R134, P0, P1, R131, R145, R112 ;  /* 0x0000009183867210 */ /* 0x000fe4000791e070 */
[----:B-1----:R-:W-:-:S02]  /*da40*/  SHF.L.W.U32.HI R44, R133, 0x10, R82 ;  /* 0x00000010852c7819 */ /* 0x002fc40000010e52 */
[----:B------:R-:W-:Y:S02]  /*da50*/  SHF.L.W.U32.HI R82, R82, 0x10, R133 ;  /* 0x0000001052527819 */ /* 0x000fe40000010e85 */
[----:B------:R-:W-:Y:S02]  /*da60*/  IADD3.X R141, PT, PT, R129, R108, R113, P0, P1 ;  /* 0x0000006c818d7210 */ /* 0x000fe400007e2471 */
[----:B------:R-:W-:Y:S02]  /*da70*/  LOP3.LUT R113, R126, R135, RZ, 0x3c, !PT ;  /* 0x000000877e717212 */ /* 0x000fe400078e3cff */
[----:B------:R-:W-:Y:S02]  /*da80*/  LOP3.LUT R54, R128, R107, RZ, 0x3c, !PT ;  /* 0x0000006b80367212 */ /* 0x000fe400078e3cff */
[----:B------:R-:W-:Y:S01]  /*da90*/  IADD3 R138, P0, PT, R82, R138, RZ ;  /* 0x0000008a528a7210 */ /* 0x000fe20007f1e0ff */
[----:B------:R0:W5:Y:S01]  /*daa0*/  LDL.64 R106, [R38] ;  /* 0x00000000266a7983 */ /* 0x0001620000100a00 */
[----:B------:R-:W-:-:S02]  /*dab0*/  SHF.L.W.U32.HI R133, R54, 0x1, R113 ;  /* 0x0000000136857819 */ /* 0x000fc40000010e71 */
[----:B------:R-:W-:Y:S01]  /*dac0*/  LOP3.LUT R85, R134, R85, R108, 0x96, !PT ;  /* 0x0000005586557212 */ /* 0x000fe200078e966c */
[----:B------:R-:W-:Y:S01]  /*dad0*/  IMAD.X R140, R44, 0x1, R149, P0 ;  /* 0x000000012c8c7824 */ /* 0x000fe200000e0695 */
[----:B------:R-:W-:Y:S02]  /*dae0*/  LOP3.LUT R62, R141, R62, R145, 0x96, !PT ;  /* 0x0000003e8d3e7212 */ /* 0x000fe400078e9691 */
[----:B------:R-:W-:Y:S02]  /*daf0*/  SHF.L.W.U32.HI R113, R113, 0x1, R54 ;  /* 0x0000000171717819 */ /* 0x000fe40000010e36 */
[----:B------:R-:W-:Y:S02]  /*db00*/  IADD3 R155, P0, P1, R133, R155, R212 ;  /* 0x0000009b859b7210 */ /* 0x000fe4000791e0d4 */
[----:B------:R-:W-:Y:S02]  /*db10*/  SHF.L.W.U32.HI R110, R85, 0x10, R62 ;  /* 0x00000010556e7819 */ /* 0x000fe40000010e3e */
[----:B------:R-:W-:-:S02]  /*db20*/  LOP3.LUT R105, R138, R105, RZ, 0x3c, !PT ;  /* 0x000000698a697212 */ /* 0x000fc400078e3cff */
[----:B------:R-:W-:Y:S02]  /*db30*/  LOP3.LUT R54, R140, R103, RZ, 0x3c, !PT ;  /* 0x000000678c367212 */ /* 0x000fe400078e3cff */
[----:B------:R-:W-:Y:S01]  /*db40*/  IADD3.X R213, PT, PT, R113, R153, R213, P0, P1 ;  /* 0x0000009971d57210 */ /* 0x000fe200007e24d5 */
[----:B------:R-:W5:Y:S01]  /*db50*/  LDL.64 R102, [R198] ;  /* 0x00000000c6667983 */ /* 0x000f620000100a00 */
[----:B------:R-:W-:Y:S02]  /*db60*/  SHF.L.W.U32.HI R108, R62, 0x10, R85 ;  /* 0x000000103e6c7819 */ /* 0x000fe40000010e55 */
[----:B------:R-:W-:Y:S02]  /*db70*/  IADD3 R130, P0, PT, R110, R130, RZ ;  /* 0x000000826e827210 */ /* 0x000fe40007f1e0ff */
[----:B------:R-:W-:Y:S02]  /*db80*/  SHF.L.W.U32.HI R85, R105, 0x1, R54 ;  /* 0x0000000169557819 */ /* 0x000fe40000010e36 */
[----:B------:R-:W-:-:S02]  /*db90*/  SHF.L.W.U32.HI R111, R54, 0x1, R105 ;  /* 0x00000001366f7819 */ /* 0x000fc40000010e69 */
[----:B------:R-:W-:Y:S02]  /*dba0*/  LOP3.LUT R54, R44, R213, RZ, 0x3c, !PT ;  /* 0x000000d52c367212 */ /* 0x000fe400078e3cff */
[----:B------:R-:W-:Y:S01]  /*dbb0*/  IADD3 R135, P1, P2, R127, R147, R208 ;  /* 0x000000937f877210 */ /* 0x000fe20007a3e0d0 */
[----:B------:R-:W-:Y:S01]  /*dbc0*/  IMAD.X R139, R108, 0x1, R104, P0 ;  /* 0x000000016c8b7824 */ /* 0x000fe200000e0668 */
[----:B------:R-:W-:Y:S01]  /*dbd0*/  LOP3.LUT R62, R82, R155, RZ, 0x3c, !PT ;  /* 0x0000009b523e7212 */ /* 0x000fe200078e3cff */
[----:B------:R-:W5:Y:S01]  /*dbe0*/  LDL.64 R104, [R199] ;  /* 0x00000000c7687983 */ /* 0x000f620000100a00 */
[----:B------:R-:W-:Y:S02]  /*dbf0*/  IADD3 R54, P0, PT, R54, R130, RZ ;  /* 0x0000008236367210 */ /* 0x000fe40007f1e0ff */
[----:B------:R-:W-:-:S03]  /*dc00*/  IADD3.X R209, PT, PT, R109, R215, R209, P1, P2 ;  /* 0x000000d76dd17210 */ /* 0x000fc60000fe44d1 */
[----:B------:R-:W-:Y:S01]  /*dc10*/  IMAD.X R62, R62, 0x1, R139, P0 ;  /* 0x000000013e3e7824 */ /* 0x000fe200000e068b */
[----:B------:R-:W-:Y:S02]  /*dc20*/  LOP3.LUT R132, R108, R209, RZ, 0x3c, !PT ;  /* 0x000000d16c847212 */ /* 0x000fe400078e3cff */
[----:B------:R-:W-:Y:S02]  /*dc30*/  LOP3.LUT R136, R110, R135, RZ, 0x3c, !PT ;  /* 0x000000876e887212 */ /* 0x000fe400078e3cff */
[----:B------:R-:W-:Y:S02]  /*dc40*/  IADD3 R132, P0, PT, R132, R126, RZ ;  /* 0x0000007e84847210 */ /* 0x000fe40007f1e0ff */
[----:B------:R-:W-:Y:S02]  /*dc50*/  LOP3.LUT R133, R133, R54, RZ, 0x3c, !PT ;  /* 0x0000003685857212 */ /* 0x000fe400078e3cff */
[----:B------:R-:W-:Y:S01]  /*dc60*/  LOP3.LUT R112, R113, R62, RZ, 0x3c, !PT ;  /* 0x0000003e71707212 */ /* 0x000fe200078e3cff */
[----:B------:R-:W-:Y:S01]  /*dc70*/  IMAD.X R136, R136, 0x1, R128, P0 ;  /* 0x0000000188887824 */ /* 0x000fe200000e0680 */
[----:B------:R-:W-:-:S02]  /*dc80*/  LOP3.LUT R130, R130, R131, RZ, 0x3c, !PT ;  /* 0x0000008382827212 */ /* 0x000fc400078e3cff */
[----:B------:R-:W-:Y:S02]  /*dc90*/  SHF.L.W.U32.HI R131, R133, 0x8, R112 ;  /* 0x0000000885837819 */ /* 0x000fe40000010e70 */
[----:B------:R-:W-:Y:S02]  /*dca0*/  LOP3.LUT R127, R127, R132, RZ, 0x3c, !PT ;  /* 0x000000847f7f7212 */ /* 0x000fe400078e3cff */
[----:B------:R-:W-:Y:S02]  /*dcb0*/  IADD3 R157, P0, P1, R131, R155, R12 ;  /* 0x0000009b839d7210 */ /* 0x000fe4000791e00c */
[----:B------:R-:W-:Y:S02]  /*dcc0*/  LOP3.LUT R12, R109, R136, RZ, 0x3c, !PT ;  /* 0x000000886d0c7212 */ /* 0x000fe400078e3cff */
[----:B------:R-:W-:Y:S02]  /*dcd0*/  LOP3.LUT R139, R139, R129, RZ, 0x3c, !PT ;  /* 0x000000818b8b7212 */ /* 0x000fe400078e3cff */
[----:B------:R-:W-:-:S02]  /*dce0*/  SHF.L.W.U32.HI R129, R112, 0x8, R133 ;  /* 0x0000000870817819 */ /* 0x000fc40000010e85 */
[----:B------:R-:W-:Y:S02]  /*dcf0*/  SHF.L.W.U32.HI R133, R127, 0x8, R12 ;  /* 0x000000087f857819 */ /* 0x000fe40000010e0c */
[----:B------:R-:W-:Y:S02]  /*dd00*/  IADD3 R147, P2, P3, R111, R134, R114 ;  /* 0x000000866f937210 */ /* 0x000fe40007b5e072 */
[----:B------:R-:W-:Y:S02]  /*dd10*/  IADD3.X R159, PT, PT, R129, R213, R13, P0, P1 ;  /* 0x000000d5819f7210 */ /* 0x000fe400007e240d */
[----:B------:R-:W-:Y:S02]  /*dd20*/  SHF.L.W.U32.HI R109, R139, 0x1, R130 ;  /* 0x000000018b6d7819 */ /* 0x000fe40000010e82 */
[----:B------:R-:W-:Y:S02]  /*dd30*/  SHF.L.W.U32.HI R127, R12, 0x8, R127 ;  /* 0x000000080c7f7819 */ /* 0x000fe40000010e7f */
[----:B------:R-:W-:-:S02]  /*dd40*/  IADD3 R151, P0, P1, R133, R135, R118 ;  /* 0x0000008785977210 */ /* 0x000fc4000791e076 */
[----:B------:R-:W-:Y:S02]  /*dd50*/  IADD3.X R141, PT, PT, R85, R141, R115, P2, P3 ;  /* 0x0000008d558d7210 */ /* 0x000fe400017e6473 */
[----:B------:R-:W-:Y:S02]  /*dd60*/  SHF.L.W.U32.HI R113, R130, 0x1, R139 ;  /* 0x0000000182717819 */ /* 0x000fe40000010e8b */
[----:B------:R-:W-:Y:S02]  /*dd70*/  IADD3 R143, P4, P5, R109, R143, R116 ;  /* 0x0000008f6d8f7210 */ /* 0x000fe40007d9e074 */
[----:B------:R-:W-:Y:S02]  /*dd80*/  IADD3.X R153, PT, PT, R127, R209, R119, P0, P1 ;  /* 0x000000d17f997210 */ /* 0x000fe400007e2477 */
[----:B------:R-:W-:Y:S02]  /*dd90*/  LOP3.LUT R13, R72, R141, RZ, 0x3c, !PT ;  /* 0x0000008d480d7212 */ /* 0x000fe400078e3cff */
[----:B------:R-:W-:-:S02]  /*dda0*/  IADD3.X R137, PT, PT, R113, R137, R117, P4, P5 ;  /* 0x0000008971897210 */ /* 0x000fc400027ea475 */
[----:B------:R-:W-:Y:S02]  /*ddb0*/  LOP3.LUT R115, R153, R110, R135, 0x96, !PT ;  /* 0x0000006e99737212 */ /* 0x000fe400078e9687 */
[----:B------:R-:W-:Y:S02]  /*ddc0*/  IADD3 R110, P0, PT, R13, R68, RZ ;  /* 0x000000440d6e7210 */ /* 0x000fe40007f1e0ff */
[----:B------:R-:W5:Y:S01]  /*ddd0*/  LDL.64 R12, [R182] ;  /* 0x00000000b60c7983 */ /* 0x000f620000100a00 */
[----:B------:R-:W-:Y:S02]  /*dde0*/  LOP3.LUT R108, R151, R108, R209, 0x96, !PT ;  /* 0x0000006c976c7212 */ /* 0x000fe400078e96d1 */
[----:B------:R-:W-:Y:S02]  /*ddf0*/  LOP3.LUT R114, R36, R137, RZ, 0x3c, !PT ;  /* 0x0000008924727212 */ /* 0x000fe400078e3cff */
[----:B------:R-:W-:Y:S02]  /*de00*/  LOP3.LUT R118, R56, R147, RZ, 0x3c, !PT ;  /* 0x0000009338767212 */ /* 0x000fe400078e3cff */
[----:B------:R-:W-:-:S02]  /*de10*/  LOP3.LUT R128, R157, R44, R213, 0x96, !PT ;  /* 0x0000002c9d807212 */ /* 0x000fc400078e96d5 */
[----:B------:R-:W-:Y:S02]  /*de20*/  SHF.L.W.U32.HI R44, R108, 0x10, R115 ;  /* 0x000000106c2c7819 */ /* 0x000fe40000010e73 */
[----:B------:R-:W-:Y:S02]  /*de30*/  IADD3 R114, P1, PT, R114, R138, RZ ;  /* 0x0000008a72727210 */ /* 0x000fe40007f3e0ff */
[----:B------:R-:W-:Y:S01]  /*de40*/  LOP3.LUT R126, R24, R143, RZ, 0x3c, !PT ;  /* 0x0000008f187e7212 */ /* 0x000fe200078e3cff */
[----:B------:R-:W-:Y:S01]  /*de50*/  IMAD.X R118, R118, 0x1, R75, P0 ;  /* 0x0000000176767824 */ /* 0x000fe200000e064b */
[----:B------:R-:W-:Y:S02]  /*de60*/  SHF.L.W.U32.HI R68, R115, 0x10, R108 ;  /* 0x0000001073447819 */ /* 0x000fe40000010e6c */
[----:B------:R-:W-:Y:S01]  /*de70*/  IADD3 R132, P0, PT, R44, R132, RZ ;  /* 0x000000842c847210 */ /* 0x000fe20007f1e0ff */
[----:B------:R-:W-:Y:S01]  /*de80*/  IMAD.X R126, R126, 0x1, R140, P1 ;  /* 0x000000017e7e7824 */ /* 0x000fe200008e068c */
[----:B------:R-:W-:-:S02]  /*de90*/  LOP3.LUT R155, R159, R82, R155, 0x96, !PT ;  /* 0x000000529f9b7212 */ /* 0x000fc400078e969b */
[----:B------:R-:W-:Y:S01]  /*dea0*/  LOP3.LUT R111, R111, R110, RZ, 0x3c, !PT ;  /* 0x0000006e6f6f7212 */ /* 0x000fe200078e3cff */
[----:B------:R-:W-:Y:S01]  /*deb0*/  IMAD.X R136, R68, 0x1, R136, P0 ;  /* 0x0000000144887824 */ /* 0x000fe200000e0688 */
[----:B------:R-:W-:Y:S02]  /*dec0*/  LOP3.LUT R82, R85, R118, RZ, 0x3c, !PT ;  /* 0x0000007655527212 */ /* 0x000fe400078e3cff */
[----:B------:R-:W-:Y:S02]  /*ded0*/  LOP3.LUT R109, R109, R114, RZ, 0x3c, !PT ;  /* 0x000000726d6d7212 */ /* 0x000fe400078e3cff */
[----:B0-----:R-:W-:Y:S02]  /*dee0*/  LOP3.LUT R38, R113, R126, RZ, 0x3c, !PT ;  /* 0x0000007e71267212 */ /* 0x001fe400078e3cff */
[----:B------:R-:W-:Y:S01]  /*def0*/  SHF.L.W.U32.HI R135, R111, 0x8, R82 ;  /* 0x000000086f877819 */ /* 0x000fe20000010e52 */
[----:B------:R-:W5:Y:S01]  /*df00*/  LDL.64 R112, [R73] ;  /* 0x0000000049707983 */ /* 0x000f620000100a00 */
[----:B------:R-:W-:-:S02]  /*df10*/  LOP3.LUT R117, R132, R133, RZ, 0x3c, !PT ;  /* 0x0000008584757212 */ /* 0x000fc400078e3cff */
[----:B------:R-:W-:Y:S02]  /*df20*/  LOP3.LUT R108, R136, R127, RZ, 0x3c, !PT ;  /* 0x0000007f886c7212 */ /* 0x000fe400078e3cff */
[----:B------:R-:W-:Y:S02]  /*df30*/  SHF.L.W.U32.HI R133, R109, 0x8, R38 ;  /* 0x000000086d857819 */ /* 0x000fe40000010e26 */
[----:B------:R-:W-:Y:S02]  /*df40*/  SHF.L.W.U32.HI R119, R82, 0x8, R111 ;  /* 0x0000000852777819 */ /* 0x000fe40000010e6f */
[----:B------:R-:W-:Y:S02]  /*df50*/  IADD3 R145, P0, P1, R135, R147, R120 ;  /* 0x0000009387917210 */ /* 0x000fe4000791e078 */
[----:B------:R-:W-:Y:S02]  /*df60*/  SHF.L.W.U32.HI R115, R117, 0x1, R108 ;  /* 0x0000000175737819 */ /* 0x000fe40000010e6c */
[----:B------:R-:W-:-:S02]  /*df70*/  SHF.L.W.U32.HI R117, R108, 0x1, R117 ;  /* 0x000000016c757819 */ /* 0x000fc40000010e75 */
[----:B------:R-:W-:Y:S02]  /*df80*/  SHF.L.W.U32.HI R127, R38, 0x8, R109 ;  /* 0x00000008267f7819 */ /* 0x000fe40000010e6d */
[----:B------:R-:W-:Y:S01]  /*df90*/  IADD3 R139, P2, P3, R133, R143, R122 ;  /* 0x0000008f858b7210 */ /* 0x000fe20007b5e07a */
[----:B------:R-:W5:Y:S01]  /*dfa0*/  LDL.64 R108, [R195] ;  /* 0x00000000c36c7983 */ /* 0x000f620000100a00 */
[----:B------:R-:W-:Y:S02]  /*dfb0*/  IADD3.X R149, PT, PT, R119, R141, R121, P0, P1 ;  /* 0x0000008d77957210 */ /* 0x000fe400007e2479 */
[----:B------:R-:W-:Y:S02]  /*dfc0*/  LOP3.LUT R72, R145, R72, R141, 0x96, !PT ;  /* 0x0000004891487212 */ /* 0x000fe400078e968d */
[----:B------:R-:W-:Y:S02]  /*dfd0*/  IADD3.X R141, PT, PT, R127, R137, R123, P2, P3 ;  /* 0x000000897f8d7210 */ /* 0x000fe400017e647b */
[----:B------:R-:W-:Y:S01]  /*dfe0*/  LOP3.LUT R85, R149, R56, R147, 0x96, !PT ;  /* 0x0000003895557212 */ /* 0x000fe200078e9693 */
[----:B------:R-:W5:Y:S01]  /*dff0*/  LDL.64 R194, [R194] ;  /* 0x00000000c2c27983 */ /* 0x000f620000100a00 */
[----:B------:R-:W-:-:S02]  /*e000*/  LOP3.LUT R36, R139, R36, R137, 0x96, !PT ;  /* 0x000000248b247212 */ /* 0x000fc400078e9689 */
[----:B------:R-:W-:Y:S02]  /*e010*/  IADD3 R137, P0, P1, R117, R157, R124 ;  /* 0x0000009d75897210 */ /* 0x000fe4000791e07c */
[----:B------:R-:W-:Y:S02]  /*e020*/  LOP3.LUT R75, R141, R24, R143, 0x96, !PT ;  /* 0x000000188d4b7212 */ /* 0x000fe400078e968f */
[----:B------:R-:W-:Y:S02]  /*e030*/  SHF.L.W.U32.HI R82, R72, 0x10, R85 ;  /* 0x0000001048527819 */ /* 0x000fe40000010e55 */
[----:B------:R-:W-:Y:S02]  /*e040*/  IADD3.X R125, PT, PT, R115, R159, R125, P0, P1 ;  /* 0x0000009f737d7210 */ /* 0x000fe400007e247d */
[----:B------:R-:W-:Y:S02]  /*e050*/  SHF.L.W.U32.HI R24, R75, 0x10, R36 ;  /* 0x000000104b187819 */ /* 0x000fe40000010e24 */
[----:B------:R-:W-:-:S02]  /*e060*/  SHF.L.W.U32.HI R56, R85, 0x10, R72 ;  /* 0x0000001055387819 */ /* 0x000fc40000010e48 */
[----:B------:R-:W-:Y:S02]  /*e070*/  IADD3 R123, P0, PT, R82, R110, RZ ;  /* 0x0000006e527b7210 */ /* 0x000fe40007f1e0ff */
[----:B------:R-:W5:Y:S01]  /*e080*/  LDL.64 R110, [R177] ;  /* 0x00000000b16e7983 */ /* 0x000f620000100a00 */
[----:B------:R-:W-:Y:S02]  /*e090*/  SHF.L.W.U32.HI R36, R36, 0x10, R75 ;  /* 0x0000001024247819 */ /* 0x000fe40000010e4b */
[----:B------:R-:W-:Y:S01]  /*e0a0*/  LOP3.LUT R116, R24, R125, RZ, 0x3c, !PT ;  /* 0x0000007d18747212 */ /* 0x000fe200078e3cff */
[----:B------:R-:W-:Y:S01]  /*e0b0*/  IMAD.X R72, R56, 0x1, R118, P0 ;  /* 0x0000000138487824 */ /* 0x000fe200000e0676 */
[----:B------:R-:W-:Y:S02]  /*e0c0*/  LOP3.LUT R118, R36, R137, RZ, 0x3c, !PT ;  /* 0x0000008924767212 */ /* 0x000fe400078e3cff */
[----:B------:R-:W-:Y:S01]  /*e0d0*/  IADD3 R116, P0, PT, R116, R123, RZ ;  /* 0x0000007b74747210 */ /* 0x000fe20007f1e0ff */
[----:B------:R-:W5:Y:S01]  /*e0e0*/  LDL.64 R176, [R176] ;  /* 0x00000000b0b07983 */ /* 0x000f620000100a00 */
[----:B------:R-:W-:-:S03]  /*e0f0*/  SHF.L.W.U32.HI R85, R128, 0x10, R155 ;  /* 0x0000001080557819 */ /* 0x000fc60000010e9b */
[----:B------:R-:W-:Y:S01]  /*e100*/  IMAD.X R118, R118, 0x1, R72, P0 ;  /* 0x0000000176767824 */ /* 0x000fe200000e0648 */
[----:B------:R-:W-:Y:S02]  /*e110*/  SHF.L.W.U32.HI R75, R155, 0x10, R128 ;  /* 0x000000109b4b7819 */ /* 0x000fe40000010e80 */
[----:B------:R-:W-:Y:S02]  /*e120*/  IADD3 R122, P0, PT, R85, R54, RZ ;  /* 0x00000036557a7210 */ /* 0x000fe40007f1e0ff */
[----:B------:R-:W-:Y:S02]  /*e130*/  LOP3.LUT R117, R117, R116, RZ, 0x3c, !PT ;  /* 0x0000007475757212 */ /* 0x000fe400078e3cff */
[----:B------:R-:W-:Y:S01]  /*e140*/  LOP3.LUT R38, R115, R118, RZ, 0x3c, !PT ;  /* 0x0000007673267212 */ /* 0x000fe200078e3cff */
[----:B------:R-:W-:Y:S01]  /*e150*/  IMAD.X R138, R75, 0x1, R62, P0 ;  /* 0x000000014b8a7824 */ /* 0x000fe200000e063e */
[----:B------:R-:W-:Y:S02]  /*e160*/  LOP3.LUT R123, R123, R135, RZ, 0x3c, !PT ;  /* 0x000000877b7b7212 */ /* 0x000fe400078e3cff */
[----:B------:R-:W-:-:S02]  /*e170*/  SHF.L.W.U32.HI R135, R117, 0x8, R38 ;  /* 0x0000000875877819 */ /* 0x000fc40000010e26 */
[----:B------:R-:W-:Y:S02]  /*e180*/  LOP3.LUT R54, R138, R129, RZ, 0x3c, !PT ;  /* 0x000000818a367212 */ /* 0x000fe400078e3cff */
[----:B--2---:R-:W-:Y:S02]  /*e190*/  IADD3 R143, P0, P1, R135, R137, R2 ;  /* 0x00000089878f7210 */ /* 0x004fe4000791e002 */
[----:B------:R-:W-:Y:S02]  /*e1a0*/  LOP3.LUT R2, R72, R119, RZ, 0x3c, !PT ;  /* 0x0000007748027212 */ /* 0x000fe400078e3cff */
[----:B------:R-:W-:Y:S01]  /*e1b0*/  SHF.L.W.U32.HI R129, R38, 0x8, R117 ;  /* 0x0000000826817819 */ /* 0x000fe20000010e75 */
[----:B------:R0:W2:Y:S01]  /*e1c0*/  LDL.64 R72, [R71] ;  /* 0x0000000047487983 */ /* 0x0000a20000100a00 */
[----:B------:R-:W-:Y:S02]  /*e1d0*/  LOP3.LUT R131, R122, R131, RZ, 0x3c, !PT ;  /* 0x000000837a837212 */ /* 0x000fe400078e3cff */
[----:B------:R-:W-:-:S02]  /*e1e0*/  SHF.L.W.U32.HI R121, R123, 0x1, R2 ;  /* 0x000000017b797819 */ /* 0x000fc40000010e02 */
[----:B------:R-:W-:Y:S02]  /*e1f0*/  IADD3.X R147, PT, PT, R129, R125, R3, P0, P1 ;  /* 0x0000007d81937210 */ /* 0x000fe400007e2403 */
[----:B------:R-:W-:Y:S02]  /*e200*/  SHF.L.W.U32.HI R123, R2, 0x1, R123 ;  /* 0x00000001027b7819 */ /* 0x000fe40000010e7b */
[----:B------:R-:W2:Y:S01]  /*e210*/  LDL.64 R2, [R189] ;  /* 0x00000000bd027983 */ /* 0x000ea20000100a00 */
[----:B------:R-:W-:Y:S02]  /*e220*/  SHF.L.W.U32.HI R117, R131, 0x1, R54 ;  /* 0x0000000183757819 */ /* 0x000fe40000010e36 */
[----:B------:R-:W-:Y:S02]  /*e230*/  SHF.L.W.U32.HI R119, R54, 0x1, R131 ;  /* 0x0000000136777819 */ /* 0x000fe40000010e83 */
[----:B------:R-:W-:Y:S02]  /*e240*/  IADD3 R54, P0, PT, R36, R114, RZ ;  /* 0x0000007224367210 */ /* 0x000fe40007f1e0ff */
[----:B------:R-:W-:-:S02]  /*e250*/  LOP3.LUT R115, R147, R36, R137, 0x96, !PT ;  /* 0x0000002493737212 */ /* 0x000fc400078e9689 */
[----:B------:R-:W-:Y:S01]  /*e260*/  LOP3.LUT R38, R143, R24, R125, 0x96, !PT ;  /* 0x000000188f267212 */ /* 0x000fe200078e967d */
[----:B------:R-:W-:Y:S01]  /*e270*/  IMAD.X R62, R24, 0x1, R126, P0 ;  /* 0x00000001183e7824 */ /* 0x000fe200000e067e */
[----:B------:R-:W-:Y:S02]  /*e280*/  IADD3 R130, P0, P1, R123, R151, R204 ;  /* 0x000000977b827210 */ /* 0x000fe4000791e0cc */
[----:B------:R-:W-:Y:S02]  /*e290*/  SHF.L.W.U32.HI R36, R115, 0x10, R38 ;  /* 0x0000001073247819 */ /* 0x000fe40000010e26 */
[----:B------:R-:W-:Y:S02]  /*e2a0*/  SHF.L.W.U32.HI R24, R38, 0x10, R115 ;  /* 0x0000001026187819 */ /* 0x000fe40000010e73 */
[----:B------:R-:W2:Y:S01]  /*e2b0*/  LDL.64 R114, [R190] ;  /* 0x00000000be727983 */ /* 0x000ea20000100a00 */
[----:B------:R-:W-:Y:S02]  /*e2c0*/  IADD3.X R204, PT, PT, R121, R153, R205, P0, P1 ;  /* 0x0000009979cc7210 */ /* 0x000fe400007e24cd */
[----:B---3--:R-:W-:-:S02]  /*e2d0*/  IADD3 R137, P0, P1, R119, R139, R4 ;  /* 0x0000008b77897210 */ /* 0x008fc4000791e004 */
[----:B------:R-:W-:Y:S02]  /*e2e0*/  LOP3.LUT R125, R54, R133, RZ, 0x3c, !PT ;  /* 0x00000085367d7212 */ /* 0x000fe400078e3cff */
[----:B------:R-:W-:Y:S02]  /*e2f0*/  IADD3.X R133, PT, PT, R117, R141, R5, P0, P1 ;  /* 0x0000008d75857210 */ /* 0x000fe400007e2405 */
[----:B------:R-:W-:Y:S02]  /*e300*/  LOP3.LUT R128, R75, R204, RZ, 0x3c, !PT ;  /* 0x000000cc4b807212 */ /* 0x000fe400078e3cff */
[----:B------:R-:W-:Y:S02]  /*e310*/  IADD3 R38, P0, PT, R24, R116, RZ ;  /* 0x0000007418267210 */ /* 0x000fe40007f1e0ff */
[----:B------:R-:W-:Y:S02]  /*e320*/  LOP3.LUT R116, R56, R133, RZ, 0x3c, !PT ;  /* 0x0000008538747212 */ /* 0x000fe400078e3cff */
[----:B------:R-:W-:-:S02]  /*e330*/  LOP3.LUT R4, R62, R127, RZ, 0x3c, !PT ;  /* 0x0000007f3e047212 */ /* 0x000fc400078e3cff */
[----:B------:R-:W-:Y:S01]  /*e340*/  IADD3 R128, P1, PT, R128, R54, RZ ;  /* 0x0000003680807210 */ /* 0x000fe20007f3e0ff */
[----:B------:R-:W-:Y:S01]  /*e350*/  IMAD.X R54, R36, 0x1, R118, P0 ;  /* 0x0000000124367824 */ /* 0x000fe200000e0676 */
[----:B------:R-:W-:Y:S02]  /*e360*/  IADD3 R116, P0, PT, R116, R132, RZ ;  /* 0x0000008474747210 */ /* 0x000fe40007f1e0ff */
[----:B------:R-:W-:Y:S02]  /*e370*/  LOP3.LUT R118, R82, R137, RZ, 0x3c, !PT ;  /* 0x0000008952767212 */ /* 0x000fe400078e3cff */
[----:B0-----:R-:W-:Y:S02]  /*e380*/  SHF.L.W.U32.HI R71, R125, 0x1, R4 ;  /* 0x000000017d477819 */ /* 0x001fe40000010e04 */
[----:B------:R-:W-:Y:S02]  /*e390*/  SHF.L.W.U32.HI R125, R4, 0x1, R125 ;  /* 0x00000001047d7819 */ /* 0x000fe40000010e7d */
[----:B------:R-:W-:Y:S01]  /*e3a0*/  LOP3.LUT R134, R85, R130, RZ, 0x3c, !PT ;  /* 0x0000008255867212 */ /* 0x000fe200078e3cff */
[----:B------:R-:W-:Y:S01]  /*e3b0*/  IMAD.X R118, R118, 0x1, R136, P0 ;  /* 0x0000000176767824 */ /* 0x000fe200000e0688 */
[----:B------:R-:W-:-:S02]  /*e3c0*/  LOP3.LUT R135, R38, R135, RZ, 0x3c, !PT ;  /* 0x0000008726877212 */ /* 0x000fc400078e3cff */
[----:B------:R-:W-:Y:S01]  /*e3d0*/  LOP3.LUT R4, R54, R129, RZ, 0x3c, !PT ;  /* 0x0000008136047212 */ /* 0x000fe200078e3cff */
[----:B------:R-:W-:Y:S01]  /*e3e0*/  IMAD.X R134, R134, 0x1, R62, P1 ;  /* 0x0000000186867824 */ /* 0x000fe200008e063e */
[----:B------:R-:W-:Y:S02]  /*e3f0*/  LOP3.LUT R5, R123, R128, RZ, 0x3c, !PT ;  /* 0x000000807b057212 */ /* 0x000fe400078e3cff */
[----:B------:R-:W-:Y:S02]  /*e400*/  SHF.L.W.U32.HI R127, R135, 0x1, R4 ;  /* 0x00000001877f7819 */ /* 0x000fe40000010e04 */
[----:B------:R-:W-:Y:S02]  /*e410*/  SHF.L.W.U32.HI R129, R4, 0x1, R135 ;  /* 0x0000000104817819 */ /* 0x000fe40000010e87 */
[----:B----4-:R-:W-:Y:S02]  /*e420*/  IADD3 R135, P0, P1, R125, R145, R6 ;  /* 0x000000917d877210 */ /* 0x010fe4000791e006 */
[----:B------:R-:W-:-:S02]  /*e430*/  LOP3.LUT R123, R119, R116, RZ, 0x3c, !PT ;  /* 0x00000074777b7212 */ /* 0x000fc400078e3cff */
[----:B------:R-:W-:Y:S02]  /*e440*/  LOP3.LUT R4, R117, R118, RZ, 0x3c, !PT ;  /* 0x0000007675047212 */ /* 0x000fe400078e3cff */
[----:B------:R-:W-:Y:S02]  /*e450*/  LOP3.LUT R62, R121, R134, RZ, 0x3c, !PT ;  /* 0x00000086793e7212 */ /* 0x000fe400078e3cff */
[----:B------:R-:W-:Y:S02]  /*e460*/  IADD3.X R141, PT, PT, R71, R149, R7, P0, P1 ;  /* 0x00000095478d7210 */ /* 0x000fe400007e2407 */
[----:B------:R-:W-:Y:S01]  /*e470*/  SHF.L.W.U32.HI R121, R4, 0x8, R123 ;  /* 0x0000000804797819 */ /* 0x000fe20000010e7b */
[----:B------:R0:W3:Y:S01]  /*e480*/  LDL.64 R6, [R66] ;  /* 0x0000000042067983 */ /* 0x0000e20000100a00 */
[----:B------:R-:W-:Y:S02]  /*e490*/  SHF.L.W.U32.HI R123, R123, 0x8, R4 ;  /* 0x000000087b7b7819 */ /* 0x000fe40000010e04 */
[----:B------:R-:W-:-:S02]  /*e4a0*/  LOP3.LUT R120, R68, R141, RZ, 0x3c, !PT ;  /* 0x0000008d44787212 */ /* 0x000fc400078e3cff */
[----:B-----5:R-:W-:Y:S02]  /*e4b0*/  IADD3 R131, P3, P4, R123, R137, R10 ;  /* 0x000000897b837210 */ /* 0x020fe40007c7e00a */
[----:B------:R-:W-:Y:S02]  /*e4c0*/  SHF.L.W.U32.HI R117, R62, 0x8, R5 ;  /* 0x000000083e757819 */ /* 0x000fe40000010e05 */
[----:B------:R-:W-:Y:S02]  /*e4d0*/  SHF.L.W.U32.HI R119, R5, 0x8, R62 ;  /* 0x0000000805777819 */ /* 0x000fe40000010e3e */
[----:B------:R-:W-:Y:S01]  /*e4e0*/  IADD3 R120, P2, PT, R120, R122, RZ ;  /* 0x0000007a78787210 */ /* 0x000fe20007f5e0ff */
[----:B------:R-:W4:Y:S01]  /*e4f0*/  LDL.64 R4, [R83] ;  /* 0x0000000053047983 */ /* 0x000f220000100a00 */
[----:B------:R-:W-:Y:S02]  /*e500*/  LOP3.LUT R122, R44, R135, RZ, 0x3c, !PT ;  /* 0x000000872c7a7212 */ /* 0x000fe400078e3cff */
[----:B------:R-:W-:-:S02]  /*e510*/  IADD3.X R139, PT, PT, R121, R133, R11, P3, P4 ;  /* 0x00000085798b7210 */ /* 0x000fc40001fe840b */
[----:B------:R-:W-:Y:S01]  /*e520*/  IADD3 R124, P0, P1, R119, R130, R8 ;  /* 0x00000082777c7210 */ /* 0x000fe2000791e008 */
[----:B------:R-:W-:Y:S01]  /*e530*/  IMAD.X R122, R122, 0x1, R138, P2 ;  /* 0x000000017a7a7824 */ /* 0x000fe200010e068a */
[----:B------:R-:W-:Y:S02]  /*e540*/  LOP3.LUT R62, R131, R56, R133, 0x96, !PT ;  /* 0x00000038833e7212 */ /* 0x000fe400078e9685 */
[----:B------:R-:W-:Y:S02]  /*e550*/  LOP3.LUT R11, R139, R82, R137, 0x96, !PT ;  /* 0x000000528b0b7212 */ /* 0x000fe400078e9689 */
[----:B------:R-:W-:Y:S02]  /*e560*/  IADD3.X R126, PT, PT, R117, R204, R9, P0, P1 ;  /* 0x000000cc757e7210 */ /* 0x000fe400007e2409 */
[----:B------:R-:W5:Y:S01]  /*e570*/  LDL.64 R8, [R191] ;  /* 0x00000000bf087983 */ /* 0x000f620000100a00 */
[----:B------:R-:W-:Y:S02]  /*e580*/  SHF.L.W.U32.HI R56, R62, 0x10, R11 ;  /* 0x000000103e387819 */ /* 0x000fe40000010e0b */
[----:B------:R-:W-:-:S02]  /*e590*/  LOP3.LUT R125, R125, R120, RZ, 0x3c, !PT ;  /* 0x000000787d7d7212 */ /* 0x000fc400078e3cff */
[----:B------:R-:W-:Y:S02]  /*e5a0*/  LOP3.LUT R10, R71, R122, RZ, 0x3c, !PT ;  /* 0x0000007a470a7212 */ /* 0x000fe400078e3cff */
[----:B------:R-:W-:Y:S02]  /*e5b0*/  LOP3.LUT R71, R126, R85, R130, 0x96, !PT ;  /* 0x000000557e477212 */ /* 0x000fe400078e9682 */
[----:B------:R-:W-:Y:S02]  /*e5c0*/  SHF.L.W.U32.HI R62, R11, 0x10, R62 ;  /* 0x000000100b3e7819 */ /* 0x000fe40000010e3e */
[----:B------:R-:W-:Y:S02]  /*e5d0*/  IADD3 R116, P2, PT, R56, R116, RZ ;  /* 0x0000007438747210 */ /* 0x000fe40007f5e0ff */
[----:B------:R-:W-:Y:S02]  /*e5e0*/  SHF.L.W.U32.HI R85, R125, 0x8, R10 ;  /* 0x000000087d557819 */ /* 0x000fe40000010e0a */
[----:B0-----:R-:W-:Y:S01]  /*e5f0*/  LOP3.LUT R66, R124, R75, R204, 0x96, !PT ;  /* 0x0000004b7c427212 */ /* 0x001fe200078e96cc */
[----:B------:R-:W-:Y:S01]  /*e600*/  IMAD.X R118, R62, 0x1, R118, P2 ;  /* 0x000000013e767824 */ /* 0x000fe200010e0676 */
[----:B------:R-:W-:-:S02]  /*e610*/  SHF.L.W.U32.HI R11, R10, 0x8, R125 ;  /* 0x000000080a0b7819 */ /* 0x000fc40000010e7d */
[----:B------:R-:W-:Y:S02]  /*e620*/  IADD3 R133, P0, P1, R85, R135, R86 ;  /* 0x0000008755857210 */ /* 0x000fe4000791e056 */
[----:B------:R-:W-:Y:S02]  /*e630*/  SHF.L.W.U32.HI R10, R71, 0x10, R66 ;  /* 0x00000010470a7819 */ /* 0x000fe40000010e42 */
[----:B------:R-:W-:Y:S02]  /*e640*/  SHF.L.W.U32.HI R66, R66, 0x10, R71 ;  /* 0x0000001042427819 */ /* 0x000fe40000010e47 */
[----:B------:R-:W-:Y:S02]  /*e650*/  IADD3.X R145, PT, PT, R11, R141, R87, P0, P1 ;  /* 0x0000008d0b917210 */ /* 0x000fe400007e2457 */
[----:B------:R-:W-:Y:S02]  /*e660*/  LOP3.LUT R87, R116, R123, RZ, 0x3c, !PT ;  /* 0x0000007b74577212 */ /* 0x000fe400078e3cff */
[----:B------:R-:W-:-:S02]  /*e670*/  LOP3.LUT R82, R118, R121, RZ, 0x3c, !PT ;  /* 0x0000007976527212 */ /* 0x000fc400078e3cff */
[----:B------:R-:W-:Y:S02]  /*e680*/  IADD3 R128, P0, PT, R66, R128, RZ ;  /* 0x0000008042807210 */ /* 0x000fe40007f1e0ff */
[----:B------:R-:W-:Y:S02]  /*e690*/  SHF.L.W.U32.HI R121, R82, 0x1, R87 ;  /* 0x0000000152797819 */ /* 0x000fe40000010e57 */
[----:B------:R-:W-:Y:S02]  /*e6a0*/  LOP3.LUT R68, R133, R68, R141, 0x96, !PT ;  /* 0x0000004485447212 */ /* 0x000fe400078e968d */
[----:B------:R-:W-:Y:S01]  /*e6b0*/  LOP3.LUT R71, R145, R44, R135, 0x96, !PT ;  /* 0x0000002c91477212 */ /* 0x000fe200078e9687 */
[----:B------:R-:W-:Y:S01]  /*e6c0*/  IMAD.X R134, R10, 0x1, R134, P0 ;  /* 0x000000010a867824 */ /* 0x000fe200000e0686 */
[----:B------:R-:W-:Y:S02]  /*e6d0*/  SHF.L.W.U32.HI R87, R87, 0x1, R82 ;  /* 0x0000000157577819 */ /* 0x000fe40000010e52 */
[----:B------:R-:W-:Y:S01]  /*e6e0*/  IADD3 R135, P0, P1, R121, R143, R88 ;  /* 0x0000008f79877210 */ /* 0x000fe2000791e058 */
[----:B------:R-:W5:Y:S01]  /*e6f0*/  LDL.64 R82, [R187] ;  /* 0x00000000bb527983 */ /* 0x000f620000100a00 */
[----:B------:R-:W-:-:S02]  /*e700*/  SHF.L.W.U32.HI R44, R71, 0x10, R68 ;  /* 0x00000010472c7819 */ /* 0x000fc40000010e44 */
[----:B------:R-:W-:Y:S02]  /*e710*/  SHF.L.W.U32.HI R68, R68, 0x10, R71 ;  /* 0x0000001044447819 */ /* 0x000fe40000010e47 */
[----:B------:R-:W-:Y:S02]  /*e720*/  IADD3.X R125, PT, PT, R87, R147, R89, P0, P1 ;  /* 0x00000093577d7210 */ /* 0x000fe400007e2459 */
[----:B------:R-:W-:Y:S01]  /*e730*/  LOP3.LUT R75, R128, R119, RZ, 0x3c, !PT ;  /* 0x00000077804b7212 */ /* 0x000fe200078e3cff */
[----:B------:R-:W5:Y:S01]  /*e740*/  LDL.64 R186, [R186] ;  /* 0x00000000baba7983 */ /* 0x000f620000100a00 */
[----:B------:R-:W-:Y:S02]  /*e750*/  LOP3.LUT R88, R134, R117, RZ, 0x3c, !PT ;  /* 0x0000007586587212 */ /* 0x000fe400078e3cff */
[----:B------:R-:W-:Y:S02]  /*e760*/  IADD3 R86, P0, PT, R68, R120, RZ ;  /* 0x0000007844567210 */ /* 0x000fe40007f1e0ff */
[----:B------:R-:W-:-:S02]  /*e770*/  IADD3 R89, P1, P2, R129, R124, R90 ;  /* 0x0000007c81597210 */ /* 0x000fc40007a3e05a */
[----:B------:R-:W-:Y:S02]  /*e780*/  LOP3.LUT R130, R10, R125, RZ, 0x3c, !PT ;  /* 0x0000007d0a827212 */ /* 0x000fe400078e3cff */
[----:B------:R-:W-:Y:S02]  /*e790*/  SHF.L.W.U32.HI R71, R75, 0x1, R88 ;  /* 0x000000014b477819 */ /* 0x000fe40000010e58 */
[----:B------:R-:W-:Y:S01]  /*e7a0*/  SHF.L.W.U32.HI R75, R88, 0x1, R75 ;  /* 0x00000001584b7819 */ /* 0x000fe20000010e4b */
[----:B------:R-:W-:Y:S01]  /*e7b0*/  IMAD.X R88, R44, 0x1, R122, P0 ;  /* 0x000000012c587824 */ /* 0x000fe200000e067a */
[----:B------:R-:W-:Y:S02]  /*e7c0*/  IADD3.X R123, PT, PT, R127, R126, R91, P1, P2 ;  /* 0x0000007e7f7b7210 */ /* 0x000fe40000fe445b */
[----:B------:R-:W-:Y:S02]  /*e7d0*/  LOP3.LUT R132, R66, R135, RZ, 0x3c, !PT ;  /* 0x0000008742847212 */ /* 0x000fe400078e3cff */
[----:B------:R-:W-:-:S02]  /*e7e0*/  IADD3 R130, P0, PT, R130, R86, RZ ;  /* 0x0000005682827210 */ /* 0x000fc40007f1e0ff */
[----:B------:R-:W-:Y:S02]  /*e7f0*/  LOP3.LUT R124, R44, R123, RZ, 0x3c, !PT ;  /* 0x0000007b2c7c7212 */ /* 0x000fe400078e3cff */
[----:B------:R-:W-:Y:S01]  /*e800*/  LOP3.LUT R126, R68, R89, RZ, 0x3c, !PT ;  /* 0x00000059447e7212 */ /* 0x000fe200078e3cff */
[----:B------:R-:W-:Y:S01]  /*e810*/  IMAD.X R132, R132, 0x1, R88, P0 ;  /* 0x0000000184847824 */ /* 0x000fe200000e0658 */
[----:B------:R-:W-:Y:S02]  /*e820*/  IADD3 R124, P0, PT, R124, R116, RZ ;  /* 0x000000747c7c7210 */ /* 0x000fe40007f1e0ff */
[----:B------:R-:W-:Y:S02]  /*e830*/  LOP3.LUT R91, R86, R85, RZ, 0x3c, !PT ;  /* 0x00000055565b7212 */ /* 0x000fe400078e3cff */
[----:B------:R-:W-:Y:S01]  /*e840*/  LOP3.LUT R117, R121, R130, RZ, 0x3c, !PT ;  /* 0x0000008279757212 */ /* 0x000fe200078e3cff */
[----:B------:R-:W-:Y:S01]  /*e850*/  IMAD.X R126, R126, 0x1, R118, P0 ;  /* 0x000000017e7e7824 */ /* 0x000fe200000e0676 */
[----:B------:R-:W-:-:S02]  /*e860*/  LOP3.LUT R86, R87, R132, RZ, 0x3c, !PT ;  /* 0x0000008457567212 */ /* 0x000fc400078e3cff */
[----:B------:R-:W-:Y:S02]  /*e870*/  LOP3.LUT R88, R88, R11, RZ, 0x3c, !PT ;  /* 0x0000000b58587212 */ /* 0x000fe400078e3cff */
[----:B------:R-:W-:Y:S02]  /*e880*/  SHF.L.W.U32.HI R119, R117, 0x8, R86 ;  /* 0x0000000875777819 */ /* 0x000fe40000010e56 */
[----:B------:R-:W-:Y:S02]  /*e890*/  SHF.L.W.U32.HI R117, R86, 0x8, R117 ;  /* 0x0000000856757819 */ /* 0x000fe40000010e75 */
[----:B------:R-:W-:Y:S02]  /*e8a0*/  LOP3.LUT R129, R129, R124, RZ, 0x3c, !PT ;  /* 0x0000007c81817212 */ /* 0x000fe400078e3cff */
[----:B------:R-:W-:Y:S02]  /*e8b0*/  LOP3.LUT R86, R127, R126, RZ, 0x3c, !PT ;  /* 0x0000007e7f567212 */ /* 0x000fe400078e3cff */
[----:B------:R-:W-:-:S02]  /*e8c0*/  SHF.L.W.U32.HI R85, R91, 0x1, R88 ;  /* 0x000000015b557819 */ /* 0x000fc40000010e58 */
[----:B------:R-:W-:Y:S02]  /*e8d0*/  IADD3 R141, P0, P1, R119, R135, R92 ;  /* 0x00000087778d7210 */ /* 0x000fe4000791e05c */
[----:B------:R-:W-:Y:S02]  /*e8e0*/  SHF.L.W.U32.HI R91, R88, 0x1, R91 ;  /* 0x00000001585b7819 */ /* 0x000fe40000010e5b */
[----:B------:R-:W-:Y:S02]  /*e8f0*/  SHF.L.W.U32.HI R121, R129, 0x8, R86 ;  /* 0x0000000881797819 */ /* 0x000fe40000010e56 */
[----:B------:R-:W-:Y:S02]  /*e900*/  IADD3 R133, P2, P3, R75, R133, R94 ;  /* 0x000000854b857210 */ /* 0x000fe40007b5e05e */
[----:B------:R-:W-:Y:S02]  /*e910*/  IADD3.X R143, PT, PT, R117, R125, R93, P0, P1 ;  /* 0x0000007d758f7210 */ /* 0x000fe400007e245d */
[----:B------:R-:W-:-:S02]  /*e920*/  LOP3.LUT R118, R141, R10, R125, 0x96, !PT ;  /* 0x0000000a8d767212 */ /* 0x000fc400078e967d */
[----:B------:R-:W-:Y:S01]  /*e930*/  IADD3 R125, P4, P5, R91, R131, R96 ;  /* 0x000000835b7d7210 */ /* 0x000fe20007d9e060 */
[----:B------:R-:W5:Y:S01]  /*e940*/  LDL.64 R10, [R183] ;  /* 0x00000000b70a7983 */ /* 0x000f620000100a00 */
[----:B------:R-:W-:Y:S02]  /*e950*/  SHF.L.W.U32.HI R93, R86, 0x8, R129 ;  /* 0x00000008565d7819 */ /* 0x000fe40000010e81 */
[----:B------:R-:W-:Y:S02]  /*e960*/  IADD3 R137, P0, P1, R121, R89, R200 ;  /* 0x0000005979897210 */ /* 0x000fe4000791e0c8 */
[----:B------:R-:W-:Y:S02]  /*e970*/  IADD3.X R129, PT, PT, R71, R145, R95, P2, P3 ;  /* 0x0000009147817210 */ /* 0x000fe400017e645f */
[----:B------:R-:W-:Y:S02]  /*e980*/  IADD3.X R97, PT, PT, R85, R139, R97, P4, P5 ;  /* 0x0000008b55617210 */ /* 0x000fe400027ea461 */
[----:B------:R-:W-:-:S02]  /*e990*/  IADD3.X R139, PT, PT, R93, R123, R201, P0, P1 ;  /* 0x0000007b5d8b7210 */ /* 0x000fc400007e24c9 */
[----:B------:R-:W-:Y:S02]  /*e9a0*/  LOP3.LUT R87, R62, R129, RZ, 0x3c, !PT ;  /* 0x000000813e577212 */ /* 0x000fe400078e3cff */
[----:B------:R-:W-:Y:S02]  /*e9b0*/  LOP3.LUT R95, R139, R68, R89, 0x96, !PT ;  /* 0x000000448b5f7212 */ /* 0x000fe400078e9659 */
[----:B------:R-:W-:Y:S02]  /*e9c0*/  IADD3 R68, P0, PT, R87, R38, RZ ;  /* 0x0000002657447210 */ /* 0x000fe40007f1e0ff */
[----:B------:R0:W5:Y:S01]  /*e9d0*/  LDL.64 R86, [R30] ;  /* 0x000000001e567983 */ /* 0x0001620000100a00 */
[----:B------:R-:W-:Y:S02]  /*e9e0*/  LOP3.LUT R89, R56, R133, RZ, 0x3c, !PT ;  /* 0x0000008538597212 */ /* 0x000fe400078e3cff */
[----:B------:R-:W-:Y:S02]  /*e9f0*/  LOP3.LUT R135, R143, R66, R135, 0x96, !PT ;  /* 0x000000428f877212 */ /* 0x000fe400078e9687 */
[----:B------:R-:W-:-:S02]  /*ea00*/  LOP3.LUT R66, R137, R44, R123, 0x96, !PT ;  /* 0x0000002c89427212 */ /* 0x000fc400078e967b */
[----:B------:R-:W-:Y:S01]  /*ea10*/  LOP3.LUT R116, R36, R97, RZ, 0x3c, !PT ;  /* 0x0000006124747212 */ /* 0x000fe200078e3cff */
[----:B------:R-:W-:Y:S01]  /*ea20*/  IMAD.X R94, R89, 0x1, R54, P0 ;  /* 0x00000001595e7824 */ /* 0x000fe200000e0636 */
[----:B------:R-:W-:Y:S01]  /*ea30*/  SHF.L.W.U32.HI R38, R66, 0x10, R95 ;  /* 0x0000001042267819 */ /* 0x000fe20000010e5f */
[----:B------:R1:W5:Y:S01]  /*ea40*/  LDL.64 R88, [R22] ;  /* 0x0000000016587983 */ /* 0x0003620000100a00 */
[----:B------:R-:W-:Y:S02]  /*ea50*/  IADD3 R116, P1, PT, R116, R128, RZ ;  /* 0x0000008074747210 */ /* 0x000fe40007f3e0ff */
[----:B------:R-:W-:Y:S02]  /*ea60*/  LOP3.LUT R122, R24, R125, RZ, 0x3c, !PT ;  /* 0x0000007d187a7212 */ /* 0x000fe400078e3cff */
[----:B------:R-:W-:Y:S02]  /*ea70*/  SHF.L.W.U32.HI R44, R95, 0x10, R66 ;  /* 0x000000105f2c7819 */ /* 0x000fe40000010e42 */
[----:B------:R-:W-:-:S02]  /*ea80*/  IADD3 R124, P0, PT, R38, R124, RZ ;  /* 0x0000007c267c7210 */ /* 0x000fc40007f1e0ff */
[----:B------:R-:W-:Y:S02]  /*ea90*/  LOP3.LUT R75, R75, R68, RZ, 0x3c, !PT ;  /* 0x000000444b4b7212 */ /* 0x000fe400078e3cff */
[----:B------:R-:W-:Y:S01]  /*eaa0*/  LOP3.LUT R54, R71, R94, RZ, 0x3c, !PT ;  /* 0x0000005e47367212 */ /* 0x000fe200078e3cff */
[----:B------:R-:W-:Y:S02]  /*eab0*/  IMAD.X R122, R122, 0x1, R134, P1 ;  /* 0x000000017a7a7824 */ /* 0x000fe400008e0686 */
[----:B------:R-:W-:Y:S01]  /*eac0*/  IMAD.X R126, R44, 0x1, R126, P0 ;  /* 0x000000012c7e7824 */ /* 0x000fe200000e067e */
[----:B------:R-:W-:Y:S02]  /*ead0*/  SHF.L.W.U32.HI R95, R75, 0x8, R54 ;  /* 0x000000084b5f7819 */ /* 0x000fe40000010e36 */
[----:B------:R-:W-:Y:S02]  /*eae0*/  LOP3.LUT R91, R91, R116, RZ, 0x3c, !PT ;  /* 0x000000745b5b7212 */ /* 0x000fe400078e3cff */
[----:B0-----:R-:W-:-:S02]  /*eaf0*/  LOP3.LUT R30, R85, R122, RZ, 0x3c, !PT ;  /* 0x0000007a551e7212 */ /* 0x001fc400078e3cff */
[----:B------:R-:W-:Y:S02]  /*eb00*/  SHF.L.W.U32.HI R85, R54, 0x8, R75 ;  /* 0x0000000836557819 */ /* 0x000fe40000010e4b */
[----:B------:R-:W-:Y:S02]  /*eb10*/  IADD3 R131, P0, P1, R95, R133, R192 ;  /* 0x000000855f837210 */ /* 0x000fe4000791e0c0 */
[----:B------:R-:W-:Y:S02]  /*eb20*/  LOP3.LUT R121, R124, R121, RZ, 0x3c, !PT ;  /* 0x000000797c797212 */ /* 0x000fe400078e3cff */
[----:B------:R-:W-:Y:S02]  /*eb30*/  LOP3.LUT R66, R126, R93, RZ, 0x3c, !PT ;  /* 0x0000005d7e427212 */ /* 0x000fe400078e3cff */
[----:B------:R-:W-:Y:S02]  /*eb40*/  SHF.L.W.U32.HI R123, R91, 0x8, R30 ;  /* 0x000000085b7b7819 */ /* 0x000fe40000010e1e */
[----:B------:R-:W-:-:S02]  /*eb50*/  IADD3.X R193, PT, PT, R85, R129, R193, P0, P1 ;  /* 0x0000008155c17210 */ /* 0x000fc400007e24c1 */
[----:B------:R-:W-:Y:S02]  /*eb60*/  SHF.L.W.U32.HI R71, R121, 0x1, R66 ;  /* 0x0000000179477819 */ /* 0x000fe40000010e42 */
[----:B------:R-:W-:Y:S02]  /*eb70*/  SHF.L.W.U32.HI R75, R66, 0x1, R121 ;  /* 0x00000001424b7819 */ /* 0x000fe40000010e79 */
[----:B------:R-:W-:Y:S02]  /*eb80*/  SHF.L.W.U32.HI R121, R30, 0x8, R91 ;  /* 0x000000081e797819 */ /* 0x000fe40000010e5b */
[----:B------:R-:W-:Y:S01]  /*eb90*/  IADD3 R127, P2, P3, R123, R125, R98 ;  /* 0x0000007d7b7f7210 */ /* 0x000fe20007b5e062 */
[----:B------:R0:W5:Y:S01]  /*eba0*/  LDL.64 R90, [R21] ;  /* 0x00000000155a7983 */ /* 0x0001620000100a00 */
[----:B------:R-:W-:Y:S02]  /*ebb0*/  LOP3.LUT R66, R131, R62, R129, 0x96, !PT ;  /* 0x0000003e83427212 */ /* 0x000fe400078e9681 */
[----:B------:R-:W-:-:S02]  /*ebc0*/  LOP3.LUT R93, R193, R56, R133, 0x96, !PT ;  /* 0x00000038c15d7212 */ /* 0x000fc400078e9685 */
[----:B------:R-:W-:Y:S02]  /*ebd0*/  IADD3.X R129, PT, PT, R121, R97, R99, P2, P3 ;  /* 0x0000006179817210 */ /* 0x000fe400017e6463 */
[----:B------:R-:W-:Y:S02]  /*ebe0*/  SHF.L.W.U32.HI R62, R93, 0x10, R66 ;  /* 0x000000105d3e7819 */ /* 0x000fe40000010e42 */
[----:B------:R-:W-:Y:S02]  /*ebf0*/  SHF.L.W.U32.HI R66, R66, 0x10, R93 ;  /* 0x0000001042427819 */ /* 0x000fe40000010e5d */
[----:B------:R0:W5:Y:S01]  /*ec00*/  LDL.64 R92, [R32] ;  /* 0x00000000205c7983 */ /* 0x0001620000100a00 */
[----:B------:R-:W-:Y:S02]  /*ec10*/  LOP3.LUT R36, R127, R36, R97, 0x96, !PT ;  /* 0x000000247f247212 */ /* 0x000fe400078e9661 */
[----:B------:R-:W-:Y:S02]  /*ec20*/  IADD3 R30, P0, P1, R75, R141, R100 ;  /* 0x0000008d4b1e7210 */ /* 0x000fe4000791e064 */
[----:B------:R-:W-:-:S02]  /*ec30*/  LOP3.LUT R99, R129, R24, R125, 0x96, !PT ;  /* 0x0000001881637212 */ /* 0x000fc400078e967d */
[----:B------:R-:W-:Y:S02]  /*ec40*/  IADD3.X R97, PT, PT, R71, R143, R101, P0, P1 ;  /* 0x0000008f47617210 */ /* 0x000fe400007e2465 */
[----:B-1----:R-:W-:Y:S02]  /*ec50*/  SHF.L.W.U32.HI R22, R99, 0x10, R36 ;  /* 0x0000001063167819 */ /* 0x002fe40000010e24 */
[----:B------:R-:W-:Y:S02]  /*ec60*/  IADD3 R24, P0, PT, R66, R68, RZ ;  /* 0x0000004442187210 */ /* 0x000fe40007f1e0ff */
[----:B0-----:R-:W-:Y:S02]  /*ec70*/  SHF.L.W.U32.HI R21, R36, 0x10, R99 ;  /* 0x0000001024157819 */ /* 0x001fe40000010e63 */
[----:B------:R-:W-:Y:S01]  /*ec80*/  LOP3.LUT R36, R22, R97, RZ, 0x3c, !PT ;  /* 0x0000006116247212 */ /* 0x000fe200078e3cff */
[----:B------:R-:W-:Y:S01]  /*ec90*/  IMAD.X R68, R62, 0x1, R94, P0 ;  /* 0x000000013e447824 */ /* 0x000fe200000e065e */
[----:B------:R-:W-:Y:S01]  /*eca0*/  LOP3.LUT R100, R21, R30, RZ, 0x3c, !PT ;  /* 0x0000001e15647212 */ /* 0x000fe200078e3cff */
[----:B------:R0:W5:Y:S01]  /*ecb0*/  LDL.64 R98, [R47] ;  /* 0x000000002f627983 */ /* 0x0001620000100a00 */
[----:B------:R-:W-:-:S02]  /*ecc0*/  IADD3 R36, P0, PT, R36, R24, RZ ;  /* 0x0000001824247210 */ /* 0x000fc40007f1e0ff */
[----:B------:R-:W-:-:S03]  /*ecd0*/  SHF.L.W.U32.HI R56, R118, 0x10, R135 ;  /* 0x0000001076387819 */ /* 0x000fc60000010e87 */
[----:B------:R-:W-:Y:S01]  /*ece0*/  IMAD.X R100, R100, 0x1, R68, P0 ;  /* 0x0000000164647824 */ /* 0x000fe200000e0644 */
[----:B------:R-:W-:Y:S02]  /*ecf0*/  IADD3 R130, P0, PT, R56, R130, RZ ;  /* 0x0000008238827210 */ /* 0x000fe40007f1e0ff */
[----:B------:R-:W-:Y:S02]  /*ed00*/  SHF.L.W.U32.HI R54, R135, 0x10, R118 ;  /* 0x0000001087367819 */ /* 0x000fe40000010e76 */
[----:B------:R-:W-:Y:S02]  /*ed10*/  LOP3.LUT R32, R75, R36, RZ, 0x3c, !PT ;  /* 0x000000244b207212 */ /* 0x000fe400078e3cff */
[----:B------:R-:W-:Y:S02]  /*ed20*/  LOP3.LUT R71, R71, R100, RZ, 0x3c, !PT ;  /* 0x0000006447477212 */ /* 0x000fe400078e3cff */
[----:B------:R-:W-:Y:S01]  /*ed30*/  LOP3.LUT R75, R130, R119, RZ, 0x3c, !PT ;  /* 0x00000077824b7212 */ /* 0x000fe200078e3cff */
[----:B------:R-:W-:Y:S01]  /*ed40*/  IMAD.X R132, R54, 0x1, R132, P0 ;  /* 0x0000000136847824 */ /* 0x000fe200000e0684 */
[----:B------:R-:W-:-:S02]  /*ed50*/  SHF.L.W.U32.HI R119, R32, 0x8, R71 ;  /* 0x0000000820777819 */ /* 0x000fc40000010e47 */
[----:B------:R-:W-:Y:S02]  /*ed60*/  IADD3 R116, P0, PT, R21, R116, RZ ;  /* 0x0000007415747210 */ /* 0x000fe40007f1e0ff */
[----:B------:R-:W-:Y:S02]  /*ed70*/  SHF.L.W.U32.HI R32, R71, 0x8, R32 ;  /* 0x0000000847207819 */ /* 0x000fe40000010e20 */
[----:B------:R-:W-:Y:S01]  /*ed80*/  IADD3 R141, P1, P2, R119, R30, R102 ;  /* 0x0000001e778d7210 */ /* 0x000fe20007a3e066 */
[----:B------:R-:W-:Y:S01]  /*ed90*/  IMAD.X R122, R22, 0x1, R122, P0 ;  /* 0x00000001167a7824 */ /* 0x000fe200000e067a */
[----:B------:R-:W-:Y:S02]  /*eda0*/  LOP3.LUT R95, R24, R95, RZ, 0x3c, !PT ;  /* 0x0000005f185f7212 */ /* 0x000fe400078e3cff */
[----:B------:R-:W-:Y:S02]  /*edb0*/  LOP3.LUT R24, R68, R85, RZ, 0x3c, !PT ;  /* 0x0000005544187212 */ /* 0x000fe400078e3cff */
[----:B------:R-:W-:Y:S01]  /*edc0*/  IADD3.X R118, PT, PT, R32, R97, R103, P1, P2 ;  /* 0x0000006120767210 */ /* 0x000fe20000fe4467 */
[----:B------:R-:W5:Y:S01]  /*edd0*/  LDL.64 R68, [R69] ;  /* 0x0000000045447983 */ /* 0x000f620000100a00 */
[----:B------:R-:W-:-:S02]  /*ede0*/  LOP3.LUT R22, R141, R22, R97, 0x96, !PT ;  /* 0x000000168d167212 */ /* 0x000fc400078e9661 */
[----:B------:R-:W-:Y:S01]  /*edf0*/  LOP3.LUT R94, R132, R117, RZ, 0x3c, !PT ;  /* 0x00000075845e7212 */ /* 0x000fe200078e3cff */
[----:B------:R-:W5:Y:S01]  /*ee00*/  LDL.64 R96, [R178] ;  /* 0x00000000b2607983 */ /* 0x000f620000100a00 */
[----:B------:R-:W-:Y:S02]  /*ee10*/  SHF.L.W.U32.HI R101, R24, 0x1, R95 ;  /* 0x0000000118657819 */ /* 0x000fe40000010e5f */
[----:B------:R-:W-:Y:S02]  /*ee20*/  SHF.L.W.U32.HI R71, R75, 0x1, R94 ;  /* 0x000000014b477819 */ /* 0x000fe40000010e5e */
[----:B------:R-:W-:Y:S02]  /*ee30*/  SHF.L.W.U32.HI R75, R94, 0x1, R75 ;  /* 0x000000015e4b7819 */ /* 0x000fe40000010e4b */
[----:B------:R-:W-:Y:S02]  /*ee40*/  SHF.L.W.U32.HI R85, R95, 0x1, R24 ;  /* 0x000000015f557819 */ /* 0x000fe40000010e18 */
[----:B------:R-:W5:Y:S01]  /*ee50*/  LDL.64 R94, [R179] ;  /* 0x00000000b35e7983 */ /* 0x000f620000100a00 */
[----:B------:R-:W-:-:S02]  /*ee60*/  IADD3 R137, P0, P1, R101, R137, R104 ;  /* 0x0000008965897210 */ /* 0x000fc4000791e068 */
[----:B------:R-:W-:Y:S02]  /*ee70*/  LOP3.LUT R21, R118, R21, R30, 0x96, !PT ;  /* 0x0000001576157212 */ /* 0x000fe400078e961e */
[----:B------:R-:W-:Y:S02]  /*ee80*/  IADD3.X R139, PT, PT, R85, R139, R105, P0, P1 ;  /* 0x0000008b558b7210 */ /* 0x000fe400007e2469 */
[----:B------:R-:W-:Y:S02]  /*ee90*/  IADD3 R127, P2, P3, R75, R127, R106 ;  /* 0x0000007f4b7f7210 */ /* 0x000fe40007b5e06a */
[----:B------:R-:W-:Y:S02]  /*eea0*/  SHF.L.W.U32.HI R24, R22, 0x10, R21 ;  /* 0x0000001016187819 */ /* 0x000fe40000010e15 */
[----:B------:R-:W-:Y:S02]  /*eeb0*/  LOP3.LUT R105, R116, R123, RZ, 0x3c, !PT ;  /* 0x0000007b74697212 */ /* 0x000fe400078e3cff */
[----:B------:R-:W-:-:S02]  /*eec0*/  LOP3.LUT R102, R122, R121, RZ, 0x3c, !PT ;  /* 0x000000797a667212 */ /* 0x000fc400078e3cff */
[----:B------:R-:W-:Y:S02]  /*eed0*/  LOP3.LUT R120, R54, R139, RZ, 0x3c, !PT ;  /* 0x0000008b36787212 */ /* 0x000fe400078e3cff */
[----:B------:R-:W-:Y:S02]  /*eee0*/  IADD3.X R129, PT, PT, R71, R129, R107, P2, P3 ;  /* 0x0000008147817210 */ /* 0x000fe400017e646b */
[----:B------:R-:W-:Y:S02]  /*eef0*/  SHF.L.W.U32.HI R30, R21, 0x10, R22 ;  /* 0x00000010151e7819 */ /* 0x000fe40000010e16 */
[----:B------:R-:W-:Y:S02]  /*ef00*/  IADD3 R22, P0, PT, R24, R36, RZ ;  /* 0x0000002418167210 */ /* 0x000fe40007f1e0ff */
[----:B------:R-:W-:Y:S02]  /*ef10*/  SHF.L.W.U32.HI R103, R105, 0x1, R102 ;  /* 0x0000000169677819 */ /* 0x000fe40000010e66 */
[----:B------:R-:W-:-:S02]  /*ef20*/  SHF.L.W.U32.HI R105, R102, 0x1, R105 ;  /* 0x0000000166697819 */ /* 0x000fc40000010e69 */
[----:B------:R-:W-:Y:S02]  /*ef30*/  IADD3 R120, P1, PT, R120, R116, RZ ;  /* 0x0000007478787210 */ /* 0x000fe40007f3e0ff */
[----:B------:R-:W-:Y:S02]  /*ef40*/  LOP3.LUT R128, R56, R137, RZ, 0x3c, !PT ;  /* 0x0000008938807212 */ /* 0x000fe400078e3cff */
[----:B------:R-:W-:Y:S01]  /*ef50*/  LOP3.LUT R102, R62, R129, RZ, 0x3c, !PT ;  /* 0x000000813e667212 */ /* 0x000fe200078e3cff */
[----:B------:R-:W-:Y:S01]  /*ef60*/  IMAD.X R21, R30, 0x1, R100, P0 ;  /* 0x000000011e157824 */ /* 0x000fe200000e0664 */
[----:B------:R-:W-:Y:S01]  /*ef70*/  LOP3.LUT R104, R66, R127, RZ, 0x3c, !PT ;  /* 0x0000007f42687212 */ /* 0x000fe200078e3cff */
[----:B------:R-:W-:Y:S01]  /*ef80*/  IMAD.X R128, R128, 0x1, R122, P1 ;  /* 0x0000000180807824 */ /* 0x000fe200008e067a */
[----:B------:R-:W-:Y:S02]  /*ef90*/  IADD3 R102, P0, PT, R102, R124, RZ ;  /* 0x0000007c66667210 */ /* 0x000fe40007f1e0ff */
[----:B------:R-:W-:-:S02]  /*efa0*/  LOP3.LUT R117, R22, R119, RZ, 0x3c, !PT ;  /* 0x0000007716757212 */ /* 0x000fc400078e3cff */
[----:B------:R-:W-:Y:S01]  /*efb0*/  LOP3.LUT R32, R21, R32, RZ, 0x3c, !PT ;  /* 0x0000002015207212 */ /* 0x000fe200078e3cff */
[----:B------:R-:W-:Y:S01]  /*efc0*/  IMAD.X R104, R104, 0x1, R126, P0 ;  /* 0x0000000168687824 */ /* 0x000fe200000e067e */
[----:B------:R-:W-:Y:S02]  /*efd0*/  LOP3.LUT R101, R101, R120, RZ, 0x3c, !PT ;  /* 0x0000007865657212 */ /* 0x000fe400078e3cff */
[----:B------:R-:W-:Y:S02]  /*efe0*/  LOP3.LUT R36, R85, R128, RZ, 0x3c, !PT ;  /* 0x0000008055247212 */ /* 0x000fe400078e3cff */
[----:B------:R-:W-:Y:S02]  /*eff0*/  IADD3 R131, P0, P1, R105, R131, R196 ;  /* 0x0000008369837210 */ /* 0x000fe4000791e0c4 */
[----:B0-----:R-:W-:Y:S02]  /*f000*/  SHF.L.W.U32.HI R47, R117, 0x1, R32 ;  /* 0x00000001752f7819 */ /* 0x001fe40000010e20 */
[----:B------:R-:W-:-:S02]  /*f010*/  LOP3.LUT R107, R75, R102, RZ, 0x3c, !PT ;  /* 0x000000664b6b7212 */ /* 0x000fc400078e3cff */
[----:B------:R-:W-:Y:S02]  /*f020*/  SHF.L.W.U32.HI R117, R32, 0x1, R117 ;  /* 0x0000000120757819 */ /* 0x000fe40000010e75 */
[----:B------:R-:W-:Y:S02]  /*f030*/  SHF.L.W.U32.HI R75, R101, 0x8, R36 ;  /* 0x00000008654b7819 */ /* 0x000fe40000010e24 */
[----:B------:R-:W-:Y:S02]  /*f040*/  LOP3.LUT R32, R71, R104, RZ, 0x3c, !PT ;  /* 0x0000006847207212 */ /* 0x000fe400078e3cff */
[----:B------:R-:W-:Y:S02]  /*f050*/  IADD3.X R197, PT, PT, R103, R193, R197, P0, P1 ;  /* 0x000000c167c57210 */ /* 0x000fe400007e24c5 */
[----:B------:R-:W-:Y:S02]  /*f060*/  SHF.L.W.U32.HI R71, R36, 0x8, R101 ;  /* 0x0000000824477819 */ /* 0x000fe40000010e65 */
[----:B------:R-:W-:Y:S01]  /*f070*/  IADD3 R133, P0, P1, R75, R137, R12 ;  /* 0x000000894b857210 */ /* 0x000fe2000791e00c */
[----:B------:R-:W5:Y:S01]  /*f080*/  LDL.64 R36, [R37] ;  /* 0x0000000025247983 */ /* 0x000f620000100a00 */
[----:B------:R-:W-:-:S02]  /*f090*/  SHF.L.W.U32.HI R119, R107, 0x8, R32 ;  /* 0x000000086b777819 */ /* 0x000fc40000010e20 */
[----:B------:R-:W-:Y:S01]  /*f0a0*/  LOP3.LUT R106, R44, R197, RZ, 0x3c, !PT ;  /* 0x000000c52c6a7212 */ /* 0x000fe200078e3cff */
[----:B------:R0:W5:Y:S01]  /*f0b0*/  LDL.64 R100, [R19] ;  /* 0x0000000013647983 */ /* 0x0001620000100a00 */
[----:B------:R-:W-:Y:S02]  /*f0c0*/  IADD3.X R135, PT, PT, R71, R139, R13, P0, P1 ;  /* 0x0000008b47877210 */ /* 0x000fe400007e240d */
[----:B------:R-:W-:Y:S01]  /*f0d0*/  SHF.L.W.U32.HI R107, R32, 0x8, R107 ;  /* 0x00000008206b7819 */ /* 0x000fe20000010e6b */
[----:B------:R1:W5:Y:S01]  /*f0e0*/  LDL.64 R12, [R17] ;  /* 0x00000000110c7983 */ /* 0x0003620000100a00 */
[----:B------:R-:W-:Y:S02]  /*f0f0*/  IADD3 R125, P2, P3, R119, R127, R174 ;  /* 0x0000007f777d7210 */ /* 0x000fe40007b5e0ae */
[----:B------:R-:W-:Y:S02]  /*f100*/  IADD3 R106, P0, PT, R106, R130, RZ ;  /* 0x000000826a6a7210 */ /* 0x000fe40007f1e0ff */
[----:B------:R-:W-:-:S02]  /*f110*/  LOP3.LUT R116, R38, R131, RZ, 0x3c, !PT ;  /* 0x0000008326747212 */ /* 0x000fc400078e3cff */
[----:B------:R-:W-:-:S03]  /*f120*/  IADD3.X R175, PT, PT, R107, R129, R175, P2, P3 ;  /* 0x000000816baf7210 */ /* 0x000fc600017e64af */
[----:B------:R-:W-:Y:S01]  /*f130*/  IMAD.X R116, R116, 0x1, R132, P0 ;  /* 0x0000000174747824 */ /* 0x000fe200000e0684 */
[----:B------:R-:W-:Y:S02]  /*f140*/  LOP3.LUT R62, R125, R62, R129, 0x96, !PT ;  /* 0x0000003e7d3e7212 */ /* 0x000fe400078e9681 */
[----:B------:R-:W-:Y:S02]  /*f150*/  LOP3.LUT R121, R175, R66, R127, 0x96, !PT ;  /* 0x00000042af797212 */ /* 0x000fe400078e967f */
[----:B------:R-:W-:Y:S02]  /*f160*/  LOP3.LUT R32, R103, R116, RZ, 0x3c, !PT ;  /* 0x0000007467207212 */ /* 0x000fe400078e3cff */
[----:B------:R-:W-:Y:S02]  /*f170*/  LOP3.LUT R105, R105, R106, RZ, 0x3c, !PT ;  /* 0x0000006a69697212 */ /* 0x000fe400078e3cff */
[----:B------:R-:W-:Y:S02]  /*f180*/  LOP3.LUT R103, R135, R56, R137, 0x96, !PT ;  /* 0x0000003887677212 */ /* 0x000fe400078e9689 */
[----:B------:R-:W-:-:S02]  /*f190*/  SHF.L.W.U32.HI R56, R62, 0x10, R121 ;  /* 0x000000103e387819 */ /* 0x000fc40000010e79 */
[----:B------:R-:W-:Y:S02]  /*f1a0*/  LOP3.LUT R66, R133, R54, R139, 0x96, !PT ;  /* 0x0000003685427212 */ /* 0x000fe400078e968b */
[----:B------:R-:W-:Y:S02]  /*f1b0*/  SHF.L.W.U32.HI R85, R32, 0x8, R105 ;  /* 0x0000000820557819 */ /* 0x000fe40000010e69 */
[----:B------:R-:W-:Y:S02]  /*f1c0*/  SHF.L.W.U32.HI R54, R121, 0x10, R62 ;  /* 0x0000001079367819 */ /* 0x000fe40000010e3e */
[----:B------:R-:W-:Y:S02]  /*f1d0*/  SHF.L.W.U32.HI R105, R105, 0x8, R32 ;  /* 0x0000000869697819 */ /* 0x000fe40000010e20 */
[----:B------:R-:W-:Y:S02]  /*f1e0*/  IADD3 R62, P0, PT, R56, R102, RZ ;  /* 0x00000066383e7210 */ /* 0x000fe40007f1e0ff */
[----:B------:R-:W-:-:S03]  /*f1f0*/  IADD3 R121, P1, P2, R105, R131, R108 ;  /* 0x0000008369797210 */ /* 0x000fc60007a3e06c */
[----:B------:R-:W-:Y:S01]  /*f200*/  IMAD.X R108, R54, 0x1, R104, P0 ;  /* 0x00000001366c7824 */ /* 0x000fe200000e0668 */
[----:B0-----:R-:W-:Y:S02]  /*f210*/  SHF.L.W.U32.HI R19, R66, 0x10, R103 ;  /* 0x0000001042137819 */ /* 0x001fe40000010e67 */
[----:B------:R-:W-:Y:S02]  /*f220*/  LOP3.LUT R119, R62, R119, RZ, 0x3c, !PT ;  /* 0x000000773e777212 */ /* 0x000fe400078e3cff */
[----:B------:R-:W-:Y:S02]  /*f230*/  LOP3.LUT R32, R108, R107, RZ, 0x3c, !PT ;  /* 0x0000006b6c207212 */ /* 0x000fe400078e3cff */
[----:B-1----:R-:W-:Y:S02]  /*f240*/  SHF.L.W.U32.HI R17, R103, 0x10, R66 ;  /* 0x0000001067117819 */ /* 0x002fe40000010e42 */
[----:B------:R-:W-:Y:S02]  /*f250*/  IADD3 R120, P0, PT, R19, R120, RZ ;  /* 0x0000007813787210 */ /* 0x000fe40007f1e0ff */
[----:B------:R-:W-:-:S02]  /*f260*/  IADD3.X R123, PT, PT, R85, R197, R109, P1, P2 ;  /* 0x000000c5557b7210 */ /* 0x000fc40000fe446d */
[----:B------:R-:W-:Y:S01]  /*f270*/  SHF.L.W.U32.HI R109, R32, 0x1, R119 ;  /* 0x00000001206d7819 */ /* 0x000fe20000010e77 */
[----:B------:R-:W-:Y:S01]  /*f280*/  IMAD.X R128, R17, 0x1, R128, P0 ;  /* 0x0000000111807824 */ /* 0x000fe200000e0680 */
[----:B------:R-:W-:Y:S02]  /*f290*/  LOP3.LUT R44, R121, R44, R197, 0x96, !PT ;  /* 0x0000002c792c7212 */ /* 0x000fe400078e96c5 */
[----:B------:R-:W-:Y:S02]  /*f2a0*/  LOP3.LUT R103, R123, R38, R131, 0x96, !PT ;  /* 0x000000267b677212 */ /* 0x000fe400078e9683 */
[----:B------:R-:W-:Y:S02]  /*f2b0*/  SHF.L.W.U32.HI R107, R119, 0x1, R32 ;  /* 0x00000001776b7819 */ /* 0x000fe40000010e20 */
[----:B------:R-:W-:Y:S02]  /*f2c0*/  IADD3 R66, P0, P1, R109, R141, R110 ;  /* 0x0000008d6d427210 */ /* 0x000fe4000791e06e */
[----:B------:R-:W-:-:S02]  /*f2d0*/  SHF.L.W.U32.HI R38, R44, 0x10, R103 ;  /* 0x000000102c267819 */ /* 0x000fc40000010e67 */
[----:B------:R-:W-:Y:S02]  /*f2e0*/  IADD3.X R110, PT, PT, R107, R118, R111, P0, P1 ;  /* 0x000000766b6e7210 */ /* 0x000fe400007e246f */
[----:B------:R-:W-:Y:S02]  /*f2f0*/  IADD3 R119, P2, P3, R117, R133, R112 ;  /* 0x0000008575777210 */ /* 0x000fe40007b5e070 */
[----:B------:R-:W-:Y:S02]  /*f300*/  SHF.L.W.U32.HI R32, R103, 0x10, R44 ;  /* 0x0000001067207819 */ /* 0x000fe40000010e2c */
[----:B------:R-:W-:Y:S02]  /*f310*/  IADD3 R112, P0, PT, R38, R106, RZ ;  /* 0x0000006a26707210 */ /* 0x000fe40007f1e0ff */
[----:B------:R-:W-:Y:S02]  /*f320*/  LOP3.LUT R126, R17, R110, RZ, 0x3c, !PT ;  /* 0x0000006e117e7212 */ /* 0x000fe400078e3cff */
[----:B------:R-:W-:Y:S01]  /*f330*/  LOP3.LUT R122, R19, R66, RZ, 0x3c, !PT ;  /* 0x00000042137a7212 */ /* 0x000fe200078e3cff */
[----:B------:R-:W-:Y:S01]  /*f340*/  IMAD.X R104, R32, 0x1, R116, P0 ;  /* 0x0000000120687824 */ /* 0x000fe200000e0674 */
[----:B------:R-:W-:-:S02]  /*f350*/  IADD3 R126, P0, PT, R126, R112, RZ ;  /* 0x000000707e7e7210 */ /* 0x000fc40007f1e0ff */
[----:B------:R-:W-:Y:S02]  /*f360*/  LOP3.LUT R75, R120, R75, RZ, 0x3c, !PT ;  /* 0x0000004b784b7212 */ /* 0x000fe400078e3cff */
[----:B------:R-:W-:Y:S02]  /*f370*/  LOP3.LUT R102, R128, R71, RZ, 0x3c, !PT ;  /* 0x0000004780667212 */ /* 0x000fe400078e3cff */
[----:B------:R-:W-:Y:S01]  /*f380*/  IADD3.X R113, PT, PT, R47, R135, R113, P2, P3 ;  /* 0x000000872f717210 */ /* 0x000fe200017e6471 */
[----:B------:R-:W-:Y:S01]  /*f390*/  IMAD.X R122, R122, 0x1, R104, P0 ;  /* 0x000000017a7a7824 */ /* 0x000fe200000e0668 */
[----:B------:R-:W-:Y:S02]  /*f3a0*/  SHF.L.W.U32.HI R71, R75, 0x1, R102 ;  /* 0x000000014b477819 */ /* 0x000fe40000010e66 */
[----:B------:R-:W-:Y:S02]  /*f3b0*/  LOP3.LUT R44, R32, R113, RZ, 0x3c, !PT ;  /* 0x00000071202c7212 */ /* 0x000fe400078e3cff */
[----:B------:R-:W-:-:S02]  /*f3c0*/  SHF.L.W.U32.HI R75, R102, 0x1, R75 ;  /* 0x00000001664b7819 */ /* 0x000fc40000010e4b */
[----:B------:R0:W5:Y:S01]  /*f3d0*/  LDL.64 R102, [R65] ;  /* 0x0000000041667983 */ /* 0x0001620000100a00 */
[----:B------:R-:W-:Y:S02]  /*f3e0*/  IADD3 R44, P0, PT, R44, R62, RZ ;  /* 0x0000003e2c2c7210 */ /* 0x000fe40007f1e0ff */
[----:B------:R-:W-:Y:S02]  /*f3f0*/  LOP3.LUT R109, R109, R126, RZ, 0x3c, !PT ;  /* 0x0000007e6d6d7212 */ /* 0x000fe400078e3cff */
[----:B------:R-:W-:Y:S02]  /*f400*/  LOP3.LUT R62, R107, R122, RZ, 0x3c, !PT ;  /* 0x0000007a6b3e7212 */ /* 0x000fe400078e3cff */
[----:B------:R-:W-:Y:S01]  /*f410*/  LOP3.LUT R124, R38, R119, RZ, 0x3c, !PT ;  /* 0x00000077267c7212 */ /* 0x000fe200078e3cff */
[----:B------:R1:W5:Y:S01]  /*f420*/  LDL.64 R106, [R35] ;  /* 0x00000000236a7983 */ /* 0x0003620000100a00 */
[----:B------:R-:W-:Y:S02]  /*f430*/  LOP3.LUT R112, R112, R105, RZ, 0x3c, !PT ;  /* 0x0000006970707212 */ /* 0x000fe400078e3cff */
[----:B------:R-:W-:-:S02]  /*f440*/  LOP3.LUT R85, R104, R85, RZ, 0x3c, !PT ;  /* 0x0000005568557212 */ /* 0x000fc400078e3cff */
[----:B------:R3:W5:Y:S01]  /*f450*/  LDL.64 R104, [R77] ;  /* 0x000000004d687983 */ /* 0x0007620000100a00 */
[----:B------:R-:W-:Y:S01]  /*f460*/  SHF.L.W.U32.HI R111, R109, 0x8, R62 ;  /* 0x000000086d6f7819 */ /* 0x000fe20000010e3e */
[----:B------:R-:W-:Y:S01]  /*f470*/  IMAD.X R124, R124, 0x1, R108, P0 ;  /* 0x000000017c7c7824 */ /* 0x000fe200000e066c */
[----:B------:R-:W-:Y:S02]  /*f480*/  SHF.L.W.U32.HI R109, R62, 0x8, R109 ;  /* 0x000000083e6d7819 */ /* 0x000fe40000010e6d */
[----:B--2---:R-:W-:Y:S02]  /*f490*/  IADD3 R62, P0, P1, R111, R66, R2 ;  /* 0x000000426f3e7210 */ /* 0x004fe4000791e002 */
[----:B------:R-:W-:Y:S02]  /*f4a0*/  LOP3.LUT R117, R117, R44, RZ, 0x3c, !PT ;  /* 0x0000002c75757212 */ /* 0x000fe400078e3cff */
[----:B------:R-:W-:Y:S02]  /*f4b0*/  IADD3.X R118, PT, PT, R109, R110, R3, P0, P1 ;  /* 0x0000006e6d767210 */ /* 0x000fe400007e2403 */
[----:B------:R-:W-:-:S02]  /*f4c0*/  LOP3.LUT R2, R47, R124, RZ, 0x3c, !PT ;  /* 0x0000007c2f027212 */ /* 0x000fc400078e3cff */
[----:B------:R-:W-:Y:S02]  /*f4d0*/  IADD3 R121, P0, P1, R75, R121, R72 ;  /* 0x000000794b797210 */ /* 0x000fe4000791e048 */
[----:B0-----:R-:W-:Y:S02]  /*f4e0*/  SHF.L.W.U32.HI R65, R112, 0x1, R85 ;  /* 0x0000000170417819 */ /* 0x001fe40000010e55 */
[----:B------:R-:W-:Y:S02]  /*f4f0*/  SHF.L.W.U32.HI R85, R85, 0x1, R112 ;  /* 0x0000000155557819 */ /* 0x000fe40000010e70 */
[----:B-1----:R-:W-:Y:S02]  /*f500*/  SHF.L.W.U32.HI R35, R117, 0x8, R2 ;  /* 0x0000000875237819 */ /* 0x002fe40000010e02 */
[----:B------:R-:W-:Y:S02]  /*f510*/  IADD3.X R123, PT, PT, R71, R123, R73, P0, P1 ;  /* 0x0000007b477b7210 */ /* 0x000fe400007e2449 */
[----:B------:R-:W-:-:S02]  /*f520*/  LOP3.LUT R116, R62, R17, R110, 0x96, !PT ;  /* 0x000000113e747212 */ /* 0x000fc400078e966e */
[----:B------:R-:W-:Y:S02]  /*f530*/  IADD3 R47, P2, P3, R85, R125, R114 ;  /* 0x0000007d552f7210 */ /* 0x000fe40007b5e072 */
[----:B------:R-:W-:Y:S02]  /*f540*/  SHF.L.W.U32.HI R17, R2, 0x8, R117 ;  /* 0x0000000802117819 */ /* 0x000fe40000010e75 */
[----:B------:R-:W-:Y:S02]  /*f550*/  IADD3 R125, P0, P1, R35, R119, R194 ;  /* 0x00000077237d7210 */ /* 0x000fe4000791e0c2 */
[----:B------:R-:W-:Y:S02]  /*f560*/  LOP3.LUT R3, R54, R123, RZ, 0x3c, !PT ;  /* 0x0000007b36037212 */ /* 0x000fe400078e3cff */
[----:B------:R-:W-:Y:S02]  /*f570*/  IADD3.X R73, PT, PT, R65, R175, R115, P2, P3 ;  /* 0x000000af41497210 */ /* 0x000fe400017e6473 */
[----:B------:R-:W-:-:S02]  /*f580*/  IADD3.X R195, PT, PT, R17, R113, R195, P0, P1 ;  /* 0x0000007111c37210 */ /* 0x000fc400007e24c3 */
[----:B------:R-:W-:Y:S02]  /*f590*/  IADD3 R72, P0, PT, R3, R22, RZ ;  /* 0x0000001603487210 */ /* 0x000fe40007f1e0ff */
[----:B------:R-:W2:Y:S01]  /*f5a0*/  LDL.64 R2, [R67] ;  /* 0x0000000043027983 */ /* 0x000ea20000100a00 */
[----:B------:R-:W-:Y:S02]  /*f5b0*/  LOP3.LUT R108, R30, R73, RZ, 0x3c, !PT ;  /* 0x000000491e6c7212 */ /* 0x000fe400078e3cff */
[----:B------:R-:W-:Y:S02]  /*f5c0*/  LOP3.LUT R112, R56, R121, RZ, 0x3c, !PT ;  /* 0x0000007938707212 */ /* 0x000fe400078e3cff */
[----:B------:R-:W-:Y:S02]  /*f5d0*/  IADD3 R108, P1, PT, R108, R120, RZ ;  /* 0x000000786c6c7210 */ /* 0x000fe40007f3e0ff */
[----:B------:R-:W-:Y:S01]  /*f5e0*/  LOP3.LUT R110, R24, R47, RZ, 0x3c, !PT ;  /* 0x0000002f186e7212 */ /* 0x000fe200078e3cff */
[----:B------:R-:W-:Y:S01]  /*f5f0*/  IMAD.X R112, R112, 0x1, R21, P0 ;  /* 0x0000000170707824 */ /* 0x000fe200000e0615 */
[----:B------:R-:W-:-:S02]  /*f600*/  LOP3.LUT R127, R118, R19, R66, 0x96, !PT ;  /* 0x00000013767f7212 */ /* 0x000fc400078e9642 */
[----:B------:R-:W-:Y:S01]  /*f610*/  LOP3.LUT R32, R125, R32, R113, 0x96, !PT ;  /* 0x000000207d207212 */ /* 0x000fe200078e9671 */
[----:B------:R-:W-:Y:S01]  /*f620*/  IMAD.X R110, R110, 0x1, R128, P1 ;  /* 0x000000016e6e7824 */ /* 0x000fe200008e0680 */
[----:B------:R-:W-:Y:S01]  /*f630*/  LOP3.LUT R19, R195, R38, R119, 0x96, !PT ;  /* 0x00000026c3137212 */ /* 0x000fe200078e9677 */
[----:B------:R-:W2:Y:S01]  /*f640*/  LDL.64 R66, [R81] ;  /* 0x0000000051427983 */ /* 0x000ea20000100a00 */
[----:B------:R-:W-:Y:S02]  /*f650*/  LOP3.LUT R75, R75, R72, RZ, 0x3c, !PT ;  /* 0x000000484b4b7212 */ /* 0x000fe400078e3cff */
[----:B------:R-:W-:Y:S02]  /*f660*/  SHF.L.W.U32.HI R21, R32, 0x10, R19 ;  /* 0x0000001020157819 */ /* 0x000fe40000010e13 */
[----:B------:R-:W-:Y:S02]  /*f670*/  SHF.L.W.U32.HI R22, R19, 0x10, R32 ;  /* 0x0000001013167819 */ /* 0x000fe40000010e20 */
[----:B------:R-:W-:-:S02]  /*f680*/  LOP3.LUT R38, R71, R112, RZ, 0x3c, !PT ;  /* 0x0000007047267212 */ /* 0x000fc400078e3cff */
[----:B---3--:R-:W-:Y:S02]  /*f690*/  LOP3.LUT R77, R85, R108, RZ, 0x3c, !PT ;  /* 0x0000006c554d7212 */ /* 0x008fe400078e3cff */
[----:B------:R-:W-:Y:S02]  /*f6a0*/  LOP3.LUT R32, R65, R110, RZ, 0x3c, !PT ;  /* 0x0000006e41207212 */ /* 0x000fe400078e3cff */
[----:B------:R-:W-:Y:S02]  /*f6b0*/  IADD3 R114, P0, PT, R21, R44, RZ ;  /* 0x0000002c15727210 */ /* 0x000fe40007f1e0ff */
[----:B------:R-:W-:Y:S02]  /*f6c0*/  SHF.L.W.U32.HI R65, R38, 0x8, R75 ;  /* 0x0000000826417819 */ /* 0x000fe40000010e4b */
[----:B------:R-:W-:Y:S02]  /*f6d0*/  SHF.L.W.U32.HI R71, R75, 0x8, R38 ;  /* 0x000000084b477819 */ /* 0x000fe40000010e26 */
[----:B------:R-:W-:-:S02]  /*f6e0*/  SHF.L.W.U32.HI R75, R32, 0x8, R77 ;  /* 0x00000008204b7819 */ /* 0x000fc40000010e4d */
[----:B------:R-:W-:Y:S01]  /*f6f0*/  SHF.L.W.U32.HI R77, R77, 0x8, R32 ;  /* 0x000000084d4d7819 */ /* 0x000fe20000010e20 */
[----:B------:R-:W-:Y:S01]  /*f700*/  IMAD.X R124, R22, 0x1, R124, P0 ;  /* 0x00000001167c7824 */ /* 0x000fe200000e067c */
[----:B------:R-:W3:Y:S01]  /*f710*/  LDL.64 R32, [R33] ;  /* 0x0000000021207983 */ /* 0x000ee20000100a00 */
[----:B------:R-:W-:Y:S02]  /*f720*/  LOP3.LUT R19, R114, R35, RZ, 0x3c, !PT ;  /* 0x0000002372137212 */ /* 0x000fe400078e3cff */
[----:B----4-:R-:W-:Y:S02]  /*f730*/  IADD3 R117, P0, P1, R71, R121, R4 ;  /* 0x0000007947757210 */ /* 0x010fe4000791e004 */
[----:B------:R-:W-:Y:S02]  /*f740*/  LOP3.LUT R38, R124, R17, RZ, 0x3c, !PT ;  /* 0x000000117c267212 */ /* 0x000fe400078e3cff */
[----:B------:R-:W-:Y:S02]  /*f750*/  IADD3 R113, P2, P3, R77, R47, R6 ;  /* 0x0000002f4d717210 */ /* 0x000fe40007b5e006 */
[----:B------:R-:W-:-:S02]  /*f760*/  SHF.L.W.U32.HI R17, R19, 0x1, R38 ;  /* 0x0000000113117819 */ /* 0x000fc40000010e26 */
[----:B------:R-:W-:Y:S02]  /*f770*/  SHF.L.W.U32.HI R19, R38, 0x1, R19 ;  /* 0x0000000126137819 */ /* 0x000fe40000010e13 */
[----:B------:R-:W-:Y:S02]  /*f780*/  IADD3.X R119, PT, PT, R65, R123, R5, P0, P1 ;  /* 0x0000007b41777210 */ /* 0x000fe400007e2405 */
[----:B------:R-:W-:Y:S01]  /*f790*/  IADD3.X R115, PT, PT, R75, R73, R7, P2, P3 ;  /* 0x000000494b737210 */ /* 0x000fe200017e6407 */
[----:B------:R0:W4:Y:S01]  /*f7a0*/  LDL.64 R4, [R58] ;  /* 0x000000003a047983 */ /* 0x0001220000100a00 */
[----:B------:R-:W-:Y:S02]  /*f7b0*/  LOP3.LUT R44, R117, R54, R123, 0x96, !PT ;  /* 0x00000036752c7212 */ /* 0x000fe400078e967b */
[----:B-----5:R-:W-:Y:S01]  /*f7c0*/  IADD3 R62, P0, P1, R19, R62, R8 ;  /* 0x0000003e133e7210 */ /* 0x020fe2000791e008 */
[----:B------:R-:W5:Y:S01]  /*f7d0*/  LDL.64 R6, [R173] ;  /* 0x00000000ad067983 */ /* 0x000f620000100a00 */
[----:B------:R-:W-:-:S02]  /*f7e0*/  LOP3.LUT R85, R119, R56, R121, 0x96, !PT ;  /* 0x0000003877557212 */ /* 0x000fc400078e9679 */
[----:B------:R-:W-:Y:S02]  /*f7f0*/  LOP3.LUT R30, R113, R30, R73, 0x96, !PT ;  /* 0x0000001e711e7212 */ /* 0x000fe400078e9649 */
[----:B------:R-:W-:Y:S02]  /*f800*/  LOP3.LUT R35, R115, R24, R47, 0x96, !PT ;  /* 0x0000001873237212 */ /* 0x000fe400078e962f */
[----:B------:R-:W-:Y:S01]  /*f810*/  IADD3.X R73, PT, PT, R17, R118, R9, P0, P1 ;  /* 0x0000007611497210 */ /* 0x000fe200007e2409 */
[----:B------:R-:W5:Y:S01]  /*f820*/  LDL.64 R172, [R172] ;  /* 0x00000000acac7983 */ /* 0x000f620000100a00 */
[----:B------:R-:W-:Y:S02]  /*f830*/  SHF.L.W.U32.HI R54, R44, 0x10, R85 ;  /* 0x000000102c367819 */ /* 0x000fe40000010e55 */
[----:B------:R-:W-:Y:S02]  /*f840*/  SHF.L.W.U32.HI R24, R35, 0x10, R30 ;  /* 0x0000001023187819 */ /* 0x000fe40000010e1e */
[----:B------:R-:W-:-:S02]  /*f850*/  SHF.L.W.U32.HI R44, R85, 0x10, R44 ;  /* 0x00000010552c7819 */ /* 0x000fc40000010e2c */
[----:B------:R-:W-:Y:S02]  /*f860*/  IADD3 R9, P0, PT, R54, R72, RZ ;  /* 0x0000004836097210 */ /* 0x000fe40007f1e0ff */
[----:B------:R-:W-:Y:S02]  /*f870*/  SHF.L.W.U32.HI R35, R30, 0x10, R35 ;  /* 0x000000101e237819 */ /* 0x000fe40000010e23 */
[----:B------:R-:W-:Y:S01]  /*f880*/  LOP3.LUT R118, R24, R73, RZ, 0x3c, !PT ;  /* 0x0000004918767212 */ /* 0x000fe200078e3cff */
[----:B------:R-:W-:Y:S01]  /*f890*/  IMAD.X R56, R44, 0x1, R112, P0 ;  /* 0x000000012c387824 */ /* 0x000fe200000e0670 */
[----:B------:R-:W-:Y:S02]  /*f8a0*/  LOP3.LUT R120, R35, R62, RZ, 0x3c, !PT ;  /* 0x0000003e23787212 */ /* 0x000fe400078e3cff */
[----:B------:R-:W-:Y:S02]  /*f8b0*/  IADD3 R118, P1, PT, R118, R9, RZ ;  /* 0x0000000976767210 */ /* 0x000fe40007f3e0ff */
[----:B------:R-:W-:-:S03]  /*f8c0*/  SHF.L.W.U32.HI R38, R116, 0x10, R127 ;  /* 0x0000001074267819 */ /* 0x000fc60000010e7f */
[----:B------:R-:W-:Y:S01]  /*f8d0*/  IMAD.X R120, R120, 0x1, R56, P1 ;  /* 0x0000000178787824 */ /* 0x000fe200008e0638 */
[----:B------:R-:W-:Y:S02]  /*f8e0*/  SHF.L.W.U32.HI R30, R127, 0x10, R116 ;  /* 0x000000107f1e7819 */ /* 0x000fe40000010e74 */
[----:B------:R-:W-:Y:S02]  /*f8f0*/  IADD3 R126, P0, PT, R38, R126, RZ ;  /* 0x0000007e267e7210 */ /* 0x000fe40007f1e0ff */
[----:B------:R-:W-:Y:S02]  /*f900*/  LOP3.LUT R19, R19, R118, RZ, 0x3c, !PT ;  /* 0x0000007613137212 */ /* 0x000fe400078e3cff */
[----:B------:R-:W-:Y:S01]  /*f910*/  LOP3.LUT R8, R17, R120, RZ, 0x3c, !PT ;  /* 0x0000007811087212 */ /* 0x000fe200078e3cff */
[----:B------:R-:W-:-:S03]  /*f920*/  IMAD.X R127, R30, 0x1, R122, P0 ;  /* 0x000000011e7f7824 */ /* 0x000fc600000e067a */
[----:B------:R-:W-:Y:S02]  /*f930*/  SHF.L.W.U32.HI R85, R19, 0x8, R8 ;  /* 0x0000000813557819 */ /* 0x000fe40000010e08 */
[----:B------:R-:W-:Y:S02]  /*f940*/  LOP3.LUT R47, R126, R111, RZ, 0x3c, !PT ;  /* 0x0000006f7e2f7212 */ /* 0x000fe400078e3cff */
[----:B0-----:R-:W-:Y:S02]  /*f950*/  LOP3.LUT R58, R127, R109, RZ, 0x3c, !PT ;  /* 0x0000006d7f3a7212 */ /* 0x001fe400078e3cff */
[----:B------:R-:W-:Y:S02]  /*f960*/  SHF.L.W.U32.HI R81, R8, 0x8, R19 ;  /* 0x0000000808517819 */ /* 0x000fe40000010e13 */
[----:B------:R-:W-:Y:S02]  /*f970*/  IADD3 R123, P0, P1, R85, R62, R82 ;  /* 0x0000003e557b7210 */ /* 0x000fe4000791e052 */
[----:B------:R-:W-:-:S02]  /*f980*/  LOP3.LUT R71, R9, R71, RZ, 0x3c, !PT ;  /* 0x0000004709477212 */ /* 0x000fc400078e3cff */
[----:B------:R-:W-:Y:S01]  /*f990*/  LOP3.LUT R56, R56, R65, RZ, 0x3c, !PT ;  /* 0x0000004138387212 */ /* 0x000fe200078e3cff */
[----:B------:R-:W5:Y:S01]  /*f9a0*/  LDL.64 R8, [R51] ;  /* 0x0000000033087983 */ /* 0x000f620000100a00 */
[----:B------:R-:W-:Y:S02]  /*f9b0*/  SHF.L.W.U32.HI R19, R47, 0x1, R58 ;  /* 0x000000012f137819 */ /* 0x000fe40000010e3a */
[----:B------:R-:W-:Y:S02]  /*f9c0*/  SHF.L.W.U32.HI R47, R58, 0x1, R47 ;  /* 0x000000013a2f7819 */ /* 0x000fe40000010e2f */
[----:B------:R-:W-:Y:S02]  /*f9d0*/  IADD3.X R122, PT, PT, R81, R73, R83, P0, P1 ;  /* 0x00000049517a7210 */ /* 0x000fe400007e2453 */
[----:B------:R-:W-:Y:S02]  /*f9e0*/  SHF.L.W.U32.HI R65, R71, 0x1, R56 ;  /* 0x0000000147417819 */ /* 0x000fe40000010e38 */
[----:B------:R-:W-:-:S02]  /*f9f0*/  SHF.L.W.U32.HI R71, R56, 0x1, R71 ;  /* 0x0000000138477819 */ /* 0x000fc40000010e47 */
[----:B------:R-:W-:Y:S02]  /*fa00*/  IADD3 R108, P0, PT, R35, R108, RZ ;  /* 0x0000006c236c7210 */ /* 0x000fe40007f1e0ff */
[----:B------:R-:W-:Y:S02]  /*fa10*/  LOP3.LUT R56, R122, R35, R62, 0x96, !PT ;  /* 0x000000237a387212 */ /* 0x000fe400078e963e */
[----:B------:R-:W-:Y:S01]  /*fa20*/  IADD3 R83, P2, P3, R47, R113, R180 ;  /* 0x000000712f537210 */ /* 0x000fe20007b5e0b4 */
[----:B------:R-:W5:Y:S01]  /*fa30*/  LDL.64 R34, [R34] ;  /* 0x0000000022227983 */ /* 0x000f620000100a00 */
[----:B------:R-:W-:Y:S02]  /*fa40*/  LOP3.LUT R17, R123, R24, R73, 0x96, !PT ;  /* 0x000000187b117212 */ /* 0x000fe400078e9649 */
[----:B------:R-:W-:Y:S01]  /*fa50*/  IADD3.X R181, PT, PT, R19, R115, R181, P2, P3 ;  /* 0x0000007313b57210 */ /* 0x000fe200017e64b5 */
[----:B------:R0:W5:Y:S01]  /*fa60*/  LDL.64 R72, [R15] ;  /* 0x000000000f487983 */ /* 0x0001620000100a00 */
[----:B------:R-:W-:-:S02]  /*fa70*/  IMAD.X R110, R24, 0x1, R110, P0 ;  /* 0x00000001186e7824 */ /* 0x000fc400000e066e */
[----:B------:R-:W-:Y:S02]  /*fa80*/  LOP3.LUT R62, R44, R181, RZ, 0x3c, !PT ;  /* 0x000000b52c3e7212 */ /* 0x000fe400078e3cff */
[----:B------:R-:W-:Y:S02]  /*fa90*/  IADD3 R121, P0, P1, R71, R125, R186 ;  /* 0x0000007d47797210 */ /* 0x000fe4000791e0ba */
[----:B------:R-:W-:Y:S02]  /*faa0*/  SHF.L.W.U32.HI R24, R56, 0x10, R17 ;  /* 0x0000001038187819 */ /* 0x000fe40000010e11 */
[----:B------:R-:W-:Y:S02]  /*fab0*/  SHF.L.W.U32.HI R17, R17, 0x10, R56 ;  /* 0x0000001011117819 */ /* 0x000fe40000010e38 */
[----:B------:R-:W-:Y:S02]  /*fac0*/  IADD3 R62, P2, PT, R62, R114, RZ ;  /* 0x000000723e3e7210 */ /* 0x000fe40007f5e0ff */
[----:B------:R-:W-:-:S02]  /*fad0*/  LOP3.LUT R82, R54, R83, RZ, 0x3c, !PT ;  /* 0x0000005336527212 */ /* 0x000fc400078e3cff */
[----:B------:R-:W-:Y:S02]  /*fae0*/  LOP3.LUT R77, R108, R77, RZ, 0x3c, !PT ;  /* 0x0000004d6c4d7212 */ /* 0x000fe400078e3cff */
[----:B------:R-:W-:Y:S02]  /*faf0*/  LOP3.LUT R58, R110, R75, RZ, 0x3c, !PT ;  /* 0x0000004b6e3a7212 */ /* 0x000fe400078e3cff */
[----:B------:R-:W-:Y:S02]  /*fb00*/  IADD3.X R187, PT, PT, R65, R195, R187, P0, P1 ;  /* 0x000000c341bb7210 */ /* 0x000fe400007e24bb */
[----:B------:R-:W-:Y:S01]  /*fb10*/  IADD3 R118, P0, PT, R17, R118, RZ ;  /* 0x0000007611767210 */ /* 0x000fe20007f1e0ff */
[----:B------:R-:W-:Y:S01]  /*fb20*/  IMAD.X R82, R82, 0x1, R124, P2 ;  /* 0x0000000152527824 */ /* 0x000fe200010e067c */
[----:B0-----:R-:W-:Y:S02]  /*fb30*/  SHF.L.W.U32.HI R15, R58, 0x1, R77 ;  /* 0x000000013a0f7819 */ /* 0x001fe40000010e4d */
[----:B------:R-:W-:Y:S01]  /*fb40*/  LOP3.LUT R116, R30, R187, RZ, 0x3c, !PT ;  /* 0x000000bb1e747212 */ /* 0x000fe200078e3cff */
[----:B------:R-:W-:Y:S01]  /*fb50*/  IMAD.X R120, R24, 0x1, R120, P0 ;  /* 0x0000000118787824 */ /* 0x000fe200000e0678 */
[----:B------:R-:W-:-:S02]  /*fb60*/  IADD3 R112, P0, P2, R15, R117, R10 ;  /* 0x000000750f707210 */ /* 0x000fc40007a1e00a */
[----:B------:R-:W-:Y:S02]  /*fb70*/  LOP3.LUT R109, R47, R62, RZ, 0x3c, !PT ;  /* 0x0000003e2f6d7212 */ /* 0x000fe400078e3cff */
[----:B------:R-:W-:Y:S02]  /*fb80*/  LOP3.LUT R10, R19, R82, RZ, 0x3c, !PT ;  /* 0x00000052130a7212 */ /* 0x000fe400078e3cff */
[----:B------:R-:W-:Y:S01]  /*fb90*/  SHF.L.W.U32.HI R51, R77, 0x1, R58 ;  /* 0x000000014d337819 */ /* 0x000fe20000010e3a */
[----:B------:R-:W5:Y:S01]  /*fba0*/  LDL.64 R18, [R18] ;  /* 0x0000000012127983 */ /* 0x000f620000100a00 */
[----:B------:R-:W-:Y:S02]  /*fbb0*/  IADD3 R116, P1, PT, R116, R108, RZ ;  /* 0x0000006c74747210 */ /* 0x000fe40007f3e0ff */
[----:B------:R-:W-:Y:S02]  /*fbc0*/  LOP3.LUT R114, R38, R121, RZ, 0x3c, !PT ;  /* 0x0000007926727212 */ /* 0x000fe400078e3cff */
[----:B------:R-:W-:-:S02]  /*fbd0*/  SHF.L.W.U32.HI R77, R10, 0x8, R109 ;  /* 0x000000080a4d7819 */ /* 0x000fc40000010e6d */
[----:B------:R-:W-:Y:S01]  /*fbe0*/  LOP3.LUT R75, R118, R85, RZ, 0x3c, !PT ;  /* 0x00000055764b7212 */ /* 0x000fe200078e3cff */
[----:B------:R-:W-:Y:S01]  /*fbf0*/  IMAD.X R114, R114, 0x1, R110, P1 ;  /* 0x0000000172727824 */ /* 0x000fe200008e066e */
[----:B------:R-:W-:Y:S01]  /*fc00*/  LOP3.LUT R56, R120, R81, RZ, 0x3c, !PT ;  /* 0x0000005178387212 */ /* 0x000fe200078e3cff */
[----:B------:R-:W5:Y:S01]  /*fc10*/  LDL.64 R84, [R84] ;  /* 0x0000000054547983 */ /* 0x000f620000100a00 */
[----:B------:R-:W-:Y:S02]  /*fc20*/  IADD3.X R113, PT, PT, R51, R119, R11, P0, P2 ;  /* 0x0000007733717210 */ /* 0x000fe400007e440b */
[----:B------:R-:W-:Y:S02]  /*fc30*/  SHF.L.W.U32.HI R109, R109, 0x8, R10 ;  /* 0x000000086d6d7819 */ /* 0x000fe40000010e0a */
[----:B------:R-:W-:Y:S01]  /*fc40*/  SHF.L.W.U32.HI R47, R75, 0x1, R56 ;  /* 0x000000014b2f7819 */ /* 0x000fe20000010e38 */
[----:B------:R0:W5:Y:S01]  /*fc50*/  LDL.64 R10, [R45] ;  /* 0x000000002d0a7983 */ /* 0x0001620000100a00 */
[----:B------:R-:W-:-:S02]  /*fc60*/  LOP3.LUT R108, R22, R113, RZ, 0x3c, !PT ;  /* 0x00000071166c7212 */ /* 0x000fc400078e3cff */
[----:B------:R-:W-:Y:S02]  /*fc70*/  IADD3 R115, P1, P2, R109, R83, R86 ;  /* 0x000000536d737210 */ /* 0x000fe40007a3e056 */
[----:B------:R-:W-:Y:S02]  /*fc80*/  SHF.L.W.U32.HI R75, R56, 0x1, R75 ;  /* 0x00000001384b7819 */ /* 0x000fe40000010e4b */
[----:B------:R-:W-:Y:S02]  /*fc90*/  LOP3.LUT R71, R71, R116, RZ, 0x3c, !PT ;  /* 0x0000007447477212 */ /* 0x000fe400078e3cff */
[----:B------:R-:W-:Y:S02]  /*fca0*/  LOP3.LUT R56, R65, R114, RZ, 0x3c, !PT ;  /* 0x0000007241387212 */ /* 0x000fe400078e3cff */
[----:B------:R-:W-:Y:S02]  /*fcb0*/  IADD3 R108, P0, PT, R108, R126, RZ ;  /* 0x0000007e6c6c7210 */ /* 0x000fe40007f1e0ff */
[----:B------:R-:W-:-:S02]  /*fcc0*/  LOP3.LUT R110, R21, R112, RZ, 0x3c, !PT ;  /* 0x00000070156e7212 */ /* 0x000fc400078e3cff */
[----:B------:R-:W-:Y:S02]  /*fcd0*/  IADD3.X R119, PT, PT, R77, R181, R87, P1, P2 ;  /* 0x000000b54d777210 */ /* 0x000fe40000fe4457 */
[----:B------:R-:W-:Y:S02]  /*fce0*/  SHF.L.W.U32.HI R65, R56, 0x8, R71 ;  /* 0x0000000838417819 */ /* 0x000fe40000010e47 */
[----:B------:R-:W-:Y:S01]  /*fcf0*/  SHF.L.W.U32.HI R71, R71, 0x8, R56 ;  /* 0x0000000847477819 */ /* 0x000fe20000010e38 */
[----:B------:R-:W-:Y:S01]  /*fd00*/  IMAD.X R110, R110, 0x1, R127, P0 ;  /* 0x000000016e6e7824 */ /* 0x000fe200000e067f */
[----:B------:R-:W-:Y:S02]  /*fd10*/  LOP3.LUT R44, R115, R44, R181, 0x96, !PT ;  /* 0x0000002c732c7212 */ /* 0x000fe400078e96b5 */
[----:B0-----:R-:W-:Y:S02]  /*fd20*/  LOP3.LUT R45, R119, R54, R83, 0x96, !PT ;  /* 0x00000036772d7212 */ /* 0x001fe400078e9653 */
[----:B------:R-:W-:-:S02]  /*fd30*/  IADD3 R117, P0, P1, R71, R121, R88 ;  /* 0x0000007947757210 */ /* 0x000fc4000791e058 */
[----:B------:R-:W-:Y:S02]  /*fd40*/  SHF.L.W.U32.HI R58, R44, 0x10, R45 ;  /* 0x000000102c3a7819 */ /* 0x000fe40000010e2d */
[----:B------:R-:W-:Y:S02]  /*fd50*/  LOP3.LUT R54, R51, R110, RZ, 0x3c, !PT ;  /* 0x0000006e33367212 */ /* 0x000fe400078e3cff */
[----:B------:R-:W-:Y:S02]  /*fd60*/  IADD3.X R51, PT, PT, R65, R187, R89, P0, P1 ;  /* 0x000000bb41337210 */ /* 0x000fe400007e2459 */
[----:B------:R-:W-:Y:S02]  /*fd70*/  SHF.L.W.U32.HI R56, R45, 0x10, R44 ;  /* 0x000000102d387819 */ /* 0x000fe40000010e2c */
[----:B------:R-:W-:Y:S02]  /*fd80*/  IADD3 R62, P0, PT, R58, R62, RZ ;  /* 0x0000003e3a3e7210 */ /* 0x000fe40007f1e0ff */
[----:B------:R-:W-:-:S03]  /*fd90*/  LOP3.LUT R15, R15, R108, RZ, 0x3c, !PT ;  /* 0x0000006c0f0f7212 */ /* 0x000fc600078e3cff */
[----:B------:R-:W-:Y:S01]  /*fda0*/  IMAD.X R86, R56, 0x1, R82, P0 ;  /* 0x0000000138567824 */ /* 0x000fe200000e0652 */
[----:B------:R-:W-:Y:S02]  /*fdb0*/  SHF.L.W.U32.HI R83, R15, 0x8, R54 ;  /* 0x000000080f537819 */ /* 0x000fe40000010e36 */
[----:B------:R-:W-:Y:S02]  /*fdc0*/  LOP3.LUT R30, R117, R30, R187, 0x96, !PT ;  /* 0x0000001e751e7212 */ /* 0x000fe400078e96bb */
[----:B------:R-:W-:Y:S02]  /*fdd0*/  LOP3.LUT R45, R51, R38, R121, 0x96, !PT ;  /* 0x00000026332d7212 */ /* 0x000fe400078e9679 */
[----:B------:R-:W-:Y:S02]  /*fde0*/  LOP3.LUT R87, R62, R109, RZ, 0x3c, !PT ;  /* 0x0000006d3e577212 */ /* 0x000fe400078e3cff */
[----:B------:R-:W-:Y:S02]  /*fdf0*/  LOP3.LUT R38, R86, R77, RZ, 0x3c, !PT ;  /* 0x0000004d56267212 */ /* 0x000fe400078e3cff */
[----:B------:R-:W-:Y:S01]  /*fe00*/  SHF.L.W.U32.HI R81, R54, 0x8, R15 ;  /* 0x0000000836517819 */ /* 0x000fe20000010e0f */
[----:B------:R-:W5:Y:S01]  /*fe10*/  LDL.64 R76, [R76] ;  /* 0x000000004c4c7983 */ /* 0x000f620000100a00 */
[----:B------:R-:W-:-:S02]  /*fe20*/  IADD3 R111, P0, P1, R83, R112, R90 ;  /* 0x00000070536f7210 */ /* 0x000fc4000791e05a */
[----:B------:R-:W-:Y:S02]  /*fe30*/  SHF.L.W.U32.HI R15, R45, 0x10, R30 ;  /* 0x000000102d0f7819 */ /* 0x000fe40000010e1e */
[----:B------:R-:W-:Y:S02]  /*fe40*/  SHF.L.W.U32.HI R30, R30, 0x10, R45 ;  /* 0x000000101e1e7819 */ /* 0x000fe40000010e2d */
[----:B------:R-:W-:Y:S02]  /*fe50*/  SHF.L.W.U32.HI R89, R38, 0x1, R87 ;  /* 0x0000000126597819 */ /* 0x000fe40000010e57 */
[----:B------:R-:W-:Y:S02]  /*fe60*/  IADD3.X R90, PT, PT, R81, R113, R91, P0, P1 ;  /* 0x00000071515a7210 */ /* 0x000fe400007e245b */
[----:B------:R-:W-:Y:S02]  /*fe70*/  SHF.L.W.U32.HI R87, R87, 0x1, R38 ;  /* 0x0000000157577819 */ /* 0x000fe40000010e26 */
[----:B------:R-:W-:-:S02]  /*fe80*/  IADD3 R109, P1, P2, R89, R123, R92 ;  /* 0x0000007b596d7210 */ /* 0x000fc40007a3e05c */
[----:B------:R-:W-:Y:S02]  /*fe90*/  IADD3 R116, P0, PT, R30, R116, RZ ;  /* 0x000000741e747210 */ /* 0x000fe40007f1e0ff */
[----:B------:R-:W-:Y:S02]  /*fea0*/  LOP3.LUT R22, R111, R22, R113, 0x96, !PT ;  /* 0x000000166f167212 */ /* 0x000fe400078e9671 */
[----:B------:R-:W-:Y:S02]  /*feb0*/  LOP3.LUT R45, R90, R21, R112, 0x96, !PT ;  /* 0x000000155a2d7212 */ /* 0x000fe400078e9670 */
[----:B------:R-:W-:Y:S01]  /*fec0*/  IADD3.X R92, PT, PT, R87, R122, R93, P1, P2 ;  /* 0x0000007a575c7210 */ /* 0x000fe20000fe445d */
[----:B------:R-:W-:Y:S01]  /*fed0*/  IMAD.X R93, R15, 0x1, R114, P0 ;  /* 0x000000010f5d7824 */ /* 0x000fe200000e0672 */
[----:B------:R-:W-:Y:S02]  /*fee0*/  IADD3 R91, P0, P1, R75, R117, R184 ;  /* 0x000000754b5b7210 */ /* 0x000fe4000791e0b8 */
[----:B------:R-:W-:-:S02]  /*fef0*/  SHF.L.W.U32.HI R54, R22, 0x10, R45 ;  /* 0x0000001016367819 */ /* 0x000fc40000010e2d */
[----:B------:R-:W-:Y:S02]  /*ff00*/  SHF.L.W.U32.HI R21, R45, 0x10, R22 ;  /* 0x000000102d157819 */ /* 0x000fe40000010e16 */
[----:B------:R-:W-:Y:S01]  /*ff10*/  IADD3.X R184, PT, PT, R47, R51, R185, P0, P1 ;  /* 0x000000332fb87210 */ /* 0x000fe200007e24b9 */
[----:B------:R0:W5:Y:S01]  /*ff20*/  LDL.64 R44, [R79] ;  /* 0x000000004f2c7983 */ /* 0x0001620000100a00 */
[----:B------:R-:W-:Y:S02]  /*ff30*/  IADD3 R22, P0, PT, R54, R108, RZ ;  /* 0x0000006c36167210 */ /* 0x000fe40007f1e0ff */
[----:B------:R-:W-:Y:S02]  /*ff40*/  LOP3.LUT R108, R15, R92, RZ, 0x3c, !PT ;  /* 0x0000005c0f6c7212 */ /* 0x000fe400078e3cff */
[----:B------:R-:W-:Y:S02]  /*ff50*/  LOP3.LUT R38, R93, R65, RZ, 0x3c, !PT ;  /* 0x000000415d267212 */ /* 0x000fe400078e3cff */
[----:B------:R-:W-:-:S02]  /*ff60*/  LOP3.LUT R71, R116, R71, RZ, 0x3c, !PT ;  /* 0x0000004774477212 */ /* 0x000fc400078e3cff */
[C---:B------:R-:W-:Y:S02]  /*ff70*/  LOP3.LUT R82, R21.reuse, R184, RZ, 0x3c, !PT ;  /* 0x000000b815527212 */ /* 0x040fe400078e3cff */
[----:B------:R-:W-:Y:S02]  /*ff80*/  LOP3.LUT R88, R22, R83, RZ, 0x3c, !PT ;  /* 0x0000005316587212 */ /* 0x000fe400078e3cff */
[----:B------:R-:W-:Y:S01]  /*ff90*/  IADD3 R108, P1, PT, R108, R22, RZ ;  /* 0x000000166c6c7210 */ /* 0x000fe20007f3e0ff */
[----:B------:R-:W-:Y:S01]  /*ffa0*/  IMAD.X R22, R21, 0x1, R110, P0 ;  /* 0x0000000115167824 */ /* 0x000fe200000e066e */
[----:B------:R-:W-:Y:S02]  /*ffb0*/  SHF.L.W.U32.HI R51, R71, 0x1, R38 ;  /* 0x0000000147337819 */ /* 0x000fe40000010e26 */
[----:B------:R-:W-:Y:S02]  /*ffc0*/  SHF.L.W.U32.HI R65, R38, 0x1, R71 ;  /* 0x0000000126417819 */ /* 0x000fe40000010e47 */
[----:B------:R-:W-:Y:S01]  /*ffd0*/  IADD3 R82, P0, PT, R82, R62, RZ ;  /* 0x0000003e52527210 */ /* 0x000fe20007f1e0ff */
[----:B------:R-:W5:Y:S01]  /*ffe0*/  LDL.64 R38, [R39] ;  /* 0x0000000027267983 */ /* 0x000f620000100a00 */
[----:B------:R-:W-:-:S02]  /*fff0*/  LOP3.LUT R112, R54, R91, RZ, 0x3c, !PT ;  /* 0x0000005b36707212 */ /* 0x000fc400078e3cff */
[----:B------:R-:W-:-:S03]  /*10000*/  LOP3.LUT R110, R30, R109, RZ, 0x3c, !PT ;  /* 0x0000006d1e6e7212 */ /* 0x000fc600078e3cff */
[----:B------:R-:W-:Y:S01]  /*10010*/  IMAD.X R112, R112, 0x1, R86, P0 ;  /* 0x0000000170707824 */ /* 0x000fe200000e0656 */
[----:B------:R-:W-:Y:S01]  /*10020*/  LOP3.LUT R75, R75, R82, RZ, 0x3c, !PT ;  /* 0x000000524b4b7212 */ /* 0x000fe200078e3cff */
[----:B------:R-:W-:-:S03]  /*10030*/  IMAD.X R110, R110, 0x1, R22, P1 ;  /* 0x000000016e6e7824 */ /* 0x000fc600008e0616 */
[----:B------:R-:W-:Y:S02]  /*10040*/  LOP3.LUT R62, R47, R112, RZ, 0x3c, !PT ;  /* 0x000000702f3e7212 */ /* 0x000fe400078e3cff */
[----:B------:R-:W-:Y:S02]  /*10050*/  LOP3.LUT R83, R89, R108, RZ, 0x3c, !PT ;  /* 0x0000006c59537212 */ /* 0x000fe400078e3cff */
[----:B0-----:R-:W-:Y:S02]  /*10060*/  LOP3.LUT R79, R22, R81, RZ, 0x3c, !PT ;  /* 0x00000051164f7212 */ /* 0x001fe400078e3cff */
[----:B------:R-:W-:Y:S01]  /*10070*/  SHF.L.W.U32.HI R89, R75, 0x8, R62 ;  /* 0x000000084b597819 */ /* 0x000fe20000010e3e */
[----:B------:R-:W5:Y:S01]  /*10080*/  LDL.64 R22, [R23] ;  /* 0x0000000017167983 */ /* 0x000f620000100a00 */
[----:B------:R-:W-:Y:S02]  /*10090*/  LOP3.LUT R86, R87, R110, RZ, 0x3c, !PT ;  /* 0x0000006e57567212 */ /* 0x000fe400078e3cff */
[----:B------:R-:W-:-:S02]  /*100a0*/  SHF.L.W.U32.HI R81, R62, 0x8, R75 ;  /* 0x000000083e517819 */ /* 0x000fc40000010e4b */
[----:B------:R-:W-:Y:S01]  /*100b0*/  IADD3 R114, P2, P3, R89, R91, R96 ;  /* 0x0000005b59727210 */ /* 0x000fe20007b5e060 */
[----:B------:R-:W5:Y:S01]  /*100c0*/  LDL.64 R74, [R74] ;  /* 0x000000004a4a7983 */ /* 0x000f620000100a00 */
[----:B------:R-:W-:Y:S02]  /*100d0*/  SHF.L.W.U32.HI R87, R83, 0x8, R86 ;  /* 0x0000000853577819 */ /* 0x000fe40000010e56 */
[----:B------:R-:W-:Y:S01]  /*100e0*/  IADD3.X R117, PT, PT, R81, R184, R97, P2, P3 ;  /* 0x000000b851757210 */ /* 0x000fe200017e6461 */
[----:B------:R-:W5:Y:S01]  /*100f0*/  LDL.64 R62, [R63] ;  /* 0x000000003f3e7983 */ /* 0x000f620000100a00 */
[----:B------:R-:W-:Y:S02]  /*10100*/  SHF.L.W.U32.HI R83, R86, 0x8, R83 ;  /* 0x0000000856537819 */ /* 0x000fe40000010e53 */
[----:B------:R-:W-:Y:S02]  /*10110*/  IADD3 R86, P0, P1, R87, R109, R94 ;  /* 0x0000006d57567210 */ /* 0x000fe4000791e05e */
[----:B------:R-:W-:-:S02]  /*10120*/  SHF.L.W.U32.HI R71, R88, 0x1, R79 ;  /* 0x0000000158477819 */ /* 0x000fc40000010e4f */
[----:B------:R-:W-:Y:S02]  /*10130*/  SHF.L.W.U32.HI R79, R79, 0x1, R88 ;  /* 0x000000014f4f7819 */ /* 0x000fe40000010e58 */
[----:B------:R-:W-:Y:S02]  /*10140*/  LOP3.LUT R47, R114, R21, R184, 0x96, !PT ;  /* 0x00000015722f7212 */ /* 0x000fe400078e96b8 */
[----:B------:R-:W-:Y:S02]  /*10150*/  LOP3.LUT R54, R117, R54, R91, 0x96, !PT ;  /* 0x0000003675367212 */ /* 0x000fe400078e965b */
[----:B------:R-:W-:Y:S02]  /*10160*/  IADD3.X R113, PT, PT, R83, R92, R95, P0, P1 ;  /* 0x0000005c53717210 */ /* 0x000fe400007e245f */
[----:B------:R-:W-:Y:S02]  /*10170*/  LOP3.LUT R15, R86, R15, R92, 0x96, !PT ;  /* 0x0000000f560f7212 */ /* 0x000fe400078e965c */
[----:B------:R-:W-:-:S02]  /*10180*/  IADD3 R92, P2, P3, R79, R115, R68 ;  /* 0x000000734f5c7210 */ /* 0x000fc40007b5e044 */
[----:B------:R-:W-:Y:S02]  /*10190*/  IADD3 R111, P0, P1, R65, R111, R98 ;  /* 0x0000006f416f7210 */ /* 0x000fe4000791e062 */
[----:B------:R-:W-:Y:S02]  /*101a0*/  SHF.L.W.U32.HI R21, R54, 0x10, R47 ;  /* 0x0000001036157819 */ /* 0x000fe40000010e2f */
[----:B------:R-:W-:Y:S02]  /*101b0*/  SHF.L.W.U32.HI R47, R47, 0x10, R54 ;  /* 0x000000102f2f7819 */ /* 0x000fe40000010e36 */
[----:B------:R-:W-:Y:S02]  /*101c0*/  IADD3.X R95, PT, PT, R71, R119, R69, P2, P3 ;  /* 0x00000077475f7210 */ /* 0x000fe400017e6445 */
[----:B------:R-:W-:Y:S02]  /*101d0*/  IADD3.X R115, PT, PT, R51, R90, R99, P0, P1 ;  /* 0x0000005a33737210 */ /* 0x000fe400007e2463 */
[----:B------:R-:W-:-:S02]  /*101e0*/  IADD3 R98, P0, PT, R47, R82, RZ ;  /* 0x000000522f627210 */ /* 0x000fc40007f1e0ff */
[----:B------:R-:W-:-:S03]  /*101f0*/  LOP3.LUT R90, R24, R95, RZ, 0x3c, !PT ;  /* 0x0000005f185a7212 */ /* 0x000fc600078e3cff */
[----:B------:R-:W-:Y:S01]  /*10200*/  IMAD.X R112, R21, 0x1, R112, P0 ;  /* 0x0000000115707824 */ /* 0x000fe200000e0670 */
[----:B------:R-:W-:-:S04]  /*10210*/  IADD3 R90, P0, PT, R90, R116, RZ ;  /* 0x000000745a5a7210 */ /* 0x000fc80007f1e0ff */
[----:B------:R-:W-:Y:S02]  /*10220*/  LOP3.LUT R91, R79, R90, RZ, 0x3c, !PT ;  /* 0x0000005a4f5b7212 */ /* 0x000fe400078e3cff */
[----:B------:R-:W5:Y:S01]  /*10230*/  LDL.64 R78, [R78] ;  /* 0x000000004e4e7983 */ /* 0x000f620000100a00 */
[----:B------:R-:W-:Y:S02]  /*10240*/  LOP3.LUT R94, R56, R115, RZ, 0x3c, !PT ;  /* 0x00000073385e7212 */ /* 0x000fe400078e3cff */
[----:B------:R-:W-:Y:S02]  /*10250*/  LOP3.LUT R96, R58, R111, RZ, 0x3c, !PT ;  /* 0x0000006f3a607212 */ /* 0x000fe400078e3cff */
[----:B------:R-:W-:Y:S02]  /*10260*/  IADD3 R94, P1, PT, R94, R118, RZ ;  /* 0x000000765e5e7210 */ /* 0x000fe40007f3e0ff */
[----:B------:R-:W-:Y:S02]  /*10270*/  LOP3.LUT R30, R113, R30, R109, 0x96, !PT ;  /* 0x0000001e711e7212 */ /* 0x000fe400078e966d */
[----:B------:R-:W-:Y:S01]  /*10280*/  LOP3.LUT R88, R17, R92, RZ, 0x3c, !PT ;  /* 0x0000005c11587212 */ /* 0x000fe200078e3cff */
[----:B------:R-:W-:Y:S01]  /*10290*/  IMAD.X R96, R96, 0x1, R120, P1 ;  /* 0x0000000160607824 */ /* 0x000fe200008e0678 */
[----:B------:R-:W-:-:S02]  /*102a0*/  SHF.L.W.U32.HI R54, R30, 0x10, R15 ;  /* 0x000000101e367819 */ /* 0x000fc40000010e0f */
[----:B------:R-:W-:Y:S01]  /*102b0*/  SHF.L.W.U32.HI R68, R15, 0x10, R30 ;  /* 0x000000100f447819 */ /* 0x000fe20000010e1e */
[----:B------:R-:W-:Y:S01]  /*102c0*/  IMAD.X R88, R88, 0x1, R93, P0 ;  /* 0x0000000158587824 */ /* 0x000fe200000e065d */
[----:B------:R-:W-:Y:S02]  /*102d0*/  LOP3.LUT R69, R98, R89, RZ, 0x3c, !PT ;  /* 0x0000005962457212 */ /* 0x000fe400078e3cff */
[----:B------:R-:W-:Y:S02]  /*102e0*/  LOP3.LUT R30, R112, R81, RZ, 0x3c, !PT ;  /* 0x00000051701e7212 */ /* 0x000fe400078e3cff */
[----:B------:R-:W-:Y:S01]  /*102f0*/  LOP3.LUT R65, R65, R94, RZ, 0x3c, !PT ;  /* 0x0000005e41417212 */ /* 0x000fe200078e3cff */
[----:B------:R-:W5:Y:S01]  /*10300*/  LDL.64 R80, [R80] ;  /* 0x0000000050507983 */ /* 0x000f620000100a00 */
[----:B------:R-:W-:Y:S02]  /*10310*/  SHF.L.W.U32.HI R15, R69, 0x1, R30 ;  /* 0x00000001450f7819 */ /* 0x000fe40000010e1e */
[----:B------:R-:W-:-:S02]  /*10320*/  LOP3.LUT R82, R51, R96, RZ, 0x3c, !PT ;  /* 0x0000006033527212 */ /* 0x000fc400078e3cff */
[----:B------:R-:W-:Y:S02]  /*10330*/  SHF.L.W.U32.HI R69, R30, 0x1, R69 ;  /* 0x000000011e457819 */ /* 0x000fe40000010e45 */
[----:B------:R-:W-:Y:S02]  /*10340*/  LOP3.LUT R30, R71, R88, RZ, 0x3c, !PT ;  /* 0x00000058471e7212 */ /* 0x000fe400078e3cff */
[----:B------:R-:W-:Y:S02]  /*10350*/  SHF.L.W.U32.HI R89, R65, 0x8, R82 ;  /* 0x0000000841597819 */ /* 0x000fe40000010e52 */
[----:B------:R-:W-:Y:S02]  /*10360*/  SHF.L.W.U32.HI R93, R91, 0x8, R30 ;  /* 0x000000085b5d7819 */ /* 0x000fe40000010e1e */
[----:B------:R-:W-:Y:S02]  /*10370*/  IADD3 R97, P4, P5, R69, R86, R12 ;  /* 0x0000005645617210 */ /* 0x000fe40007d9e00c */
[----:B------:R-:W-:-:S02]  /*10380*/  SHF.L.W.U32.HI R71, R82, 0x8, R65 ;  /* 0x0000000852477819 */ /* 0x000fc40000010e41 */
[----:B------:R-:W-:Y:S02]  /*10390*/  IADD3 R109, P0, P1, R89, R111, R36 ;  /* 0x0000006f596d7210 */ /* 0x000fe4000791e024 */
[----:B------:R-:W-:Y:S02]  /*103a0*/  SHF.L.W.U32.HI R91, R30, 0x8, R91 ;  /* 0x000000081e5b7819 */ /* 0x000fe40000010e5b */
[----:B------:R-:W-:Y:S02]  /*103b0*/  IADD3 R99, P2, P3, R93, R92, R100 ;  /* 0x0000005c5d637210 */ /* 0x000fe40007b5e064 */
[----:B------:R-:W-:Y:S02]  /*103c0*/  IADD3.X R82, PT, PT, R15, R113, R13, P4, P5 ;  /* 0x000000710f527210 */ /* 0x000fe400027ea40d */
[----:B------:R-:W-:Y:S01]  /*103d0*/  IADD3.X R113, PT, PT, R71, R115, R37, P0, P1 ;  /* 0x0000007347717210 */ /* 0x000fe200007e2425 */
[----:B------:R-:W5:Y:S01]  /*103e0*/  LDL.64 R12, [R57] ;  /* 0x00000000390c7983 */ /* 0x000f620000100a00 */
[----:B------:R-:W-:-:S02]  /*103f0*/  IADD3.X R86, PT, PT, R91, R95, R101, P2, P3 ;  /* 0x0000005f5b567210 */ /* 0x000fc400017e6465 */
[----:B------:R-:W-:Y:S02]  /*10400*/  LOP3.LUT R56, R109, R56, R115, 0x96, !PT ;  /* 0x000000386d387212 */ /* 0x000fe400078e9673 */
[----:B------:R-:W-:Y:S02]  /*10410*/  LOP3.LUT R51, R113, R58, R111, 0x96, !PT ;  /* 0x0000003a71337212 */ /* 0x000fe400078e966f */
[----:B------:R-:W-:Y:S02]  /*10420*/  LOP3.LUT R30, R99, R24, R95, 0x96, !PT ;  /* 0x00000018631e7212 */ /* 0x000fe400078e965f */
[----:B------:R-:W-:Y:S02]  /*10430*/  LOP3.LUT R37, R86, R17, R92, 0x96, !PT ;  /* 0x0000001156257212 */ /* 0x000fe400078e965c */
[----:B------:R-:W-:Y:S02]  /*10440*/  IADD3 R101, P0, PT, R68, R108, RZ ;  /* 0x0000006c44657210 */ /* 0x000fe40007f1e0ff */
[----:B------:R-:W-:-:S02]  /*10450*/  SHF.L.W.U32.HI R58, R56, 0x10, R51 ;  /* 0x00000010383a7819 */ /* 0x000fc40000010e33 */
[----:B------:R-:W-:Y:S01]  /*10460*/  SHF.L.W.U32.HI R17, R37, 0x10, R30 ;  /* 0x0000001025117819 */ /* 0x000fe20000010e1e */
[----:B------:R-:W-:Y:S01]  /*10470*/  IMAD.X R115, R54, 0x1, R110, P0 ;  /* 0x0000000136737824 */ /* 0x000fe200000e066e */
[----:B------:R-:W-:Y:S02]  /*10480*/  SHF.L.W.U32.HI R24, R51, 0x10, R56 ;  /* 0x0000001033187819 */ /* 0x000fe40000010e38 */
[----:B------:R-:W-:Y:S02]  /*10490*/  IADD3 R36, P0, PT, R58, R94, RZ ;  /* 0x0000005e3a247210 */ /* 0x000fe40007f1e0ff */
[----:B------:R-:W-:Y:S02]  /*104a0*/  SHF.L.W.U32.HI R30, R30, 0x10, R37 ;  /* 0x000000101e1e7819 */ /* 0x000fe40000010e25 */
[----:B------:R-:W-:Y:S01]  /*104b0*/  LOP3.LUT R108, R17, R82, RZ, 0x3c, !PT ;  /* 0x00000052116c7212 */ /* 0x000fe200078e3cff */
[----:B------:R-:W-:Y:S01]  /*104c0*/  IMAD.X R56, R24, 0x1, R96, P0 ;  /* 0x0000000118387824 */ /* 0x000fe200000e0660 */
[----:B------:R-:W-:-:S02]  /*104d0*/  LOP3.LUT R110, R30, R97, RZ, 0x3c, !PT ;  /* 0x000000611e6e7212 */ /* 0x000fc400078e3cff */
[----:B------:R-:W-:Y:S02]  /*104e0*/  IADD3 R108, P0, PT, R108, R36, RZ ;  /* 0x000000246c6c7210 */ /* 0x000fe40007f1e0ff */
[----:B------:R-:W-:-:S03]  /*104f0*/  LOP3.LUT R65, R101, R87, RZ, 0x3c, !PT ;  /* 0x0000005765417212 */ /* 0x000fc600078e3cff */
[----:B------:R-:W-:Y:S01]  /*10500*/  IMAD.X R110, R110, 0x1, R56, P0 ;  /* 0x000000016e6e7824 */ /* 0x000fe200000e0638 */
[----:B------:R-:W-:Y:S02]  /*10510*/  IADD3 R90, P0, PT, R30, R90, RZ ;  /* 0x0000005a1e5a7210 */ /* 0x000fe40007f1e0ff */
[----:B------:R-:W-:Y:S02]  /*10520*/  LOP3.LUT R92, R115, R83, RZ, 0x3c, !PT ;  /* 0x00000053735c7212 */ /* 0x000fe400078e3cff */
[----:B------:R-:W-:Y:S02]  /*10530*/  LOP3.LUT R89, R36, R89, RZ, 0x3c, !PT ;  /* 0x0000005924597212 */ /* 0x000fe400078e3cff */
[----:B------:R-:W-:Y:S01]  /*10540*/  LOP3.LUT R56, R56, R71, RZ, 0x3c, !PT ;  /* 0x0000004738387212 */ /* 0x000fe200078e3cff */
[----:B------:R-:W-:Y:S01]  /*10550*/  IMAD.X R111, R17, 0x1, R88, P0 ;  /* 0x00000001116f7824 */ /* 0x000fe200000e0658 */
[----:B------:R-:W-:Y:S02]  /*10560*/  LOP3.LUT R95, R69, R108, RZ, 0x3c, !PT ;  /* 0x0000006c455f7212 */ /* 0x000fe400078e3cff */
[----:B------:R-:W-:-:S02]  /*10570*/  LOP3.LUT R36, R15, R110, RZ, 0x3c, !PT ;  /* 0x0000006e0f247212 */ /* 0x000fc400078e3cff */
[----:B------:R-:W-:Y:S01]  /*10580*/  SHF.L.W.U32.HI R51, R65, 0x1, R92 ;  /* 0x0000000141337819 */ /* 0x000fe20000010e5c */
[----:B------:R-:W5:Y:S01]  /*10590*/  LDL.64 R14, [R14] ;  /* 0x000000000e0e7983 */ /* 0x000f620000100a00 */
[----:B------:R-:W-:Y:S02]  /*105a0*/  SHF.L.W.U32.HI R65, R92, 0x1, R65 ;  /* 0x000000015c417819 */ /* 0x000fe40000010e41 */
[----:B------:R-:W-:Y:S02]  /*105b0*/  SHF.L.W.U32.HI R69, R89, 0x1, R56 ;  /* 0x0000000159457819 */ /* 0x000fe40000010e38 */
[----:B------:R-:W-:Y:S02]  /*105c0*/  SHF.L.W.U32.HI R71, R56, 0x1, R89 ;  /* 0x0000000138477819 */ /* 0x000fe40000010e59 */
[----:B------:R-:W-:Y:S02]  /*105d0*/  SHF.L.W.U32.HI R89, R36, 0x8, R95 ;  /* 0x0000000824597819 */ /* 0x000fe40000010e5f */
[----:B------:R-:W-:-:S02]  /*105e0*/  SHF.L.W.U32.HI R95, R95, 0x8, R36 ;  /* 0x000000085f5f7819 */ /* 0x000fc40000010e24 */
[----:B------:R-:W-:Y:S01]  /*105f0*/  LOP3.LUT R56, R111, R91, RZ, 0x3c, !PT ;  /* 0x0000005b6f387212 */ /* 0x000fe200078e3cff */
[----:B------:R-:W5:Y:S01]  /*10600*/  LDL.64 R36, [R52] ;  /* 0x0000000034247983 */ /* 0x000f620000100a00 */
[----:B------:R-:W-:Y:S02]  /*10610*/  IADD3 R91, P2, P3, R65, R99, R102 ;  /* 0x00000063415b7210 */ /* 0x000fe40007b5e066 */
[----:B------:R-:W-:Y:S02]  /*10620*/  LOP3.LUT R87, R90, R93, RZ, 0x3c, !PT ;  /* 0x0000005d5a577212 */ /* 0x000fe400078e3cff */
[----:B------:R-:W-:Y:S02]  /*10630*/  IADD3 R100, P0, P1, R95, R97, R176 ;  /* 0x000000615f647210 */ /* 0x000fe4000791e0b0 */
[----:B------:R-:W-:Y:S02]  /*10640*/  IADD3.X R103, PT, PT, R51, R86, R103, P2, P3 ;  /* 0x0000005633677210 */ /* 0x000fe400017e6467 */
[----:B------:R-:W-:-:S02]  /*10650*/  SHF.L.W.U32.HI R83, R87, 0x1, R56 ;  /* 0x0000000157537819 */ /* 0x000fc40000010e38 */
[----:B------:R-:W-:Y:S02]  /*10660*/  SHF.L.W.U32.HI R87, R56, 0x1, R87 ;  /* 0x0000000138577819 */ /* 0x000fe40000010e57 */
[----:B------:R-:W-:Y:S01]  /*10670*/  IADD3.X R177, PT, PT, R89, R82, R177, P0, P1 ;  /* 0x0000005259b17210 */ /* 0x000fe200007e24b1 */
[----:B------:R0:W5:Y:S01]  /*10680*/  LDL.64 R56, [R41] ;  /* 0x0000000029387983 */ /* 0x0001620000100a00 */
[----:B------:R-:W-:Y:S02]  /*10690*/  IADD3 R99, P0, P1, R71, R114, R104 ;  /* 0x0000007247637210 */ /* 0x000fe4000791e068 */
[----:B------:R-:W-:Y:S02]  /*106a0*/  LOP3.LUT R86, R24, R103, RZ, 0x3c, !PT ;  /* 0x0000006718567212 */ /* 0x000fe400078e3cff */
[----:B------:R-:W-:Y:S02]  /*106b0*/  IADD3 R96, P2, P3, R87, R109, R106 ;  /* 0x0000006d57607210 */ /* 0x000fe40007b5e06a */
[----:B------:R-:W-:-:S02]  /*106c0*/  IADD3.X R109, PT, PT, R69, R117, R105, P0, P1 ;  /* 0x00000075456d7210 */ /* 0x000fc400007e2469 */
[----:B------:R-:W-:Y:S02]  /*106d0*/  IADD3 R86, P0, PT, R86, R98, RZ ;  /* 0x0000006256567210 */ /* 0x000fe40007f1e0ff */
[----:B------:R-:W-:Y:S02]  /*106e0*/  LOP3.LUT R88, R58, R91, RZ, 0x3c, !PT ;  /* 0x0000005b3a587212 */ /* 0x000fe400078e3cff */
[----:B------:R-:W-:Y:S02]  /*106f0*/  LOP3.LUT R82, R100, R17, R82, 0x96, !PT ;  /* 0x0000001164527212 */ /* 0x000fe400078e9652 */
[----:B------:R-:W-:Y:S01]  /*10700*/  LOP3.LUT R93, R177, R30, R97, 0x96, !PT ;  /* 0x0000001eb15d7212 */ /* 0x000fe200078e9661 */
[----:B------:R-:W-:Y:S01]  /*10710*/  IMAD.X R88, R88, 0x1, R112, P0 ;  /* 0x0000000158587824 */ /* 0x000fe200000e0670 */
[----:B------:R-:W-:Y:S01]  /*10720*/  IADD3.X R106, PT, PT, R83, R113, R107, P2, P3 ;  /* 0x00000071536a7210 */ /* 0x000fe200017e646b */
[----:B------:R-:W5:Y:S01]  /*10730*/  LDL.64 R16, [R16] ;  /* 0x0000000010107983 */ /* 0x000f620000100a00 */
[----:B0-----:R-:W-:-:S02]  /*10740*/  SHF.L.W.U32.HI R41, R82, 0x10, R93 ;  /* 0x0000001052297819 */ /* 0x001fc40000010e5d */
[----:B------:R-:W-:Y:S02]  /*10750*/  LOP3.LUT R65, R65, R86, RZ, 0x3c, !PT ;  /* 0x0000005641417212 */ /* 0x000fe400078e3cff */
[----:B------:R-:W-:Y:S02]  /*10760*/  LOP3.LUT R52, R51, R88, RZ, 0x3c, !PT ;  /* 0x0000005833347212 */ /* 0x000fe400078e3cff */
[----:B------:R-:W-:Y:S02]  /*10770*/  SHF.L.W.U32.HI R30, R93, 0x10, R82 ;  /* 0x000000105d1e7819 */ /* 0x000fe40000010e52 */
[----:B------:R-:W-:Y:S02]  /*10780*/  IADD3 R108, P0, PT, R41, R108, RZ ;  /* 0x0000006c296c7210 */ /* 0x000fe40007f1e0ff */
[----:B------:R-:W-:Y:S02]  /*10790*/  LOP3.LUT R92, R21, R106, RZ, 0x3c, !PT ;  /* 0x0000006a155c7212 */ /* 0x000fe400078e3cff */
[----:B------:R-:W-:-:S02]  /*107a0*/  LOP3.LUT R104, R54, R109, RZ, 0x3c, !PT ;  /* 0x0000006d36687212 */ /* 0x000fc400078e3cff */
[----:B------:R-:W-:Y:S01]  /*107b0*/  SHF.L.W.U32.HI R97, R65, 0x8, R52 ;  /* 0x0000000841617819 */ /* 0x000fe20000010e34 */
[----:B------:R-:W-:Y:S01]  /*107c0*/  IMAD.X R110, R30, 0x1, R110, P0 ;  /* 0x000000011e6e7824 */ /* 0x000fe200000e066e */
[----:B------:R-:W-:Y:S02]  /*107d0*/  IADD3 R92, P2, PT, R92, R101, RZ ;  /* 0x000000655c5c7210 */ /* 0x000fe40007f5e0ff */
[----:B------:R-:W-:Y:S02]  /*107e0*/  IADD3 R104, P1, PT, R104, R90, RZ ;  /* 0x0000005a68687210 */ /* 0x000fe40007f3e0ff */
[----:B------:R-:W-:Y:S02]  /*107f0*/  SHF.L.W.U32.HI R93, R52, 0x8, R65 ;  /* 0x00000008345d7819 */ /* 0x000fe40000010e41 */
[----:B------:R-:W-:Y:S01]  /*10800*/  LOP3.LUT R98, R68, R99, RZ, 0x3c, !PT ;  /* 0x0000006344627212 */ /* 0x000fe200078e3cff */
[----:B------:R-:W5:Y:S01]  /*10810*/  LDL.64 R64, [R64] ;  /* 0x0000000040407983 */ /* 0x000f620000100a00 */
[----:B--2---:R-:W-:-:S02]  /*10820*/  IADD3 R101, P0, P3, R97, R91, R2 ;  /* 0x0000005b61657210 */ /* 0x004fc40007b1e002 */
[----:B------:R-:W-:Y:S02]  /*10830*/  LOP3.LUT R94, R47, R96, RZ, 0x3c, !PT ;  /* 0x000000602f5e7212 */ /* 0x000fe400078e3cff */
[----:B------:R-:W-:Y:S02]  /*10840*/  LOP3.LUT R95, R108, R95, RZ, 0x3c, !PT ;  /* 0x0000005f6c5f7212 */ /* 0x000fe400078e3cff */
[----:B------:R-:W-:Y:S01]  /*10850*/  LOP3.LUT R52, R110, R89, RZ, 0x3c, !PT ;  /* 0x000000596e347212 */ /* 0x000fe200078e3cff */
[----:B------:R-:W-:Y:S01]  /*10860*/  IMAD.X R98, R98, 0x1, R111, P1 ;  /* 0x0000000162627824 */ /* 0x000fe200008e066f */
[----:B------:R-:W-:Y:S01]  /*10870*/  IADD3.X R105, PT, PT, R93, R103, R3, P0, P3 ;  /* 0x000000675d697210 */ /* 0x000fe200007e6403 */
[----:B------:R-:W-:Y:S01]  /*10880*/  IMAD.X R94, R94, 0x1, R115, P2 ;  /* 0x000000015e5e7824 */ /* 0x000fe200010e0673 */
[----:B------:R-:W-:Y:S01]  /*10890*/  SHF.L.W.U32.HI R51, R95, 0x1, R52 ;  /* 0x000000015f337819 */ /* 0x000fe20000010e34 */
[----:B------:R0:W2:Y:S01]  /*108a0*/  LDL.64 R2, [R42] ;  /* 0x000000002a027983 */ /* 0x0000a20000100a00 */
[----:B------:R-:W-:-:S02]  /*108b0*/  SHF.L.W.U32.HI R89, R52, 0x1, R95 ;  /* 0x0000000134597819 */ /* 0x000fc40000010e5f */
[----:B------:R-:W-:Y:S02]  /*108c0*/  LOP3.LUT R52, R101, R24, R103, 0x96, !PT ;  /* 0x0000001865347212 */ /* 0x000fe400078e9667 */
[----:B------:R-:W-:Y:S01]  /*108d0*/  LOP3.LUT R91, R105, R58, R91, 0x96, !PT ;  /* 0x0000003a695b7212 */ /* 0x000fe200078e965b */
[----:B------:R-:W2:Y:S01]  /*108e0*/  LDL.64 R24, [R25] ;  /* 0x0000000019187983 */ /* 0x000ea20000100a00 */
[----:B------:R-:W-:Y:S02]  /*108f0*/  LOP3.LUT R71, R71, R104, RZ, 0x3c, !PT ;  /* 0x0000006847477212 */ /* 0x000fe400078e3cff */
[----:B------:R-:W-:Y:S02]  /*10900*/  LOP3.LUT R58, R69, R98, RZ, 0x3c, !PT ;  /* 0x00000062453a7212 */ /* 0x000fe400078e3cff */
[----:B------:R-:W-:Y:S02]  /*10910*/  LOP3.LUT R87, R87, R92, RZ, 0x3c, !PT ;  /* 0x0000005c57577212 */ /* 0x000fe400078e3cff */
[----:B------:R-:W-:-:S02]  /*10920*/  LOP3.LUT R90, R83, R94, RZ, 0x3c, !PT ;  /* 0x0000005e535a7212 */ /* 0x000fc400078e3cff */
[----:B------:R-:W-:Y:S02]  /*10930*/  SHF.L.W.U32.HI R82, R52, 0x10, R91 ;  /* 0x0000001034527819 */ /* 0x000fe40000010e5b */
[----:B------:R-:W-:Y:S02]  /*10940*/  SHF.L.W.U32.HI R69, R58, 0x8, R71 ;  /* 0x000000083a457819 */ /* 0x000fe40000010e47 */
[----:B------:R-:W-:Y:S02]  /*10950*/  SHF.L.W.U32.HI R83, R71, 0x8, R58 ;  /* 0x0000000847537819 */ /* 0x000fe40000010e3a */
[----:B------:R-:W-:Y:S02]  /*10960*/  SHF.L.W.U32.HI R58, R91, 0x10, R52 ;  /* 0x000000105b3a7819 */ /* 0x000fe40000010e34 */
[----:B------:R-:W-:Y:S02]  /*10970*/  SHF.L.W.U32.HI R91, R87, 0x8, R90 ;  /* 0x00000008575b7819 */ /* 0x000fe40000010e5a */
[----:B------:R-:W-:-:S02]  /*10980*/  IADD3 R86, P4, PT, R82, R86, RZ ;  /* 0x0000005652567210 */ /* 0x000fc40007f9e0ff */
[----:B------:R-:W-:Y:S02]  /*10990*/  IADD3 R102, P2, P3, R91, R96, R66 ;  /* 0x000000605b667210 */ /* 0x000fe40007b5e042 */
[----:B---3--:R-:W-:Y:S01]  /*109a0*/  IADD3 R71, P0, P1, R83, R99, R32 ;  /* 0x0000006353477210 */ /* 0x008fe2000791e020 */
[----:B------:R-:W-:Y:S01]  /*109b0*/  IMAD.X R66, R58, 0x1, R88, P4 ;  /* 0x000000013a427824 */ /* 0x000fe200020e0658 */
[----:B------:R-:W-:Y:S02]  /*109c0*/  LOP3.LUT R97, R86, R97, RZ, 0x3c, !PT ;  /* 0x0000006156617212 */ /* 0x000fe400078e3cff */
[----:B------:R-:W-:Y:S02]  /*109d0*/  IADD3.X R103, PT, PT, R69, R109, R33, P0, P1 ;  /* 0x0000006d45677210 */ /* 0x000fe400007e2421 */
[----:B0-----:R-:W-:Y:S02]  /*109e0*/  LOP3.LUT R42, R66, R93, RZ, 0x3c, !PT ;  /* 0x0000005d422a7212 */ /* 0x001fe400078e3cff */
[----:B------:R-:W-:-:S02]  /*109f0*/  SHF.L.W.U32.HI R87, R90, 0x8, R87 ;  /* 0x000000085a577819 */ /* 0x000fc40000010e57 */
[----:B------:R-:W-:Y:S02]  /*10a00*/  LOP3.LUT R33, R71, R54, R109, 0x96, !PT ;  /* 0x0000003647217212 */ /* 0x000fe400078e966d */
[----:B------:R-:W-:Y:S02]  /*10a10*/  LOP3.LUT R68, R103, R68, R99, 0x96, !PT ;  /* 0x0000004467447212 */ /* 0x000fe400078e9663 */
[----:B------:R-:W-:Y:S02]  /*10a20*/  SHF.L.W.U32.HI R95, R42, 0x1, R97 ;  /* 0x000000012a5f7819 */ /* 0x000fe40000010e61 */
[----:B------:R-:W-:Y:S02]  /*10a30*/  IADD3.X R88, PT, PT, R87, R106, R67, P2, P3 ;  /* 0x0000006a57587210 */ /* 0x000fe400017e6443 */
[----:B------:R-:W-:Y:S02]  /*10a40*/  SHF.L.W.U32.HI R32, R68, 0x10, R33 ;  /* 0x0000001044207819 */ /* 0x000fe40000010e21 */
[----:B------:R-:W-:-:S02]  /*10a50*/  SHF.L.W.U32.HI R93, R97, 0x1, R42 ;  /* 0x00000001615d7819 */ /* 0x000fc40000010e2a */
[----:B----4-:R-:W-:Y:S02]  /*10a60*/  IADD3 R54, P0, P1, R95, R100, R4 ;  /* 0x000000645f367210 */ /* 0x010fe4000791e004 */
[----:B------:R-:W-:Y:S02]  /*10a70*/  SHF.L.W.U32.HI R33, R33, 0x10, R68 ;  /* 0x0000001021217819 */ /* 0x000fe40000010e44 */
[----:B------:R-:W-:Y:S02]  /*10a80*/  LOP3.LUT R21, R102, R21, R106, 0x96, !PT ;  /* 0x0000001566157212 */ /* 0x000fe400078e966a */
[----:B------:R-:W-:Y:S02]  /*10a90*/  LOP3.LUT R52, R88, R47, R96, 0x96, !PT ;  /* 0x0000002f58347212 */ /* 0x000fe400078e9660 */
[----:B------:R-:W-:Y:S02]  /*10aa0*/  IADD3.X R99, PT, PT, R93, R177, R5, P0, P1 ;  /* 0x000000b15d637210 */ /* 0x000fe400007e2405 */
[----:B------:R-:W-:-:S02]  /*10ab0*/  IADD3 R104, P0, PT, R33, R104, RZ ;  /* 0x0000006821687210 */ /* 0x000fc40007f1e0ff */
[----:B------:R-:W-:Y:S02]  /*10ac0*/  SHF.L.W.U32.HI R42, R52, 0x10, R21 ;  /* 0x00000010342a7819 */ /* 0x000fe40000010e15 */
[----:B------:R-:W-:Y:S01]  /*10ad0*/  SHF.L.W.U32.HI R52, R21, 0x10, R52 ;  /* 0x0000001015347819 */ /* 0x000fe20000010e34 */
[C---:B------:R-:W-:Y:S01]  /*10ae0*/  IMAD.X R106, R32.reuse, 0x1, R98, P0 ;  /* 0x00000001206a7824 */ /* 0x040fe200000e0662 */
[----:B------:R-:W-:Y:S01]  /*10af0*/  LOP3.LUT R98, R32, R99, RZ, 0x3c, !PT ;  /* 0x0000006320627212 */ /* 0x000fe200078e3cff */
[----:B------:R-:W3:Y:S01]  /*10b00*/  LDL.64 R20, [R20] ;  /* 0x0000000014147983 */ /* 0x000ee20000100a00 */
[----:B------:R-:W-:Y:S02]  /*10b10*/  IADD3 R4, P0, PT, R52, R92, RZ ;  /* 0x0000005c34047210 */ /* 0x000fe40007f1e0ff */
[----:B-----5:R-:W-:Y:S02]  /*10b20*/  IADD3 R97, P2, P3, R89, R71, R6 ;  /* 0x0000004759617210 */ /* 0x020fe40007b5e006 */
[----:B------:R-:W-:Y:S01]  /*10b30*/  LOP3.LUT R100, R33, R54, RZ, 0x3c, !PT ;  /* 0x0000003621647212 */ /* 0x000fe200078e3cff */
[----:B------:R-:W-:Y:S01]  /*10b40*/  IMAD.X R68, R42, 0x1, R94, P0 ;  /* 0x000000012a447824 */ /* 0x000fe200000e065e */
[----:B------:R-:W-:Y:S01]  /*10b50*/  IADD3 R98, P0, PT, R98, R4, RZ ;  /* 0x0000000462627210 */ /* 0x000fe20007f1e0ff */
[----:B------:R-:W4:Y:S01]  /*10b60*/  LDL.64 R70, [R70] ;  /* 0x0000000046467983 */ /* 0x000f220000100a00 */
[----:B------:R-:W-:-:S02]  /*10b70*/  IADD3.X R103, PT, PT, R51, R103, R7, P2, P3 ;  /* 0x0000006733677210 */ /* 0x000fc400017e6407 */
[----:B------:R-:W-:Y:S01]  /*10b80*/  LOP3.LUT R67, R104, R83, RZ, 0x3c, !PT ;  /* 0x0000005368437212 */ /* 0x000fe200078e3cff */
[----:B------:R-:W-:Y:S01]  /*10b90*/  IMAD.X R100, R100, 0x1, R68, P0 ;  /* 0x0000000164647824 */ /* 0x000fe200000e0644 */
[----:B------:R-:W-:Y:S02]  /*10ba0*/  LOP3.LUT R6, R106, R69, RZ, 0x3c, !PT ;  /* 0x000000456a067212 */ /* 0x000fe400078e3cff */
[----:B------:R-:W-:Y:S02]  /*10bb0*/  LOP3.LUT R90, R42, R103, RZ, 0x3c, !PT ;  /* 0x000000672a5a7212 */ /* 0x000fe400078e3cff */
[----:B------:R-:W-:Y:S02]  /*10bc0*/  SHF.L.W.U32.HI R47, R67, 0x1, R6 ;  /* 0x00000001432f7819 */ /* 0x000fe40000010e06 */
[----:B------:R-:W-:Y:S02]  /*10bd0*/  SHF.L.W.U32.HI R67, R6, 0x1, R67 ;  /* 0x0000000106437819 */ /* 0x000fe40000010e43 */
[----:B------:R-:W-:-:S02]  /*10be0*/  LOP3.LUT R95, R95, R98, RZ, 0x3c, !PT ;  /* 0x000000625f5f7212 */ /* 0x000fc400078e3cff */
[----:B------:R-:W-:Y:S02]  /*10bf0*/  LOP3.LUT R6, R93, R100, RZ, 0x3c, !PT ;  /* 0x000000645d067212 */ /* 0x000fe400078e3cff */
[----:B------:R-:W-:Y:S02]  /*10c00*/  IADD3 R90, P0, PT, R90, R86, RZ ;  /* 0x000000565a5a7210 */ /* 0x000fe40007f1e0ff */
[----:B------:R-:W-:Y:S02]  /*10c10*/  LOP3.LUT R94, R52, R97, RZ, 0x3c, !PT ;  /* 0x00000061345e7212 */ /* 0x000fe400078e3cff */
[----:B------:R-:W-:Y:S02]  /*10c20*/  LOP3.LUT R83, R4, R91, RZ, 0x3c, !PT ;  /* 0x0000005b04537212 */ /* 0x000fe400078e3cff */
[----:B------:R-:W-:Y:S01]  /*10c30*/  SHF.L.W.U32.HI R91, R95, 0x8, R6 ;  /* 0x000000085f5b7819 */ /* 0x000fe20000010e06 */
[----:B------:R-:W-:Y:S01]  /*10c40*/  IMAD.X R94, R94, 0x1, R66, P0 ;  /* 0x000000015e5e7824 */ /* 0x000fe200000e0642 */
[----:B------:R-:W-:Y:S01]  /*10c50*/  LOP3.LUT R68, R68, R87, RZ, 0x3c, !PT ;  /* 0x0000005744447212 */ /* 0x000fe200078e3cff */
[----:B------:R-:W5:Y:S01]  /*10c60*/  LDL.64 R4, [R26] ;  /* 0x000000001a047983 */ /* 0x000f620000100a00 */
[----:B------:R-:W-:-:S02]  /*10c70*/  SHF.L.W.U32.HI R87, R6, 0x8, R95 ;  /* 0x0000000806577819 */ /* 0x000fc40000010e5f */
[----:B------:R-:W-:Y:S01]  /*10c80*/  IADD3 R109, P0, P1, R91, R54, R8 ;  /* 0x000000365b6d7210 */ /* 0x000fe2000791e008 */
[----:B------:R0:W5:Y:S01]  /*10c90*/  LDL.64 R6, [R28] ;  /* 0x000000001c067983 */ /* 0x0001620000100a00 */
[----:B------:R-:W-:Y:S02]  /*10ca0*/  SHF.L.W.U32.HI R69, R83, 0x1, R68 ;  /* 0x0000000153457819 */ /* 0x000fe40000010e44 */
[----:B------:R-:W-:Y:S02]  /*10cb0*/  LOP3.LUT R8, R89, R90, RZ, 0x3c, !PT ;  /* 0x0000005a59087212 */ /* 0x000fe400078e3cff */
[----:B------:R-:W-:Y:S02]  /*10cc0*/  LOP3.LUT R51, R51, R94, RZ, 0x3c, !PT ;  /* 0x0000005e33337212 */ /* 0x000fe400078e3cff */
[----:B------:R-:W-:Y:S02]  /*10cd0*/  SHF.L.W.U32.HI R83, R68, 0x1, R83 ;  /* 0x0000000144537819 */ /* 0x000fe40000010e53 */
[----:B------:R-:W-:-:S02]  /*10ce0*/  IADD3.X R96, PT, PT, R87, R99, R9, P0, P1 ;  /* 0x0000006357607210 */ /* 0x000fc400007e2409 */
[----:B------:R-:W-:Y:S02]  /*10cf0*/  LOP3.LUT R92, R109, R32, R99, 0x96, !PT ;  /* 0x000000206d5c7212 */ /* 0x000fe400078e9663 */
[----:B------:R-:W-:Y:S02]  /*10d00*/  IADD3 R99, P2, P3, R67, R102, R172 ;  /* 0x0000006643637210 */ /* 0x000fe40007b5e0ac */
[----:B------:R-:W-:Y:S02]  /*10d10*/  SHF.L.W.U32.HI R89, R8, 0x8, R51 ;  /* 0x0000000808597819 */ /* 0x000fe40000010e33 */
[----:B------:R-:W-:Y:S02]  /*10d20*/  IADD3 R66, P4, P5, R83, R101, R34 ;  /* 0x0000006553427210 */ /* 0x000fe40007d9e022 */
[----:B------:R-:W-:Y:S02]  /*10d30*/  IADD3.X R173, PT, PT, R47, R88, R173, P2, P3 ;  /* 0x000000582fad7210 */ /* 0x000fe400017e64ad */
[----:B------:R-:W-:-:S02]  /*10d40*/  SHF.L.W.U32.HI R51, R51, 0x8, R8 ;  /* 0x0000000833337819 */ /* 0x000fc40000010e08 */
[----:B------:R-:W-:Y:S02]  /*10d50*/  IADD3 R101, P0, P1, R89, R97, R72 ;  /* 0x0000006159657210 */ /* 0x000fe4000791e048 */
[----:B------:R-:W-:Y:S02]  /*10d60*/  IADD3.X R93, PT, PT, R69, R105, R35, P4, P5 ;  /* 0x00000069455d7210 */ /* 0x000fe400027ea423 */
[----:B------:R-:W-:Y:S01]  /*10d70*/  LOP3.LUT R8, R58, R173, RZ, 0x3c, !PT ;  /* 0x000000ad3a087212 */ /* 0x000fe200078e3cff */
[----:B------:R-:W5:Y:S01]  /*10d80*/  LDL.64 R34, [R43] ;  /* 0x000000002b227983 */ /* 0x000f620000100a00 */
[----:B------:R-:W-:Y:S02]  /*10d90*/  IADD3.X R107, PT, PT, R51, R103, R73, P0, P1 ;  /* 0x00000067336b7210 */ /* 0x000fe400007e2449 */
[----:B------:R-:W-:Y:S02]  /*10da0*/  LOP3.LUT R105, R96, R33, R54, 0x96, !PT ;  /* 0x0000002160697212 */ /* 0x000fe400078e9636 */
[----:B------:R-:W-:-:S02]  /*10db0*/  LOP3.LUT R72, R30, R93, RZ, 0x3c, !PT ;  /* 0x0000005d1e487212 */ /* 0x000fc400078e3cff */
[----:B------:R-:W-:Y:S02]  /*10dc0*/  LOP3.LUT R54, R101, R42, R103, 0x96, !PT ;  /* 0x0000002a65367212 */ /* 0x000fe400078e9667 */
[----:B------:R-:W-:Y:S02]  /*10dd0*/  IADD3 R42, P0, PT, R8, R108, RZ ;  /* 0x0000006c082a7210 */ /* 0x000fe40007f1e0ff */
[----:B------:R-:W-:Y:S01]  /*10de0*/  LOP3.LUT R88, R82, R99, RZ, 0x3c, !PT ;  /* 0x0000006352587212 */ /* 0x000fe200078e3cff */
[----:B------:R1:W5:Y:S01]  /*10df0*/  LDL.64 R8, [R53] ;  /* 0x0000000035087983 */ /* 0x0003620000100a00 */
[----:B------:R-:W-:Y:S02]  /*10e00*/  LOP3.LUT R33, R107, R52, R97, 0x96, !PT ;  /* 0x000000346b217212 */ /* 0x000fe400078e9661 */
[----:B------:R-:W-:Y:S02]  /*10e10*/  IADD3 R72, P1, PT, R72, R104, RZ ;  /* 0x0000006848487210 */ /* 0x000fe40007f3e0ff */
[----:B------:R-:W-:Y:S01]  /*10e20*/  LOP3.LUT R86, R41, R66, RZ, 0x3c, !PT ;  /* 0x0000004229567212 */ /* 0x000fe200078e3cff */
[----:B------:R-:W-:Y:S01]  /*10e30*/  IMAD.X R88, R88, 0x1, R110, P0 ;  /* 0x0000000158587824 */ /* 0x000fe200000e066e */
[----:B------:R-:W-:-:S02]  /*10e40*/  SHF.L.W.U32.HI R52, R33, 0x10, R54 ;  /* 0x0000001021347819 */ /* 0x000fc40000010e36 */
[----:B------:R-:W-:Y:S01]  /*10e50*/  SHF.L.W.U32.HI R54, R54, 0x10, R33 ;  /* 0x0000001036367819 */ /* 0x000fe20000010e21 */
[----:B------:R-:W-:Y:S01]  /*10e60*/  IMAD.X R86, R86, 0x1, R106, P1 ;  /* 0x0000000156567824 */ /* 0x000fe200008e066a */
[----:B------:R-:W-:Y:S01]  /*10e70*/  LOP3.LUT R67, R67, R42, RZ, 0x3c, !PT ;  /* 0x0000002a43437212 */ /* 0x000fe200078e3cff */
[----:B------:R1:W5:Y:S01]  /*10e80*/  LDL.64 R32, [R61] ;  /* 0x000000003d207983 */ /* 0x0003620000100a00 */
[----:B0-----:R-:W-:Y:S02]  /*10e90*/  LOP3.LUT R28, R47, R88, RZ, 0x3c, !PT ;  /* 0x000000582f1c7212 */ /* 0x001fe400078e3cff */
[----:B------:R-:W-:Y:S01]  /*10ea0*/  IADD3 R90, P0, PT, R54, R90, RZ ;  /* 0x0000005a365a7210 */ /* 0x000fe20007f1e0ff */
[----:B------:R-:W5:Y:S01]  /*10eb0*/  LDL.64 R46, [R46] ;  /* 0x000000002e2e7983 */ /* 0x000f620000100a00 */
[----:B------:R-:W-:Y:S02]  /*10ec0*/  LOP3.LUT R73, R83, R72, RZ, 0x3c, !PT ;  /* 0x0000004853497212 */ /* 0x000fe400078e3cff */
[----:B------:R-:W-:Y:S01]  /*10ed0*/  LOP3.LUT R26, R69, R86, RZ, 0x3c, !PT ;  /* 0x00000056451a7212 */ /* 0x000fe200078e3cff */
[----:B------:R-:W-:Y:S01]  /*10ee0*/  IMAD.X R94, R52, 0x1, R94, P0 ;  /* 0x00000001345e7824 */ /* 0x000fe200000e065e */
[----:B-1----:R-:W-:-:S02]  /*10ef0*/  SHF.L.W.U32.HI R53, R28, 0x8, R67 ;  /* 0x000000081c357819 */ /* 0x002fc40000010e43 */
[----:B------:R-:W-:Y:S02]  /*10f00*/  SHF.L.W.U32.HI R67, R67, 0x8, R28 ;  /* 0x0000000843437819 */ /* 0x000fe40000010e1c */
[----:B------:R-:W-:Y:S02]  /*10f10*/  SHF.L.W.U32.HI R69, R26, 0x8, R73 ;  /* 0x000000081a457819 */ /* 0x000fe40000010e49 */
[----:B------:R-:W-:Y:S02]  /*10f20*/  SHF.L.W.U32.HI R73, R73, 0x8, R26 ;  /* 0x0000000849497819 */ /* 0x000fe40000010e1a */
[----:B------:R-:W-:Y:S02]  /*10f30*/  IADD3 R95, P0, P1, R67, R99, R18 ;  /* 0x00000063435f7210 */ /* 0x000fe4000791e012 */
[----:B------:R-:W-:Y:S02]  /*10f40*/  LOP3.LUT R18, R90, R89, RZ, 0x3c, !PT ;  /* 0x000000595a127212 */ /* 0x000fe400078e3cff */
[----:B------:R-:W-:-:S02]  /*10f50*/  LOP3.LUT R51, R94, R51, RZ, 0x3c, !PT ;  /* 0x000000335e337212 */ /* 0x000fc400078e3cff */
[----:B------:R-:W-:Y:S02]  /*10f60*/  IADD3 R89, P2, P3, R73, R66, R10 ;  /* 0x0000004249597210 */ /* 0x000fe40007b5e00a */
[----:B------:R-:W-:Y:S02]  /*10f70*/  IADD3.X R97, PT, PT, R53, R173, R19, P0, P1 ;  /* 0x000000ad35617210 */ /* 0x000fe400007e2413 */
[----:B------:R-:W-:Y:S02]  /*10f80*/  SHF.L.W.U32.HI R19, R18, 0x1, R51 ;  /* 0x0000000112137819 */ /* 0x000fe40000010e33 */
[----:B------:R-:W-:Y:S02]  /*10f90*/  SHF.L.W.U32.HI R51, R51, 0x1, R18 ;  /* 0x0000000133337819 */ /* 0x000fe40000010e12 */
[----:B------:R-:W-:Y:S02]  /*10fa0*/  IADD3.X R68, PT, PT, R69, R93, R11, P2, P3 ;  /* 0x0000005d45447210 */ /* 0x000fe400017e640b */
[----:B------:R-:W-:-:S02]  /*10fb0*/  LOP3.LUT R58, R95, R58, R173, 0x96, !PT ;  /* 0x0000003a5f3a7212 */ /* 0x000fc400078e96ad */
[----:B------:R-:W-:Y:S02]  /*10fc0*/  LOP3.LUT R11, R97, R82, R99, 0x96, !PT ;  /* 0x00000052610b7212 */ /* 0x000fe400078e9663 */
[----:B------:R-:W-:Y:S02]  /*10fd0*/  LOP3.LUT R28, R89, R30, R93, 0x96, !PT ;  /* 0x0000001e591c7212 */ /* 0x000fe400078e965d */
[----:B------:R-:W-:Y:S02]  /*10fe0*/  LOP3.LUT R41, R68, R41, R66, 0x96, !PT ;  /* 0x0000002944297212 */ /* 0x000fe400078e9642 */
[----:B------:R-:W-:Y:S02]  /*10ff0*/  IADD3 R43, P0, P1, R51, R109, R84 ;  /* 0x0000006d332b7210 */ /* 0x000fe4000791e054 */
[----:B------:R-:W-:Y:S02]  /*11000*/  SHF.L.W.U32.HI R66, R58, 0x10, R11 ;  /* 0x000000103a427819 */ /* 0x000fe40000010e0b */
[----:B------:R-:W-:-:S02]  /*11010*/  IADD3.X R61, PT, PT, R19, R96, R85, P0, P1 ;  /* 0x00000060133d7210 */ /* 0x000fc400007e2455 */
[----:B------:R-:W-:Y:S02]  /*11020*/  SHF.L.W.U32.HI R18, R41, 0x10, R28 ;  /* 0x0000001029127819 */ /* 0x000fe40000010e1c */
[----:B------:R-:W-:Y:S02]  /*11030*/  SHF.L.W.U32.HI R58, R11, 0x10, R58 ;  /* 0x000000100b3a7819 */ /* 0x000fe40000010e3a */
[----:B------:R-:W-:Y:S01]  /*11040*/  IADD3 R82, P1, PT, R66, R42, RZ ;  /* 0x0000002a42527210 */ /* 0x000fe20007f3e0ff */
[----:B------:R0:W5:Y:S01]  /*11050*/  LDL.64 R10, [R55] ;  /* 0x00000000370a7983 */ /* 0x0001620000100a00 */
[----:B------:R-:W-:Y:S02]  /*11060*/  SHF.L.W.U32.HI R30, R92, 0x10, R105 ;  /* 0x000000105c1e7819 */ /* 0x000fe40000010e69 */
[----:B------:R-:W-:Y:S02]  /*11070*/  SHF.L.W.U32.HI R28, R28, 0x10, R41 ;  /* 0x000000101c1c7819 */ /* 0x000fe40000010e29 */
[----:B------:R-:W-:Y:S01]  /*11080*/  LOP3.LUT R96, R18, R61, RZ, 0x3c, !PT ;  /* 0x0000003d12607212 */ /* 0x000fe200078e3cff */
[----:B------:R-:W-:Y:S01]  /*11090*/  IMAD.X R84, R58, 0x1, R88, P1 ;  /* 0x000000013a547824 */ /* 0x000fe200008e0658 */
[----:B------:R-:W-:-:S02]  /*110a0*/  IADD3 R93, P0, PT, R30, R98, RZ ;  /* 0x000000621e5d7210 */ /* 0x000fc40007f1e0ff */
[----:B------:R-:W-:Y:S02]  /*110b0*/  LOP3.LUT R98, R28, R43, RZ, 0x3c, !PT ;  /* 0x0000002b1c627212 */ /* 0x000fe400078e3cff */
[----:B------:R-:W-:Y:S02]  /*110c0*/  IADD3 R96, P1, PT, R96, R82, RZ ;  /* 0x0000005260607210 */ /* 0x000fe40007f3e0ff */
[----:B------:R-:W-:-:S03]  /*110d0*/  SHF.L.W.U32.HI R26, R105, 0x10, R92 ;  /* 0x00000010691a7819 */ /* 0x000fc60000010e5c */
[----:B------:R-:W-:Y:S01]  /*110e0*/  IMAD.X R98, R98, 0x1, R84, P1 ;  /* 0x0000000162627824 */ /* 0x000fe200008e0654 */
[----:B------:R-:W-:Y:S01]  /*110f0*/  LOP3.LUT R83, R51, R96, RZ, 0x3c, !PT ;  /* 0x0000006033537212 */ /* 0x000fe200078e3cff */
[----:B------:R-:W-:-:S03]  /*11100*/  IMAD.X R100, R26, 0x1, R100, P0 ;  /* 0x000000011a647824 */ /* 0x000fc600000e0664 */
[----:B------:R-:W-:-:S04]  /*11110*/  LOP3.LUT R42, R19, R98, RZ, 0x3c, !PT ;  /* 0x00000062132a7212 */ /* 0x000fc800078e3cff */
[----:B------:R-:W-:Y:S02]  /*11120*/  SHF.L.W.U32.HI R85, R83, 0x8, R42 ;  /* 0x0000000853557819 */ /* 0x000fe40000010e2a */
[----:B------:R-:W-:Y:S02]  /*11130*/  LOP3.LUT R91, R93, R91, RZ, 0x3c, !PT ;  /* 0x0000005b5d5b7212 */ /* 0x000fe400078e3cff */
[----:B------:R-:W-:Y:S02]  /*11140*/  LOP3.LUT R88, R100, R87, RZ, 0x3c, !PT ;  /* 0x0000005764587212 */ /* 0x000fe400078e3cff */
[----:B------:R-:W-:Y:S02]  /*11150*/  LOP3.LUT R67, R82, R67, RZ, 0x3c, !PT ;  /* 0x0000004352437212 */ /* 0x000fe400078e3cff */
[----:B------:R-:W-:Y:S02]  /*11160*/  IADD3 R103, P1, P2, R85, R43, R76 ;  /* 0x0000002b55677210 */ /* 0x000fe40007a3e04c */
[----:B------:R-:W-:-:S02]  /*11170*/  LOP3.LUT R82, R84, R53, RZ, 0x3c, !PT ;  /* 0x0000003554527212 */ /* 0x000fc400078e3cff */
[----:B------:R-:W-:Y:S02]  /*11180*/  IADD3 R76, P0, PT, R28, R72, RZ ;  /* 0x000000481c4c7210 */ /* 0x000fe40007f1e0ff */
[----:B------:R-:W-:Y:S02]  /*11190*/  SHF.L.W.U32.HI R83, R42, 0x8, R83 ;  /* 0x000000082a537819 */ /* 0x000fe40000010e53 */
[----:B------:R-:W-:Y:S02]  /*111a0*/  SHF.L.W.U32.HI R51, R88, 0x1, R91 ;  /* 0x0000000158337819 */ /* 0x000fe40000010e5b */
[----:B------:R-:W-:Y:S02]  /*111b0*/  SHF.L.W.U32.HI R53, R67, 0x1, R82 ;  /* 0x0000000143357819 */ /* 0x000fe40000010e52 */
[----:B0-----:R-:W-:Y:S01]  /*111c0*/  SHF.L.W.U32.HI R55, R82, 0x1, R67 ;  /* 0x0000000152377819 */ /* 0x001fe20000010e43 */
[----:B------:R-:W-:Y:S01]  /*111d0*/  IMAD.X R82, R18, 0x1, R86, P0 ;  /* 0x0000000112527824 */ /* 0x000fe200000e0656 */
[----:B------:R-:W-:-:S02]  /*111e0*/  IADD3.X R105, PT, PT, R83, R61, R77, P1, P2 ;  /* 0x0000003d53697210 */ /* 0x000fc40000fe444d */
[----:B------:R-:W-:Y:S02]  /*111f0*/  SHF.L.W.U32.HI R41, R91, 0x1, R88 ;  /* 0x000000015b297819 */ /* 0x000fe40000010e58 */
[----:B------:R-:W-:-:S04]  /*11200*/  IADD3 R89, P0, P1, R51, R89, R44 ;  /* 0x0000005933597210 */ /* 0x000fc8000791e02c */
[----:B------:R-:W-:Y:S02]  /*11210*/  IADD3.X R91, PT, PT, R41, R68, R45, P0, P1 ;  /* 0x00000044295b7210 */ /* 0x000fe400007e242d */
[----:B------:R-:W-:Y:S02]  /*11220*/  LOP3.LUT R72, R103, R18, R61, 0x96, !PT ;  /* 0x0000001267487212 */ /* 0x000fe400078e963d */
[----:B------:R-:W-:Y:S01]  /*11230*/  LOP3.LUT R77, R105, R28, R43, 0x96, !PT ;  /* 0x0000001c694d7212 */ /* 0x000fe200078e962b */
[----:B------:R0:W5:Y:S01]  /*11240*/  LDL.64 R18, [R27] ;  /* 0x000000001b127983 */ /* 0x0001620000100a00 */
[----:B------:R-:W-:Y:S02]  /*11250*/  IADD3 R99, P0, P1, R55, R101, R38 ;  /* 0x0000006537637210 */ /* 0x000fe4000791e026 */
[----:B------:R-:W-:Y:S01]  /*11260*/  LOP3.LUT R38, R58, R91, RZ, 0x3c, !PT ;  /* 0x0000005b3a267212 */ /* 0x000fe200078e3cff */
[----:B------:R1:W5:Y:S01]  /*11270*/  LDL.64 R42, [R48] ;  /* 0x00000000302a7983 */ /* 0x0003620000100a00 */
[----:B------:R-:W-:-:S02]  /*11280*/  LOP3.LUT R44, R82, R69, RZ, 0x3c, !PT ;  /* 0x00000045522c7212 */ /* 0x000fc400078e3cff */
[----:B------:R-:W-:Y:S01]  /*11290*/  SHF.L.W.U32.HI R68, R77, 0x10, R72 ;  /* 0x000000104d447819 */ /* 0x000fe20000010e48 */
[----:B------:R-:W5:Y:S01]  /*112a0*/  LDL.64 R60, [R60] ;  /* 0x000000003c3c7983 */ /* 0x000f620000100a00 */
[----:B------:R-:W-:Y:S02]  /*112b0*/  SHF.L.W.U32.HI R69, R72, 0x10, R77 ;  /* 0x0000001048457819 */ /* 0x000fe40000010e4d */
[----:B------:R-:W-:Y:S01]  /*112c0*/  LOP3.LUT R67, R76, R73, RZ, 0x3c, !PT ;  /* 0x000000494c437212 */ /* 0x000fe200078e3cff */
[----:B------:R-:W5:Y:S01]  /*112d0*/  LDL.64 R28, [R29] ;  /* 0x000000001d1c7983 */ /* 0x000f620000100a00 */
[----:B------:R-:W-:Y:S02]  /*112e0*/  IADD3 R38, P4, PT, R38, R90, RZ ;  /* 0x0000005a26267210 */ /* 0x000fe40007f9e0ff */
[----:B------:R-:W-:Y:S02]  /*112f0*/  LOP3.LUT R72, R66, R89, RZ, 0x3c, !PT ;  /* 0x0000005942487212 */ /* 0x000fe400078e3cff */
[----:B------:R-:W-:-:S02]  /*11300*/  IADD3.X R101, PT, PT, R53, R107, R39, P0, P1 ;  /* 0x0000006b35657210 */ /* 0x000fc400007e2427 */
[----:B------:R-:W-:Y:S01]  /*11310*/  IADD3 R96, P0, PT, R69, R96, RZ ;  /* 0x0000006045607210 */ /* 0x000fe20007f1e0ff */
[----:B------:R-:W-:Y:S01]  /*11320*/  IMAD.X R72, R72, 0x1, R94, P4 ;  /* 0x0000000148487824 */ /* 0x000fe200020e065e */
[----:B------:R-:W-:Y:S02]  /*11330*/  SHF.L.W.U32.HI R45, R67, 0x1, R44 ;  /* 0x00000001432d7819 */ /* 0x000fe40000010e2c */
[----:B------:R-:W-:Y:S01]  /*11340*/  SHF.L.W.U32.HI R67, R44, 0x1, R67 ;  /* 0x000000012c437819 */ /* 0x000fe20000010e43 */
[----:B------:R-:W-:Y:S01]  /*11350*/  IMAD.X R98, R68, 0x1, R98, P0 ;  /* 0x0000000144627824 */ /* 0x000fe200000e0662 */
[----:B------:R-:W-:Y:S02]  /*11360*/  LOP3.LUT R92, R26, R101, RZ, 0x3c, !PT ;  /* 0x000000651a5c7212 */ /* 0x000fe400078e3cff */
[----:B------:R-:W-:Y:S02]  /*11370*/  IADD3 R95, P2, P3, R67, R95, R22 ;  /* 0x0000005f435f7210 */ /* 0x000fe40007b5e016 */
[----:B0-----:R-:W-:-:S02]  /*11380*/  LOP3.LUT R27, R51, R38, RZ, 0x3c, !PT ;  /* 0x00000026331b7212 */ /* 0x001fc400078e3cff */
[----:B------:R-:W-:Y:S01]  /*11390*/  LOP3.LUT R22, R41, R72, RZ, 0x3c, !PT ;  /* 0x0000004829167212 */ /* 0x000fe200078e3cff */
[----:B------:R-:W5:Y:S01]  /*113a0*/  LDL.64 R50, [R50] ;  /* 0x0000000032327983 */ /* 0x000f620000100a00 */
[----:B------:R-:W-:Y:S02]  /*113b0*/  IADD3 R92, P1, PT, R92, R76, RZ ;  /* 0x0000004c5c5c7210 */ /* 0x000fe40007f3e0ff */
[----:B------:R-:W-:Y:S01]  /*113c0*/  LOP3.LUT R94, R30, R99, RZ, 0x3c, !PT ;  /* 0x000000631e5e7212 */ /* 0x000fe200078e3cff */
[----:B------:R-:W5:Y:S01]  /*113d0*/  LDL.64 R40, [R40] ;  /* 0x0000000028287983 */ /* 0x000f620000100a00 */
[----:B------:R-:W-:Y:S02]  /*113e0*/  IADD3.X R97, PT, PT, R45, R97, R23, P2, P3 ;  /* 0x000000612d617210 */ /* 0x000fe400017e6417 */
[----:B------:R-:W-:Y:S02]  /*113f0*/  LOP3.LUT R44, R98, R83, RZ, 0x3c, !PT ;  /* 0x00000053622c7212 */ /* 0x000fe400078e3cff */
[----:B------:R-:W-:Y:S01]  /*11400*/  SHF.L.W.U32.HI R83, R27, 0x8, R22 ;  /* 0x000000081b537819 */ /* 0x000fe20000010e16 */
[----:B------:R-:W-:Y:S01]  /*11410*/  IMAD.X R94, R94, 0x1, R82, P1 ;  /* 0x000000015e5e7824 */ /* 0x000fe200008e0652 */
[----:B------:R-:W-:-:S02]  /*11420*/  LOP3.LUT R76, R52, R97, RZ, 0x3c, !PT ;  /* 0x00000061344c7212 */ /* 0x000fc400078e3cff */
[----:B------:R-:W-:Y:S02]  /*11430*/  SHF.L.W.U32.HI R27, R22, 0x8, R27 ;  /* 0x00000008161b7819 */ /* 0x000fe40000010e1b */
[----:B------:R-:W-:Y:S02]  /*11440*/  IADD3 R87, P1, P2, R83, R89, R74 ;  /* 0x0000005953577210 */ /* 0x000fe40007a3e04a */
[----:B------:R-:W-:Y:S02]  /*11450*/  IADD3 R76, P0, PT, R76, R93, RZ ;  /* 0x0000005d4c4c7210 */ /* 0x000fe40007f1e0ff */
[----:B------:R-:W-:Y:S02]  /*11460*/  LOP3.LUT R55, R55, R92, RZ, 0x3c, !PT ;  /* 0x0000005c37377212 */ /* 0x000fe400078e3cff */
[----:B------:R-:W-:Y:S02]  /*11470*/  LOP3.LUT R22, R53, R94, RZ, 0x3c, !PT ;  /* 0x0000005e35167212 */ /* 0x000fe400078e3cff */
[----:B------:R-:W-:-:S02]  /*11480*/  LOP3.LUT R74, R54, R95, RZ, 0x3c, !PT ;  /* 0x0000005f364a7212 */ /* 0x000fc400078e3cff */
[----:B------:R-:W-:Y:S02]  /*11490*/  IADD3.X R93, PT, PT, R27, R91, R75, P1, P2 ;  /* 0x0000005b1b5d7210 */ /* 0x000fe40000fe444b */
[----:B------:R-:W-:Y:S02]  /*114a0*/  SHF.L.W.U32.HI R39, R22, 0x8, R55 ;  /* 0x0000000816277819 */ /* 0x000fe40000010e37 */
[----:B------:R-:W-:Y:S01]  /*114b0*/  SHF.L.W.U32.HI R53, R55, 0x8, R22 ;  /* 0x0000000837357819 */ /* 0x000fe20000010e16 */
[----:B------:R-:W-:Y:S01]  /*114c0*/  IMAD.X R74, R74, 0x1, R100, P0 ;  /* 0x000000014a4a7824 */ /* 0x000fe200000e0664 */
[----:B------:R-:W-:Y:S01]  /*114d0*/  LOP3.LUT R77, R96, R85, RZ, 0x3c, !PT ;  /* 0x00000055604d7212 */ /* 0x000fe200078e3cff */
[----:B------:R0:W5:Y:S01]  /*114e0*/  LDL.64 R22, [R49] ;  /* 0x0000000031167983 */ /* 0x0001620000100a00 */
[----:B------:R-:W-:Y:S02]  /*114f0*/  LOP3.LUT R58, R87, R58, R91, 0x96, !PT ;  /* 0x0000003a573a7212 */ /* 0x000fe400078e965b */
[----:B------:R-:W-:-:S02]  /*11500*/  LOP3.LUT R55, R93, R66, R89, 0x96, !PT ;  /* 0x000000425d377212 */ /* 0x000fc400078e9659 */
[----:B------:R-:W-:Y:S02]  /*11510*/  IADD3 R75, P0, P1, R53, R99, R62 ;  /* 0x00000063354b7210 */ /* 0x000fe4000791e03e */
[----:B------:R-:W-:Y:S02]  /*11520*/  SHF.L.W.U32.HI R73, R77, 0x1, R44 ;  /* 0x000000014d497819 */ /* 0x000fe40000010e2c */
[----:B------:R-:W-:Y:S02]  /*11530*/  SHF.L.W.U32.HI R62, R58, 0x10, R55 ;  /* 0x000000103a3e7819 */ /* 0x000fe40000010e37 */
[----:B------:R-:W-:Y:S02]  /*11540*/  SHF.L.W.U32.HI R77, R44, 0x1, R77 ;  /* 0x000000012c4d7819 */ /* 0x000fe40000010e4d */
[----:B------:R-:W-:Y:S02]  /*11550*/  LOP3.LUT R67, R67, R76, RZ, 0x3c, !PT ;  /* 0x0000004c43437212 */ /* 0x000fe400078e3cff */
[----:B------:R-:W-:-:S02]  /*11560*/  LOP3.LUT R44, R45, R74, RZ, 0x3c, !PT ;  /* 0x0000004a2d2c7212 */ /* 0x000fc400078e3cff */
[----:B------:R-:W-:Y:S02]  /*11570*/  IADD3.X R91, PT, PT, R39, R101, R63, P0, P1 ;  /* 0x00000065275b7210 */ /* 0x000fe400007e243f */
[----:B------:R-:W-:Y:S02]  /*11580*/  SHF.L.W.U32.HI R58, R55, 0x10, R58 ;  /* 0x00000010373a7819 */ /* 0x000fe40000010e3a */
[----:B------:R-:W-:Y:S02]  /*11590*/  IADD3 R66, P0, PT, R62, R38, RZ ;  /* 0x000000263e427210 */ /* 0x000fe40007f1e0ff */
[----:B------:R-:W-:Y:S02]  /*115a0*/  SHF.L.W.U32.HI R55, R67, 0x8, R44 ;  /* 0x0000000843377819 */ /* 0x000fe40000010e2c */
[----:B------:R-:W-:Y:S01]  /*115b0*/  SHF.L.W.U32.HI R45, R44, 0x8, R67 ;  /* 0x000000082c2d7819 */ /* 0x000fe20000010e43 */
[----:B------:R-:W-:Y:S01]  /*115c0*/  IMAD.X R72, R58, 0x1, R72, P0 ;  /* 0x000000013a487824 */ /* 0x000fe200000e0648 */
[----:B------:R-:W-:-:S02]  /*115d0*/  IADD3 R85, P0, P1, R55, R95, R78 ;  /* 0x0000005f37557210 */ /* 0x000fc4000791e04e */
[----:B-1----:R-:W-:Y:S02]  /*115e0*/  LOP3.LUT R48, R75, R26, R101, 0x96, !PT ;  /* 0x0000001a4b307212 */ /* 0x002fe400078e9665 */
[----:B------:R-:W-:Y:S02]  /*115f0*/  IADD3.X R89, PT, PT, R45, R97, R79, P0, P1 ;  /* 0x000000612d597210 */ /* 0x000fe400007e244f */
[----:B------:R-:W-:Y:S02]  /*11600*/  LOP3.LUT R26, R72, R27, RZ, 0x3c, !PT ;  /* 0x0000001b481a7212 */ /* 0x000fe400078e3cff */
[----:B------:R-:W-:Y:S02]  /*11610*/  LOP3.LUT R63, R66, R83, RZ, 0x3c, !PT ;  /* 0x00000053423f7212 */ /* 0x000fe400078e3cff */
[----:B------:R-:W-:Y:S02]  /*11620*/  LOP3.LUT R27, R85, R52, R97, 0x96, !PT ;  /* 0x00000034551b7212 */ /* 0x000fe400078e9661 */
[----:B------:R-:W-:-:S02]  /*11630*/  LOP3.LUT R54, R89, R54, R95, 0x96, !PT ;  /* 0x0000003659367212 */ /* 0x000fc400078e965f */
[----:B------:R-:W-:Y:S02]  /*11640*/  SHF.L.W.U32.HI R67, R26, 0x1, R63 ;  /* 0x000000011a437819 */ /* 0x000fe40000010e3f */
[----:B------:R-:W-:Y:S02]  /*11650*/  SHF.L.W.U32.HI R52, R54, 0x10, R27 ;  /* 0x0000001036347819 */ /* 0x000fe40000010e1b */
[----:B------:R-:W-:Y:S02]  /*11660*/  SHF.L.W.U32.HI R63, R63, 0x1, R26 ;  /* 0x000000013f3f7819 */ /* 0x000fe40000010e1a */
[----:B------:R-:W-:Y:S02]  /*11670*/  SHF.L.W.U32.HI R54, R27, 0x10, R54 ;  /* 0x000000101b367819 */ /* 0x000fe40000010e36 */
[----:B------:R1:W5:Y:S01]  /*11680*/  LDL.64 R26, [R59] ;  /* 0x000000003b1a7983 */ /* 0x0003620000100a00 */
[----:B0-----:R-:W-:Y:S02]  /*11690*/  LOP3.LUT R49, R91, R30, R99, 0x96, !PT ;  /* 0x0000001e5b317212 */ /* 0x001fe400078e9663 */
[----:B------:R-:W-:-:S02]  /*116a0*/  IADD3 R103, P0, P1, R67, R103, R80 ;  /* 0x0000006743677210 */ /* 0x000fc4000791e050 */
[----:B------:R-:W-:Y:S02]  /*116b0*/  SHF.L.W.U32.HI R30, R49, 0x10, R48 ;  /* 0x00000010311e7819 */ /* 0x000fe40000010e30 */
[----:B------:R-:W-:Y:S02]  /*116c0*/  SHF.L.W.U32.HI R48, R48, 0x10, R49 ;  /* 0x0000001030307819 */ /* 0x000fe40000010e31 */
[----:B------:R-:W-:Y:S02]  /*116d0*/  IADD3 R79, P2, P3, R77, R75, R12 ;  /* 0x0000004b4d4f7210 */ /* 0x000fe40007b5e00c */
[----:B------:R-:W-:Y:S02]  /*116e0*/  IADD3.X R81, PT, PT, R63, R105, R81, P0, P1 ;  /* 0x000000693f517210 */ /* 0x000fe400007e2451 */
[----:B------:R-:W-:Y:S02]  /*116f0*/  IADD3.X R83, PT, PT, R73, R91, R13, P2, P3 ;  /* 0x0000005b49537210 */ /* 0x000fe400017e640d */
[----:B------:R-:W-:-:S05]  /*11700*/  IADD3 R92, P0, PT, R48, R92, RZ ;  /* 0x0000005c305c7210 */ /* 0x000fca0007f1e0ff */
[----:B------:R-:W-:Y:S01]  /*11710*/  IMAD.X R94, R30, 0x1, R94, P0 ;  /* 0x000000011e5e7824 */ /* 0x000fe200000e065e */
[----:B------:R-:W5:Y:S01]  /*11720*/  LDL.64 R12, [UR8] ;  /* 0x00000008ff0c7983 */ /* 0x000f620008100a00 */
[----:B-1----:R-:W-:Y:S02]  /*11730*/  IADD3 R59, P0, PT, R54, R76, RZ ;  /* 0x0000004c363b7210 */ /* 0x002fe40007f1e0ff */
[----:B------:R-:W-:Y:S02]  /*11740*/  LOP3.LUT R53, R92, R53, RZ, 0x3c, !PT ;  /* 0x000000355c357212 */ /* 0x000fe400078e3cff */
[----:B------:R-:W-:Y:S01]  /*11750*/  LOP3.LUT R88, R30, R81, RZ, 0x3c, !PT ;  /* 0x000000511e587212 */ /* 0x000fe200078e3cff */
[----:B------:R-:W-:Y:S01]  /*11760*/  IMAD.X R74, R52, 0x1, R74, P0 ;  /* 0x00000001344a7824 */ /* 0x000fe200000e064a */
[----:B------:R-:W-:Y:S02]  /*11770*/  LOP3.LUT R38, R94, R39, RZ, 0x3c, !PT ;  /* 0x000000275e267212 */ /* 0x000fe400078e3cff */
[----:B------:R-:W-:-:S02]  /*11780*/  LOP3.LUT R90, R48, R103, RZ, 0x3c, !PT ;  /* 0x00000067305a7212 */ /* 0x000fc400078e3cff */
[----:B------:R-:W-:Y:S02]  /*11790*/  IADD3 R88, P0, PT, R88, R59, RZ ;  /* 0x0000003b58587210 */ /* 0x000fe40007f1e0ff */
[----:B------:R-:W-:Y:S02]  /*117a0*/  SHF.L.W.U32.HI R49, R53, 0x1, R38 ;  /* 0x0000000135317819 */ /* 0x000fe40000010e26 */
[----:B------:R-:W-:Y:S01]  /*117b0*/  SHF.L.W.U32.HI R53, R38, 0x1, R53 ;  /* 0x0000000126357819 */ /* 0x000fe20000010e35 */
[----:B------:R-:W-:Y:S01]  /*117c0*/  IMAD.X R90, R90, 0x1, R74, P0 ;  /* 0x000000015a5a7824 */ /* 0x000fe200000e064a */
[----:B------:R-:W5:Y:S01]  /*117d0*/  LDL.64 R38, [UR9] ;  /* 0x00000009ff267983 */ /* 0x000f620008100a00 */
[----:B------:R-:W-:Y:S02]  /*117e0*/  LOP3.LUT R82, R52, R83, RZ, 0x3c, !PT ;  /* 0x0000005334527212 */ /* 0x000fe400078e3cff */
[----:B------:R-:W-:Y:S02]  /*117f0*/  LOP3.LUT R84, R54, R79, RZ, 0x3c, !PT ;  /* 0x0000004f36547212 */ /* 0x000fe400078e3cff */
[----:B------:R-:W-:-:S02]  /*11800*/  IADD3 R82, P0, PT, R82, R66, RZ ;  /* 0x0000004252527210 */ /* 0x000fc40007f1e0ff */
[----:B------:R-:W-:Y:S02]  /*11810*/  LOP3.LUT R67, R67, R88, RZ, 0x3c, !PT ;  /* 0x0000005843437212 */ /* 0x000fe400078e3cff */
[----:B------:R-:W-:Y:S01]  /*11820*/  LOP3.LUT R44, R63, R90, RZ, 0x3c, !PT ;  /* 0x0000005a3f2c7212 */ /* 0x000fe200078e3cff */
[----:B------:R-:W-:Y:S01]  /*11830*/  IMAD.X R84, R84, 0x1, R72, P0 ;  /* 0x0000000154547824 */ /* 0x000fe200000e0648 */
[----:B------:R-:W-:Y:S02]  /*11840*/  LOP3.LUT R74, R74, R45, RZ, 0x3c, !PT ;  /* 0x0000002d4a4a7212 */ /* 0x000fe400078e3cff */
[----:B------:R-:W-:Y:S02]  /*11850*/  SHF.L.W.U32.HI R63, R44, 0x8, R67 ;  /* 0x000000082c3f7819 */ /* 0x000fe40000010e43 */
[----:B------:R-:W-:Y:S02]  /*11860*/  SHF.L.W.U32.HI R67, R67, 0x8, R44 ;  /* 0x0000000843437819 */ /* 0x000fe40000010e2c */
[----:B------:R-:W5:Y:S01]  /*11870*/  LDL.64 R44, [UR10] ;  /* 0x0000000aff2c7983 */ /* 0x000f620008100a00 */
[----:B------:R-:W-:-:S02]  /*11880*/  LOP3.LUT R59, R59, R55, RZ, 0x3c, !PT ;  /* 0x000000373b3b7212 */ /* 0x000fc400078e3cff */
[----:B------:R-:W-:Y:S02]  /*11890*/  LOP3.LUT R77, R77, R82, RZ, 0x3c, !PT ;  /* 0x000000524d4d7212 */ /* 0x000fe400078e3cff */
[----:B------:R-:W-:Y:S02]  /*118a0*/  LOP3.LUT R66, R73, R84, RZ, 0x3c, !PT ;  /* 0x0000005449427212 */ /* 0x000fe400078e3cff */
[----:B------:R-:W-:Y:S02]  /*118b0*/  IADD3 R85, P2, P3, R53, R85, R14 ;  /* 0x0000005535557210 */ /* 0x000fe40007b5e00e */
[----:B------:R-:W-:Y:S02]  /*118c0*/  IADD3 R91, P0, P1, R67, R103, R36 ;  /* 0x00000067435b7210 */ /* 0x000fe4000791e024 */
[----:B------:R-:W-:Y:S02]  /*118d0*/  SHF.L.W.U32.HI R55, R59, 0x1, R74 ;  /* 0x000000013b377819 */ /* 0x000fe40000010e4a */
[----:B------:R-:W-:-:S02]  /*118e0*/  SHF.L.W.U32.HI R75, R77, 0x8, R66 ;  /* 0x000000084d4b7819 */ /* 0x000fc40000010e42 */
[----:B------:R-:W-:Y:S02]  /*118f0*/  SHF.L.W.U32.HI R59, R74, 0x1, R59 ;  /* 0x000000014a3b7819 */ /* 0x000fe40000010e3b */
[----:B------:R-:W-:Y:S02]  /*11900*/  IADD3.X R89, PT, PT, R49, R89, R15, P2, P3 ;  /* 0x0000005931597210 */ /* 0x000fe400017e640f */
[----:B------:R-:W-:Y:S02]  /*11910*/  IADD3.X R101, PT, PT, R63, R81, R37, P0, P1 ;  /* 0x000000513f657210 */ /* 0x000fe400007e2425 */
[----:B------:R-:W-:Y:S02]  /*11920*/  SHF.L.W.U32.HI R73, R66, 0x8, R77 ;  /* 0x0000000842497819 */ /* 0x000fe40000010e4d */
[----:B------:R-:W-:Y:S02]  /*11930*/  IADD3 R97, P0, P1, R75, R79, R56 ;  /* 0x0000004f4b617210 */ /* 0x000fe4000791e038 */
[----:B------:R-:W-:-:S02]  /*11940*/  LOP3.LUT R80, R58, R89, RZ, 0x3c, !PT ;  /* 0x000000593a507212 */ /* 0x000fc400078e3cff */
[----:B------:R-:W-:Y:S02]  /*11950*/  IADD3 R78, P2, P3, R59, R87, R16 ;  /* 0x000000573b4e7210 */ /* 0x000fe40007b5e010 */
[----:B------:R-:W-:Y:S02]  /*11960*/  LOP3.LUT R86, R91, R30, R81, 0x96, !PT ;  /* 0x0000001e5b567212 */ /* 0x000fe400078e9651 */
[----:B------:R-:W-:Y:S02]  /*11970*/  IADD3.X R99, PT, PT, R73, R83, R57, P0, P1 ;  /* 0x0000005349637210 */ /* 0x000fe400007e2439 */
[----:B------:R-:W-:Y:S02]  /*11980*/  IADD3 R80, P0, PT, R80, R96, RZ ;  /* 0x0000006050507210 */ /* 0x000fe40007f1e0ff */
[----:B------:R-:W-:Y:S02]  /*11990*/  IADD3.X R81, PT, PT, R55, R93, R17, P2, P3 ;  /* 0x0000005d37517210 */ /* 0x000fe400017e6411 */
[----:B------:R-:W-:Y:S01]  /*119a0*/  LOP3.LUT R14, R62, R85, RZ, 0x3c, !PT ;  /* 0x000000553e0e7212 */ /* 0x000fe200078e3cff */
[----:B------:R-:W5:Y:S01]  /*119b0*/  LDL.64 R16, [UR11] ;  /* 0x0000000bff107983 */ /* 0x000f620008100a00 */
[----:B------:R-:W-:-:S02]  /*119c0*/  LOP3.LUT R37, R99, R54, R79, 0x96, !PT ;  /* 0x0000003663257212 */ /* 0x000fc400078e964f */
[----:B------:R-:W-:Y:S01]  /*119d0*/  LOP3.LUT R74, R68, R81, RZ, 0x3c, !PT ;  /* 0x00000051444a7212 */ /* 0x000fe200078e3cff */
[----:B------:R-:W-:Y:S01]  /*119e0*/  IMAD.X R54, R14, 0x1, R98, P0 ;  /* 0x000000010e367824 */ /* 0x000fe200000e0662 */
[----:B------:R-:W-:Y:S01]  /*119f0*/  LOP3.LUT R52, R97, R52, R83, 0x96, !PT ;  /* 0x0000003461347212 */ /* 0x000fe200078e9653 */
[----:B------:R-:W5:Y:S01]  /*11a00*/  LDL.64 R14, [UR12] ;  /* 0x0000000cff0e7983 */ /* 0x000f620008100a00 */
[----:B------:R-:W-:Y:S02]  /*11a10*/  IADD3 R74, P0, PT, R74, R92, RZ ;  /* 0x0000005c4a4a7210 */ /* 0x000fe40007f1e0ff */
[----:B------:R-:W-:Y:S02]  /*11a20*/  LOP3.LUT R76, R69, R78, RZ, 0x3c, !PT ;  /* 0x0000004e454c7212 */ /* 0x000fe400078e3cff */
[----:B------:R-:W-:Y:S02]  /*11a30*/  SHF.L.W.U32.HI R66, R52, 0x10, R37 ;  /* 0x0000001034427819 */ /* 0x000fe40000010e25 */
[----:B------:R-:W-:Y:S01]  /*11a40*/  SHF.L.W.U32.HI R56, R37, 0x10, R52 ;  /* 0x0000001025387819 */ /* 0x000fe20000010e34 */
[----:B------:R-:W-:Y:S01]  /*11a50*/  IMAD.X R76, R76, 0x1, R94, P0 ;  /* 0x000000014c4c7824 */ /* 0x000fe200000e065e */
[----:B------:R-:W-:Y:S01]  /*11a60*/  IADD3 R82, P0, PT, R66, R82, RZ ;  /* 0x0000005242527210 */ /* 0x000fe20007f1e0ff */
[----:B------:R-:W5:Y:S01]  /*11a70*/  LDL.64 R36, [UR13] ;  /* 0x0000000dff247983 */ /* 0x000f620008100a00 */
[----:B------:R-:W-:-:S02]  /*11a80*/  LOP3.LUT R53, R53, R80, RZ, 0x3c, !PT ;  /* 0x0000005035357212 */ /* 0x000fc400078e3cff */
[----:B------:R-:W-:Y:S01]  /*11a90*/  LOP3.LUT R30, R49, R54, RZ, 0x3c, !PT ;  /* 0x00000036311e7212 */ /* 0x000fe200078e3cff */
[----:B------:R-:W-:Y:S01]  /*11aa0*/  IMAD.X R84, R56, 0x1, R84, P0 ;  /* 0x0000000138547824 */ /* 0x000fe200000e0654 */
[----:B------:R-:W-:Y:S02]  /*11ab0*/  LOP3.LUT R59, R59, R74, RZ, 0x3c, !PT ;  /* 0x0000004a3b3b7212 */ /* 0x000fe400078e3cff */
[----:B------:R-:W-:Y:S02]  /*11ac0*/  SHF.L.W.U32.HI R57, R30, 0x8, R53 ;  /* 0x000000081e397819 */ /* 0x000fe40000010e35 */
[----:B------:R-:W-:Y:S02]  /*11ad0*/  SHF.L.W.U32.HI R77, R53, 0x8, R30 ;  /* 0x00000008354d7819 */ /* 0x000fe40000010e1e */
[----:B------:R-:W-:Y:S02]  /*11ae0*/  LOP3.LUT R30, R55, R76, RZ, 0x3c, !PT ;  /* 0x0000004c371e7212 */ /* 0x000fe400078e3cff */
[----:B------:R-:W-:-:S02]  /*11af0*/  IADD3 R87, P0, P1, R77, R85, R64 ;  /* 0x000000554d577210 */ /* 0x000fc4000791e040 */
[----:B------:R-:W-:Y:S02]  /*11b00*/  SHF.L.W.U32.HI R79, R59, 0x8, R30 ;  /* 0x000000083b4f7819 */ /* 0x000fe40000010e1e */
[----:B------:R-:W-:Y:S02]  /*11b10*/  LOP3.LUT R53, R82, R75, RZ, 0x3c, !PT ;  /* 0x0000004b52357212 */ /* 0x000fe400078e3cff */
[----:B------:R-:W-:Y:S02]  /*11b20*/  LOP3.LUT R52, R84, R73, RZ, 0x3c, !PT ;  /* 0x0000004954347212 */ /* 0x000fe400078e3cff */
[----:B------:R-:W-:Y:S02]  /*11b30*/  IADD3.X R95, PT, PT, R57, R89, R65, P0, P1 ;  /* 0x00000059395f7210 */ /* 0x000fe400007e2441 */
[----:B------:R-:W-:Y:S02]  /*11b40*/  SHF.L.W.U32.HI R73, R30, 0x8, R59 ;  /* 0x000000081e497819 */ /* 0x000fe40000010e3b */
[----:B--2---:R-:W-:-:S02]  /*11b50*/  IADD3 R83, P0, P1, R79, R78, R2 ;  /* 0x0000004e4f537210 */ /* 0x004fc4000791e002 */
[----:B------:R-:W-:Y:S02]  /*11b60*/  SHF.L.W.U32.HI R49, R53, 0x1, R52 ;  /* 0x0000000135317819 */ /* 0x000fe40000010e34 */
[----:B------:R-:W-:Y:S02]  /*11b70*/  SHF.L.W.U32.HI R53, R52, 0x1, R53 ;  /* 0x0000000134357819 */ /* 0x000fe40000010e35 */
[----:B------:R-:W-:Y:S02]  /*11b80*/  LOP3.LUT R2, R95, R62, R85, 0x96, !PT ;  /* 0x0000003e5f027212 */ /* 0x000fe400078e9655 */
[----:B------:R-:W-:Y:S02]  /*11b90*/  IADD3.X R72, PT, PT, R73, R81, R3, P0, P1 ;  /* 0x0000005149487210 */ /* 0x000fe400007e2403 */
[----:B------:R-:W-:Y:S02]  /*11ba0*/  LOP3.LUT R62, R83, R68, R81, 0x96, !PT ;  /* 0x00000044533e7212 */ /* 0x000fe400078e9651 */
[----:B------:R-:W-:-:S02]  /*11bb0*/  LOP3.LUT R59, R87, R58, R89, 0x96, !PT ;  /* 0x0000003a573b7212 */ /* 0x000fc400078e9659 */
[----:B------:R-:W-:Y:S02]  /*11bc0*/  IADD3 R81, P0, P1, R53, R91, R24 ;  /* 0x0000005b35517210 */ /* 0x000fe4000791e018 */
[----:B------:R-:W-:Y:S02]  /*11bd0*/  LOP3.LUT R3, R72, R69, R78, 0x96, !PT ;  /* 0x0000004548037212 */ /* 0x000fe400078e964e */
[----:B------:R-:W-:Y:S02]  /*11be0*/  SHF.L.W.U32.HI R58, R2, 0x10, R59 ;  /* 0x00000010023a7819 */ /* 0x000fe40000010e3b */
[----:B------:R-:W-:Y:S02]  /*11bf0*/  IADD3.X R69, PT, PT, R49, R101, R25, P0, P1 ;  /* 0x0000006531457210 */ /* 0x000fe400007e2419 */
[----:B------:R-:W-:Y:S01]  /*11c00*/  SHF.L.W.U32.HI R59, R59, 0x10, R2 ;  /* 0x000000103b3b7819 */ /* 0x000fe20000010e02 */
[----:B------:R-:W2:Y:S01]  /*11c10*/  LDL.64 R24, [UR14] ;  /* 0x0000000eff187983 */ /* 0x000ea20008100a00 */
[----:B------:R-:W-:-:S02]  /*11c20*/  SHF.L.W.U32.HI R52, R3, 0x10, R62 ;  /* 0x0000001003347819 */ /* 0x000fc40000010e3e */
[----:B------:R-:W-:Y:S02]  /*11c30*/  IADD3 R68, P0, PT, R59, R80, RZ ;  /* 0x000000503b447210 */ /* 0x000fe40007f1e0ff */
[----:B------:R-:W-:Y:S02]  /*11c40*/  SHF.L.W.U32.HI R62, R62, 0x10, R3 ;  /* 0x000000103e3e7819 */ /* 0x000fe40000010e03 */
[----:B------:R-:W-:Y:S01]  /*11c50*/  LOP3.LUT R93, R52, R69, RZ, 0x3c, !PT ;  /* 0x00000045345d7212 */ /* 0x000fe200078e3cff */
[----:B------:R-:W-:Y:S01]  /*11c60*/  IMAD.X R55, R58, 0x1, R54, P0 ;  /* 0x000000013a377824 */ /* 0x000fe200000e0636 */
[----:B------:R-:W-:Y:S01]  /*11c70*/  LOP3.LUT R94, R62, R81, RZ, 0x3c, !PT ;  /* 0x000000513e5e7212 */ /* 0x000fe200078e3cff */
[----:B------:R-:W2:Y:S01]  /*11c80*/  LDL.64 R2, [UR15] ;  /* 0x0000000fff027983 */ /* 0x000ea20008100a00 */
[----:B------:R-:W-:Y:S02]  /*11c90*/  IADD3 R93, P0, PT, R93, R68, RZ ;  /* 0x000000445d5d7210 */ /* 0x000fe40007f1e0ff */
[----:B------:R-:W-:-:S03]  /*11ca0*/  LOP3.LUT R65, R101, R48, R103, 0x96, !PT ;  /* 0x0000003065417212 */ /* 0x000fc600078e9667 */
[----:B------:R-:W-:Y:S01]  /*11cb0*/  IMAD.X R94, R94, 0x1, R55, P0 ;  /* 0x000000015e5e7824 */ /* 0x000fe200000e0637 */
[----:B------:R-:W-:Y:S02]  /*11cc0*/  SHF.L.W.U32.HI R54, R86, 0x10, R65 ;  /* 0x0000001056367819 */ /* 0x000fe40000010e41 */
[----:B------:R-:W-:Y:S02]  /*11cd0*/  LOP3.LUT R53, R53, R93, RZ, 0x3c, !PT ;  /* 0x0000005d35357212 */ /* 0x000fe400078e3cff */
[----:B------:R-:W-:Y:S02]  /*11ce0*/  LOP3.LUT R64, R49, R94, RZ, 0x3c, !PT ;  /* 0x0000005e31407212 */ /* 0x000fe400078e3cff */
[----:B------:R-:W-:Y:S01]  /*11cf0*/  SHF.L.W.U32.HI R30, R65, 0x10, R86 ;  /* 0x00000010411e7819 */ /* 0x000fe20000010e56 */
[----:B------:R-:W2:Y:S01]  /*11d00*/  LDL.64 R48, [UR16] ;  /* 0x00000010ff307983 */ /* 0x000ea20008100a00 */
[----:B------:R-:W-:Y:S02]  /*11d10*/  IADD3 R78, P0, PT, R54, R88, RZ ;  /* 0x00000058364e7210 */ /* 0x000fe40007f1e0ff */
[----:B------:R-:W-:-:S02]  /*11d20*/  LOP3.LUT R65, R68, R77, RZ, 0x3c, !PT ;  /* 0x0000004d44417212 */ /* 0x000fc400078e3cff */
[----:B------:R-:W-:Y:S01]  /*11d30*/  SHF.L.W.U32.HI R77, R53, 0x8, R64 ;  /* 0x00000008354d7819 */ /* 0x000fe20000010e40 */
[----:B------:R-:W-:Y:S01]  /*11d40*/  IMAD.X R90, R30, 0x1, R90, P0 ;  /* 0x000000011e5a7824 */ /* 0x000fe200000e065a */
[----:B------:R-:W-:Y:S02]  /*11d50*/  SHF.L.W.U32.HI R75, R64, 0x8, R53 ;  /* 0x00000008404b7819 */ /* 0x000fe40000010e35 */
[----:B----4-:R-:W-:Y:S02]  /*11d60*/  IADD3 R101, P0, P1, R77, R81, R70 ;  /* 0x000000514d657210 */ /* 0x010fe4000791e046 */
[----:B------:R-:W-:Y:S02]  /*11d70*/  LOP3.LUT R67, R78, R67, RZ, 0x3c, !PT ;  /* 0x000000434e437212 */ /* 0x000fe400078e3cff */
[----:B------:R-:W-:Y:S02]  /*11d80*/  LOP3.LUT R68, R90, R63, RZ, 0x3c, !PT ;  /* 0x0000003f5a447212 */ /* 0x000fe400078e3cff */
[----:B------:R-:W-:-:S02]  /*11d90*/  LOP3.LUT R64, R55, R57, RZ, 0x3c, !PT ;  /* 0x0000003937407212 */ /* 0x000fc400078e3cff */
[----:B------:R-:W-:Y:S02]  /*11da0*/  IADD3.X R91, PT, PT, R75, R69, R71, P0, P1 ;  /* 0x000000454b5b7210 */ /* 0x000fe400007e2447 */
[----:B------:R-:W-:Y:S02]  /*11db0*/  IADD3 R70, P0, PT, R62, R74, RZ ;  /* 0x0000004a3e467210 */ /* 0x000fe40007f1e0ff */
[----:B------:R-:W-:Y:S02]  /*11dc0*/  SHF.L.W.U32.HI R57, R68, 0x1, R67 ;  /* 0x0000000144397819 */ /* 0x000fe40000010e43 */
[----:B------:R-:W-:Y:S01]  /*11dd0*/  SHF.L.W.U32.HI R63, R65, 0x1, R64 ;  /* 0x00000001413f7819 */ /* 0x000fe20000010e40 */
[----:B------:R-:W-:Y:S01]  /*11de0*/  IMAD.X R76, R52, 0x1, R76, P0 ;  /* 0x00000001344c7824 */ /* 0x000fe200000e064c */
[----:B------:R-:W-:Y:S02]  /*11df0*/  SHF.L.W.U32.HI R65, R64, 0x1, R65 ;  /* 0x0000000140417819 */ /* 0x000fe40000010e41 */
[----:B------:R-:W-:-:S02]  /*11e00*/  SHF.L.W.U32.HI R55, R67, 0x1, R68 ;  /* 0x0000000143377819 */ /* 0x000fc40000010e44 */
[----:B------:R-:W-:Y:S02]  /*11e10*/  LOP3.LUT R64, R101, R52, R69, 0x96, !PT ;  /* 0x0000003465407212 */ /* 0x000fe400078e9645 */
[----:B---3--:R-:W-:Y:S01]  /*11e20*/  IADD3 R68, P1, P2, R57, R83, R20 ;  /* 0x0000005339447210 */ /* 0x008fe20007a3e014 */
[----:B------:R-:W3:Y:S01]  /*11e30*/  LDL.64 R52, [UR17] ;  /* 0x00000011ff347983 */ /* 0x000ee20008100a00 */
[----:B------:R-:W-:Y:S02]  /*11e40*/  LOP3.LUT R67, R91, R62, R81, 0x96, !PT ;  /* 0x0000003e5b437212 */ /* 0x000fe400078e9651 */
[----:B------:R-:W-:Y:S02]  /*11e50*/  IADD3.X R81, PT, PT, R55, R72, R21, P1, P2 ;  /* 0x0000004837517210 */ /* 0x000fe40000fe4415 */
[----:B------:R-:W4:Y:S02]  /*11e60*/  LDL.64 R20, [UR19] ;  /* 0x00000013ff147983 */ /* 0x000f240008100a00 */
[----:B------:R-:W-:-:S02]  /*11e70*/  LOP3.LUT R72, R58, R81, RZ, 0x3c, !PT ;  /* 0x000000513a487212 */ /* 0x000fc400078e3cff */
[----:B------:R-:W-:Y:S02]  /*11e80*/  SHF.L.W.U32.HI R62, R67, 0x10, R64 ;  /* 0x00000010433e7819 */ /* 0x000fe40000010e40 */
[----:B-----5:R-:W-:Y:S02]  /*11e90*/  IADD3 R85, P0, P1, R65, R97, R4 ;  /* 0x0000006141557210 */ /* 0x020fe4000791e004 */
[----:B------:R-:W-:Y:S02]  /*11ea0*/  SHF.L.W.U32.HI R64, R64, 0x10, R67 ;  /* 0x0000001040407819 */ /* 0x000fe40000010e43 */
[----:B------:R-:W-:Y:S02]  /*11eb0*/  LOP3.LUT R69, R70, R79, RZ, 0x3c, !PT ;  /* 0x0000004f46457212 */ /* 0x000fe400078e3cff */
[----:B------:R-:W-:Y:S02]  /*11ec0*/  LOP3.LUT R4, R76, R73, RZ, 0x3c, !PT ;  /* 0x000000494c047212 */ /* 0x000fe400078e3cff */
[----:B------:R-:W-:-:S02]  /*11ed0*/  IADD3 R72, P2, PT, R72, R82, RZ ;  /* 0x0000005248487210 */ /* 0x000fc40007f5e0ff */
[----:B------:R-:W-:Y:S02]  /*11ee0*/  LOP3.LUT R74, R59, R68, RZ, 0x3c, !PT ;  /* 0x000000443b4a7212 */ /* 0x000fe400078e3cff */
[----:B------:R-:W-:Y:S02]  /*11ef0*/  IADD3.X R89, PT, PT, R63, R99, R5, P0, P1 ;  /* 0x000000633f597210 */ /* 0x000fe400007e2405 */
[----:B------:R-:W-:Y:S01]  /*11f00*/  IADD3 R93, P0, PT, R64, R93, RZ ;  /* 0x0000005d405d7210 */ /* 0x000fe20007f1e0ff */
[----:B------:R-:W-:Y:S01]  /*11f10*/  IMAD.X R74, R74, 0x1, R84, P2 ;  /* 0x000000014a4a7824 */ /* 0x000fe200010e0654 */
[----:B------:R-:W-:Y:S02]  /*11f20*/  SHF.L.W.U32.HI R67, R69, 0x1, R4 ;  /* 0x0000000145437819 */ /* 0x000fe40000010e04 */
[----:B------:R-:W-:Y:S01]  /*11f30*/  SHF.L.W.U32.HI R69, R4, 0x1, R69 ;  /* 0x0000000104457819 */ /* 0x000fe20000010e45 */
[----:B------:R-:W-:Y:S01]  /*11f40*/  IMAD.X R94, R62, 0x1, R94, P0 ;  /* 0x000000013e5e7824 */ /* 0x000fe200000e065e */
[----:B------:R-:W-:Y:S01]  /*11f50*/  LOP3.LUT R86, R30, R89, RZ, 0x3c, !PT ;  /* 0x000000591e567212 */ /* 0x000fe200078e3cff */
[----:B------:R-:W5:Y:S01]  /*11f60*/  LDL.64 R4, [UR18] ;  /* 0x00000012ff047983 */ /* 0x000f620008100a00 */
[----:B------:R-:W-:-:S02]  /*11f70*/  IADD3 R79, P0, P2, R69, R87, R6 ;  /* 0x00000057454f7210 */ /* 0x000fc40007a1e006 */
[----:B------:R-:W-:Y:S02]  /*11f80*/  LOP3.LUT R73, R57, R72, RZ, 0x3c, !PT ;  /* 0x0000004839497212 */ /* 0x000fe400078e3cff */
[----:B------:R-:W-:Y:S02]  /*11f90*/  LOP3.LUT R6, R55, R74, RZ, 0x3c, !PT ;  /* 0x0000004a37067212 */ /* 0x000fe400078e3cff */
[----:B------:R-:W-:Y:S02]  /*11fa0*/  IADD3 R86, P1, PT, R86, R70, RZ ;  /* 0x0000004656567210 */ /* 0x000fe40007f3e0ff */
[----:B------:R-:W-:Y:S02]  /*11fb0*/  LOP3.LUT R88, R54, R85, RZ, 0x3c, !PT ;  /* 0x0000005536587212 */ /* 0x000fe400078e3cff */
[----:B------:R-:W-:Y:S02]  /*11fc0*/  SHF.L.W.U32.HI R55, R6, 0x8, R73 ;  /* 0x0000000806377819 */ /* 0x000fe40000010e49 */
[----:B------:R-:W-:Y:S01]  /*11fd0*/  LOP3.LUT R71, R93, R77, RZ, 0x3c, !PT ;  /* 0x0000004d5d477212 */ /* 0x000fe200078e3cff */
[----:B------:R-:W-:Y:S01]  /*11fe0*/  IMAD.X R88, R88, 0x1, R76, P1 ;  /* 0x0000000158587824 */ /* 0x000fe200008e064c */
[----:B------:R-:W-:-:S02]  /*11ff0*/  LOP3.LUT R70, R94, R75, RZ, 0x3c, !PT ;  /* 0x0000004b5e467212 */ /* 0x000fc400078e3cff */
[----:B------:R-:W-:Y:S02]  /*12000*/  SHF.L.W.U32.HI R73, R73, 0x8, R6 ;  /* 0x0000000849497819 */ /* 0x000fe40000010e06 */
[----:B------:R-:W-:Y:S02]  /*12010*/  IADD3.X R75, PT, PT, R67, R95, R7, P0, P2 ;  /* 0x0000005f434b7210 */ /* 0x000fe400007e4407 */
[----:B------:R-:W-:Y:S01]  /*12020*/  SHF.L.W.U32.HI R57, R71, 0x1, R70 ;  /* 0x0000000147397819 */ /* 0x000fe20000010e46 */
[----:B------:R-:W5:Y:S01]  /*12030*/  LDL.64 R6, [UR20] ;  /* 0x00000014ff067983 */ /* 0x000f620008100a00 */
[----:B------:R-:W-:Y:S02]  /*12040*/  IADD3 R77, P1, P2, R73, R68, R8 ;  /* 0x00000044494d7210 */ /* 0x000fe40007a3e008 */
[----:B------:R-:W-:Y:S02]  /*12050*/  SHF.L.W.U32.HI R71, R70, 0x1, R71 ;  /* 0x0000000146477819 */ /* 0x000fe40000010e47 */
[----:B------:R-:W-:-:S02]  /*12060*/  LOP3.LUT R76, R56, R75, RZ, 0x3c, !PT ;  /* 0x0000004b384c7212 */ /* 0x000fc400078e3cff */
[----:B------:R-:W-:Y:S02]  /*12070*/  LOP3.LUT R65, R65, R86, RZ, 0x3c, !PT ;  /* 0x0000005641417212 */ /* 0x000fe400078e3cff */
[----:B------:R-:W-:Y:S02]  /*12080*/  LOP3.LUT R70, R63, R88, RZ, 0x3c, !PT ;  /* 0x000000583f467212 */ /* 0x000fe400078e3cff */
[----:B------:R-:W-:Y:S02]  /*12090*/  IADD3.X R82, PT, PT, R55, R81, R9, P1, P2 ;  /* 0x0000005137527210 */ /* 0x000fe40000fe4409 */
[----:B------:R-:W-:Y:S01]  /*120a0*/  IADD3 R76, P0, PT, R76, R78, RZ ;  /* 0x0000004e4c4c7210 */ /* 0x000fe20007f1e0ff */
[----:B------:R-:W5:Y:S01]  /*120b0*/  LDL.64 R8, [UR21] ;  /* 0x00000015ff087983 */ /* 0x000f620008100a00 */
[----:B------:R-:W-:Y:S02]  /*120c0*/  LOP3.LUT R80, R66, R79, RZ, 0x3c, !PT ;  /* 0x0000004f42507212 */ /* 0x000fe400078e3cff */
[----:B------:R-:W-:-:S02]  /*120d0*/  SHF.L.W.U32.HI R63, R70, 0x8, R65 ;  /* 0x00000008463f7819 */ /* 0x000fc40000010e41 */
[----:B------:R-:W-:Y:S02]  /*120e0*/  SHF.L.W.U32.HI R65, R65, 0x8, R70 ;  /* 0x0000000841417819 */ /* 0x000fe40000010e46 */
[----:B------:R-:W-:Y:S02]  /*120f0*/  LOP3.LUT R58, R77, R58, R81, 0x96, !PT ;  /* 0x0000003a4d3a7212 */ /* 0x000fe400078e9651 */
[----:B------:R-:W-:Y:S01]  /*12100*/  LOP3.LUT R59, R82, R59, R68, 0x96, !PT ;  /* 0x0000003b523b7212 */ /* 0x000fe200078e9644 */
[----:B------:R-:W-:Y:S01]  /*12110*/  IMAD.X R80, R80, 0x1, R90, P0 ;  /* 0x0000000150507824 */ /* 0x000fe200000e065a */
[----:B------:R-:W-:Y:S02]  /*12120*/  IADD3 R83, P0, P1, R65, R85, R32 ;  /* 0x0000005541537210 */ /* 0x000fe4000791e020 */
[----:B------:R-:W-:Y:S02]  /*12130*/  SHF.L.W.U32.HI R70, R58, 0x10, R59 ;  /* 0x000000103a467819 */ /* 0x000fe40000010e3b */
[----:B------:R-:W-:-:S02]  /*12140*/  LOP3.LUT R32, R69, R76, RZ, 0x3c, !PT ;  /* 0x0000004c45207212 */ /* 0x000fc400078e3cff */
[----:B------:R-:W-:Y:S02]  /*12150*/  LOP3.LUT R67, R67, R80, RZ, 0x3c, !PT ;  /* 0x0000005043437212 */ /* 0x000fe400078e3cff */
[----:B------:R-:W-:Y:S02]  /*12160*/  IADD3.X R87, PT, PT, R63, R89, R33, P0, P1 ;  /* 0x000000593f577210 */ /* 0x000fe400007e2421 */
[----:B------:R-:W-:Y:S02]  /*12170*/  SHF.L.W.U32.HI R68, R59, 0x10, R58 ;  /* 0x000000103b447819 */ /* 0x000fe40000010e3a */
[----:B------:R-:W-:Y:S02]  /*12180*/  IADD3 R72, P0, PT, R70, R72, RZ ;  /* 0x0000004846487210 */ /* 0x000fe40007f1e0ff */
[----:B------:R-:W-:-:S03]  /*12190*/  SHF.L.W.U32.HI R69, R32, 0x8, R67 ;  /* 0x0000000820457819 */ /* 0x000fc60000010e43 */
[----:B------:R-:W-:Y:S01]  /*121a0*/  IMAD.X R74, R68, 0x1, R74, P0 ;  /* 0x00000001444a7824 */ /* 0x000fe200000e064a */
[----:B------:R-:W-:Y:S02]  /*121b0*/  SHF.L.W.U32.HI R67, R67, 0x8, R32 ;  /* 0x0000000843437819 */ /* 0x000fe40000010e20 */
[----:B------:R-:W-:Y:S01]  /*121c0*/  IADD3 R81, P0, P1, R69, R79, R34 ;  /* 0x0000004f45517210 */ /* 0x000fe2000791e022 */
[----:B------:R-:W5:Y:S01]  /*121d0*/  LDL.64 R32, [UR22] ;  /* 0x00000016ff207983 */ /* 0x000f620008100a00 */
[----:B------:R-:W-:Y:S02]  /*121e0*/  LOP3.LUT R59, R83, R30, R89, 0x96, !PT ;  /* 0x0000001e533b7212 */ /* 0x000fe400078e9659 */
[----:B------:R-:W-:Y:S02]  /*121f0*/  LOP3.LUT R54, R87, R54, R85, 0x96, !PT ;  /* 0x0000003657367212 */ /* 0x000fe400078e9655 */
[----:B------:R-:W-:Y:S02]  /*12200*/  LOP3.LUT R73, R72, R73, RZ, 0x3c, !PT ;  /* 0x0000004948497212 */ /* 0x000fe400078e3cff */
[----:B------:R-:W-:-:S02]  /*12210*/  LOP3.LUT R30, R74, R55, RZ, 0x3c, !PT ;  /* 0x000000374a1e7212 */ /* 0x000fc400078e3cff */
[----:B------:R-:W-:Y:S02]  /*12220*/  IADD3.X R85, PT, PT, R67, R75, R35, P0, P1 ;  /* 0x0000004b43557210 */ /* 0x000fe400007e2423 */
[----:B------:R-:W-:Y:S02]  /*12230*/  LOP3.LUT R58, R81, R56, R75, 0x96, !PT ;  /* 0x00000038513a7212 */ /* 0x000fe400078e964b */
[----:B------:R-:W-:Y:S02]  /*12240*/  SHF.L.W.U32.HI R75, R30, 0x1, R73 ;  /* 0x000000011e4b7819 */ /* 0x000fe40000010e49 */
[----:B------:R-:W-:Y:S02]  /*12250*/  LOP3.LUT R35, R85, R66, R79, 0x96, !PT ;  /* 0x0000004255237212 */ /* 0x000fe400078e964f */
[----:B------:R-:W-:Y:S02]  /*12260*/  SHF.L.W.U32.HI R73, R73, 0x1, R30 ;  /* 0x0000000149497819 */ /* 0x000fe40000010e1e */
[----:B------:R-:W-:-:S02]  /*12270*/  IADD3 R101, P0, P1, R75, R101, R46 ;  /* 0x000000654b657210 */ /* 0x000fc4000791e02e */
[----:B------:R-:W-:Y:S02]  /*12280*/  SHF.L.W.U32.HI R66, R58, 0x10, R35 ;  /* 0x000000103a427819 */ /* 0x000fe40000010e23 */
[----:B------:R-:W-:Y:S02]  /*12290*/  IADD3.X R79, PT, PT, R73, R91, R47, P0, P1 ;  /* 0x0000005b494f7210 */ /* 0x000fe400007e242f */
[----:B------:R-:W-:Y:S01]  /*122a0*/  SHF.L.W.U32.HI R58, R35, 0x10, R58 ;  /* 0x00000010233a7819 */ /* 0x000fe20000010e3a */
[----:B------:R-:W5:Y:S01]  /*122b0*/  LDL.64 R46, [UR28] ;  /* 0x0000001cff2e7983 */ /* 0x000f620008100a00 */
[----:B------:R-:W-:Y:S02]  /*122c0*/  IADD3 R76, P1, PT, R66, R76, RZ ;  /* 0x0000004c424c7210 */ /* 0x000fe40007f3e0ff */
[----:B------:R-:W-:Y:S01]  /*122d0*/  SHF.L.W.U32.HI R56, R59, 0x10, R54 ;  /* 0x000000103b387819 */ /* 0x000fe20000010e36 */
[----:B------:R-:W5:Y:S01]  /*122e0*/  LDL.64 R34, [UR29] ;  /* 0x0000001dff227983 */ /* 0x000f620008100a00 */
[----:B------:R-:W-:Y:S01]  /*122f0*/  SHF.L.W.U32.HI R30, R54, 0x10, R59 ;  /* 0x00000010361e7819 */ /* 0x000fe20000010e3b */
[----:B------:R-:W-:Y:S01]  /*12300*/  IMAD.X R80, R58, 0x1, R80, P1 ;  /* 0x000000013a507824 */ /* 0x000fe200008e0650 */
[----:B------:R-:W-:Y:S01]  /*12310*/  IADD3 R86, P0, PT, R56, R86, RZ ;  /* 0x0000005638567210 */ /* 0x000fe20007f1e0ff */
[----:B------:R-:W5:Y:S01]  /*12320*/  LDL.64 R54, [UR23] ;  /* 0x00000017ff367983 */ /* 0x000f620008100a00 */
[----:B------:R-:W-:-:S02]  /*12330*/  IADD3 R83, P1, P2, R71, R83, R10 ;  /* 0x0000005347537210 */ /* 0x000fc40007a3e00a */
[C---:B------:R-:W-:Y:S01]  /*12340*/  LOP3.LUT R90, R30.reuse, R79, RZ, 0x3c, !PT ;  /* 0x0000004f1e5a7212 */ /* 0x040fe200078e3cff */
[----:B------:R-:W-:Y:S01]  /*12350*/  IMAD.X R88, R30, 0x1, R88, P0 ;  /* 0x000000011e587824 */ /* 0x000fe200000e0658 */
[----:B------:R-:W-:Y:S02]  /*12360*/  IADD3.X R87, PT, PT, R57, R87, R11, P1, P2 ;  /* 0x0000005739577210 */ /* 0x000fe40000fe440b */
[----:B------:R-:W-:Y:S02]  /*12370*/  LOP3.LUT R92, R56, R101, RZ, 0x3c, !PT ;  /* 0x00000065385c7212 */ /* 0x000fe400078e3cff */
[----:B------:R-:W-:Y:S02]  /*12380*/  IADD3 R90, P0, PT, R90, R76, RZ ;  /* 0x0000004c5a5a7210 */ /* 0x000fe40007f1e0ff */
[----:B------:R-:W-:Y:S02]  /*12390*/  LOP3.LUT R78, R58, R87, RZ, 0x3c, !PT ;  /* 0x000000573a4e7212 */ /* 0x000fe400078e3cff */
[----:B------:R-:W-:Y:S01]  /*123a0*/  LOP3.LUT R65, R86, R65, RZ, 0x3c, !PT ;  /* 0x0000004156417212 */ /* 0x000fe200078e3cff */
[----:B------:R-:W-:Y:S01]  /*123b0*/  IMAD.X R92, R92, 0x1, R80, P0 ;  /* 0x000000015c5c7824 */ /* 0x000fe200000e0650 */
[----:B------:R-:W-:-:S02]  /*123c0*/  LOP3.LUT R10, R88, R63, RZ, 0x3c, !PT ;  /* 0x0000003f580a7212 */ /* 0x000fc400078e3cff */
[----:B------:R-:W-:Y:S02]  /*123d0*/  IADD3 R78, P0, PT, R78, R72, RZ ;  /* 0x000000484e4e7210 */ /* 0x000fe40007f1e0ff */
[----:B------:R-:W-:Y:S02]  /*123e0*/  LOP3.LUT R84, R66, R83, RZ, 0x3c, !PT ;  /* 0x0000005342547212 */ /* 0x000fe400078e3cff */
[----:B------:R-:W-:Y:S02]  /*123f0*/  SHF.L.W.U32.HI R59, R65, 0x1, R10 ;  /* 0x00000001413b7819 */ /* 0x000fe40000010e0a */
[----:B------:R-:W-:Y:S02]  /*12400*/  SHF.L.W.U32.HI R63, R10, 0x1, R65 ;  /* 0x000000010a3f7819 */ /* 0x000fe40000010e41 */
[----:B------:R-:W-:Y:S01]  /*12410*/  LOP3.LUT R76, R76, R69, RZ, 0x3c, !PT ;  /* 0x000000454c4c7212 */ /* 0x000fe200078e3cff */
[----:B------:R-:W-:Y:S01]  /*12420*/  IMAD.X R84, R84, 0x1, R74, P0 ;  /* 0x0000000154547824 */ /* 0x000fe200000e064a */
[----:B------:R-:W-:-:S02]  /*12430*/  LOP3.LUT R69, R75, R90, RZ, 0x3c, !PT ;  /* 0x0000005a4b457212 */ /* 0x000fc400078e3cff */
[----:B------:R-:W-:Y:S02]  /*12440*/  LOP3.LUT R10, R73, R92, RZ, 0x3c, !PT ;  /* 0x0000005c490a7212 */ /* 0x000fe400078e3cff */
[----:B------:R-:W-:Y:S02]  /*12450*/  LOP3.LUT R75, R80, R67, RZ, 0x3c, !PT ;  /* 0x00000043504b7212 */ /* 0x000fe400078e3cff */
[----:B------:R-:W-:Y:S02]  /*12460*/  SHF.L.W.U32.HI R67, R10, 0x8, R69 ;  /* 0x000000080a437819 */ /* 0x000fe40000010e45 */
[----:B------:R-:W-:Y:S02]  /*12470*/  SHF.L.W.U32.HI R69, R69, 0x8, R10 ;  /* 0x0000000845457819 */ /* 0x000fe40000010e0a */
[----:B------:R-:W-:Y:S01]  /*12480*/  LOP3.LUT R72, R71, R78, RZ, 0x3c, !PT ;  /* 0x0000004e47487212 */ /* 0x000fe200078e3cff */
[----:B------:R-:W5:Y:S01]  /*12490*/  LDL.64 R10, [UR30] ;  /* 0x0000001eff0a7983 */ /* 0x000f620008100a00 */
[----:B------:R-:W-:-:S02]  /*124a0*/  LOP3.LUT R73, R57, R84, RZ, 0x3c, !PT ;  /* 0x0000005439497212 */ /* 0x000fc400078e3cff */
[----:B------:R-:W-:Y:S02]  /*124b0*/  IADD3 R81, P2, P3, R63, R81, R18 ;  /* 0x000000513f517210 */ /* 0x000fe40007b5e012 */
[----:B------:R-:W-:Y:S02]  /*124c0*/  IADD3 R97, P0, P1, R69, R101, R60 ;  /* 0x0000006545617210 */ /* 0x000fe4000791e03c */
[----:B------:R-:W-:Y:S02]  /*124d0*/  SHF.L.W.U32.HI R71, R72, 0x8, R73 ;  /* 0x0000000848477819 */ /* 0x000fe40000010e49 */
[----:B------:R-:W-:Y:S02]  /*124e0*/  IADD3.X R85, PT, PT, R59, R85, R19, P2, P3 ;  /* 0x000000553b557210 */ /* 0x000fe400017e6413 */
[----:B------:R-:W-:Y:S02]  /*124f0*/  IADD3.X R99, PT, PT, R67, R79, R61, P0, P1 ;  /* 0x0000004f43637210 */ /* 0x000fe400007e243d */
[----:B------:R-:W-:-:S02]  /*12500*/  SHF.L.W.U32.HI R65, R76, 0x1, R75 ;  /* 0x000000014c417819 */ /* 0x000fc40000010e4b */
[----:B------:R-:W-:Y:S02]  /*12510*/  SHF.L.W.U32.HI R57, R75, 0x1, R76 ;  /* 0x000000014b397819 */ /* 0x000fe40000010e4c */
[----:B------:R-:W-:Y:S02]  /*12520*/  SHF.L.W.U32.HI R61, R73, 0x8, R72 ;  /* 0x00000008493d7819 */ /* 0x000fe40000010e48 */
[----:B------:R-:W-:Y:S02]  /*12530*/  IADD3 R91, P0, P1, R71, R83, R42 ;  /* 0x00000053475b7210 */ /* 0x000fe4000791e02a */
[----:B------:R-:W-:Y:S02]  /*12540*/  LOP3.LUT R76, R68, R85, RZ, 0x3c, !PT ;  /* 0x00000055444c7212 */ /* 0x000fe400078e3cff */
[----:B------:R-:W-:Y:S02]  /*12550*/  IADD3 R77, P2, P3, R57, R77, R28 ;  /* 0x0000004d394d7210 */ /* 0x000fe40007b5e01c */
[----:B------:R-:W-:-:S02]  /*12560*/  IADD3.X R95, PT, PT, R61, R87, R43, P0, P1 ;  /* 0x000000573d5f7210 */ /* 0x000fc400007e242b */
[----:B------:R-:W-:Y:S01]  /*12570*/  IADD3 R76, P0, PT, R76, R93, RZ ;  /* 0x0000005d4c4c7210 */ /* 0x000fe20007f1e0ff */
[----:B------:R-:W5:Y:S01]  /*12580*/  LDL.64 R42, [UR33] ;  /* 0x00000021ff2a7983 */ /* 0x000f620008100a00 */
[----:B------:R-:W-:Y:S02]  /*12590*/  LOP3.LUT R18, R70, R81, RZ, 0x3c, !PT ;  /* 0x0000005146127212 */ /* 0x000fe400078e3cff */
[----:B------:R-:W-:Y:S02]  /*125a0*/  LOP3.LUT R80, R97, R30, R79, 0x96, !PT ;  /* 0x0000001e61507212 */ /* 0x000fe400078e964f */
[----:B------:R-:W-:Y:S02]  /*125b0*/  IADD3.X R79, PT, PT, R65, R82, R29, P2, P3 ;  /* 0x00000052414f7210 */ /* 0x000fe400017e641d */
[----:B------:R-:W-:Y:S01]  /*125c0*/  LOP3.LUT R28, R91, R58, R87, 0x96, !PT ;  /* 0x0000003a5b1c7212 */ /* 0x000fe200078e9657 */
[----:B------:R-:W-:Y:S01]  /*125d0*/  IMAD.X R58, R18, 0x1, R94, P0 ;  /* 0x00000001123a7824 */ /* 0x000fe200000e065e */
[----:B------:R-:W-:Y:S01]  /*125e0*/  LOP3.LUT R72, R62, R79, RZ, 0x3c, !PT ;  /* 0x0000004f3e487212 */ /* 0x000fe200078e3cff */
[----:B------:R-:W5:Y:S01]  /*125f0*/  LDL.64 R18, [UR32] ;  /* 0x00000020ff127983 */ /* 0x000f620008100a00 */
[----:B------:R-:W-:-:S02]  /*12600*/  LOP3.LUT R29, R95, R66, R83, 0x96, !PT ;  /* 0x000000425f1d7212 */ /* 0x000fc400078e9653 */
[----:B------:R-:W-:Y:S02]  /*12610*/  IADD3 R72, P0, PT, R72, R86, RZ ;  /* 0x0000005648487210 */ /* 0x000fe40007f1e0ff */
[----:B------:R-:W-:Y:S02]  /*12620*/  LOP3.LUT R74, R64, R77, RZ, 0x3c, !PT ;  /* 0x0000004d404a7212 */ /* 0x000fe400078e3cff */
[----:B------:R-:W-:Y:S02]  /*12630*/  LOP3.LUT R73, R63, R76, RZ, 0x3c, !PT ;  /* 0x0000004c3f497212 */ /* 0x000fe400078e3cff */
[----:B------:R-:W-:Y:S01]  /*12640*/  SHF.L.W.U32.HI R63, R28, 0x10, R29 ;  /* 0x000000101c3f7819 */ /* 0x000fe20000010e1d */
[----:B------:R-:W-:Y:S01]  /*12650*/  IMAD.X R74, R74, 0x1, R88, P0 ;  /* 0x000000014a4a7824 */ /* 0x000fe200000e0658 */
[----:B------:R-:W-:Y:S02]  /*12660*/  LOP3.LUT R30, R59, R58, RZ, 0x3c, !PT ;  /* 0x0000003a3b1e7212 */ /* 0x000fe400078e3cff */
[----:B------:R-:W-:-:S02]  /*12670*/  SHF.L.W.U32.HI R60, R29, 0x10, R28 ;  /* 0x000000101d3c7819 */ /* 0x000fc40000010e1c */
[----:B------:R-:W5:Y:S01]  /*12680*/  LDL.64 R28, [UR31] ;  /* 0x0000001fff1c7983 */ /* 0x000f620008100a00 */
[----:B------:R-:W-:Y:S02]  /*12690*/  IADD3 R78, P0, PT, R63, R78, RZ ;  /* 0x0000004e3f4e7210 */ /* 0x000fe40007f1e0ff */
[----:B------:R-:W-:Y:S02]  /*126a0*/  SHF.L.W.U32.HI R59, R30, 0x8, R73 ;  /* 0x000000081e3b7819 */ /* 0x000fe40000010e49 */
[----:B------:R-:W-:Y:S02]  /*126b0*/  SHF.L.W.U32.HI R73, R73, 0x8, R30 ;  /* 0x0000000849497819 */ /* 0x000fe40000010e1e */
[----:B------:R-:W-:Y:S02]  /*126c0*/  LOP3.LUT R57, R57, R72, RZ, 0x3c, !PT ;  /* 0x0000004839397212 */ /* 0x000fe400078e3cff */
[----:B------:R-:W-:Y:S01]  /*126d0*/  LOP3.LUT R30, R65, R74, RZ, 0x3c, !PT ;  /* 0x0000004a411e7212 */ /* 0x000fe200078e3cff */
[----:B------:R-:W-:Y:S01]  /*126e0*/  IMAD.X R84, R60, 0x1, R84, P0 ;  /* 0x000000013c547824 */ /* 0x000fe200000e0654 */
[----:B------:R-:W-:-:S02]  /*126f0*/  IADD3 R89, P0, P1, R73, R81, R50 ;  /* 0x0000005149597210 */ /* 0x000fc4000791e032 */
[----:B------:R-:W-:Y:S02]  /*12700*/  SHF.L.W.U32.HI R75, R57, 0x8, R30 ;  /* 0x00000008394b7819 */ /* 0x000fe40000010e1e */
[----:B------:R-:W-:Y:S02]  /*12710*/  LOP3.LUT R71, R78, R71, RZ, 0x3c, !PT ;  /* 0x000000474e477212 */ /* 0x000fe400078e3cff */
[----:B------:R-:W-:Y:S02]  /*12720*/  LOP3.LUT R50, R84, R61, RZ, 0x3c, !PT ;  /* 0x0000003d54327212 */ /* 0x000fe400078e3cff */
[----:B------:R-:W-:Y:S02]  /*12730*/  IADD3.X R93, PT, PT, R59, R85, R51, P0, P1 ;  /* 0x000000553b5d7210 */ /* 0x000fe400007e2433 */
[----:B------:R-:W-:Y:S02]  /*12740*/  SHF.L.W.U32.HI R61, R30, 0x8, R57 ;  /* 0x000000081e3d7819 */ /* 0x000fe40000010e39 */
[----:B------:R-:W-:-:S02]  /*12750*/  IADD3 R83, P0, P1, R75, R77, R40 ;  /* 0x0000004d4b537210 */ /* 0x000fc4000791e028 */
[----:B------:R-:W-:Y:S02]  /*12760*/  SHF.L.W.U32.HI R57, R50, 0x1, R71 ;  /* 0x0000000132397819 */ /* 0x000fe40000010e47 */
[----:B------:R-:W-:Y:S02]  /*12770*/  IADD3.X R87, PT, PT, R61, R79, R41, P0, P1 ;  /* 0x0000004f3d577210 */ /* 0x000fe400007e2429 */
[----:B------:R-:W-:Y:S02]  /*12780*/  LOP3.LUT R30, R89, R68, R85, 0x96, !PT ;  /* 0x00000044591e7212 */ /* 0x000fe400078e9655 */
[----:B------:R-:W-:Y:S02]  /*12790*/  LOP3.LUT R65, R93, R70, R81, 0x96, !PT ;  /* 0x000000465d417212 */ /* 0x000fe400078e9651 */
[----:B------:R-:W-:Y:S02]  /*127a0*/  LOP3.LUT R68, R83, R62, R79, 0x96, !PT ;  /* 0x0000003e53447212 */ /* 0x000fe400078e964f */
[----:B------:R-:W-:-:S02]  /*127b0*/  SHF.L.W.U32.HI R51, R71, 0x1, R50 ;  /* 0x0000000147337819 */ /* 0x000fc40000010e32 */
[----:B------:R-:W-:Y:S02]  /*127c0*/  IADD3 R79, P0, P1, R57, R97, R22 ;  /* 0x00000061394f7210 */ /* 0x000fe4000791e016 */
[----:B------:R-:W-:Y:S02]  /*127d0*/  LOP3.LUT R41, R87, R64, R77, 0x96, !PT ;  /* 0x0000004057297212 */ /* 0x000fe400078e964d */
[----:B------:R-:W-:Y:S02]  /*127e0*/  SHF.L.W.U32.HI R64, R30, 0x10, R65 ;  /* 0x000000101e407819 */ /* 0x000fe40000010e41 */
[----:B------:R-:W-:Y:S02]  /*127f0*/  IADD3.X R81, PT, PT, R51, R99, R23, P0, P1 ;  /* 0x0000006333517210 */ /* 0x000fe400007e2417 */
[----:B------:R-:W-:Y:S01]  /*12800*/  SHF.L.W.U32.HI R66, R41, 0x10, R68 ;  /* 0x0000001029427819 */ /* 0x000fe20000010e44 */
[----:B------:R-:W5:Y:S01]  /*12810*/  LDL.64 R22, [UR34] ;  /* 0x00000022ff167983 */ /* 0x000f620008100a00 */
[----:B------:R-:W-:-:S02]  /*12820*/  SHF.L.W.U32.HI R62, R65, 0x10, R30 ;  /* 0x00000010413e7819 */ /* 0x000fc40000010e1e */
[----:B------:R-:W-:Y:S02]  /*12830*/  IADD3 R71, P0, PT, R64, R76, RZ ;  /* 0x0000004c40477210 */ /* 0x000fe40007f1e0ff */
[----:B------:R-:W-:Y:S02]  /*12840*/  SHF.L.W.U32.HI R68, R68, 0x10, R41 ;  /* 0x0000001044447819 */ /* 0x000fe40000010e29 */
[----:B------:R-:W-:Y:S01]  /*12850*/  LOP3.LUT R88, R66, R81, RZ, 0x3c, !PT ;  /* 0x0000005142587212 */ /* 0x000fe200078e3cff */
[----:B------:R-:W5:Y:S01]  /*12860*/  LDL.64 R40, [UR35] ;  /* 0x00000023ff287983 */ /* 0x000f620008100a00 */
[----:B------:R-:W-:Y:S01]  /*12870*/  LOP3.LUT R65, R99, R56, R101, 0x96, !PT ;  /* 0x0000003863417212 */ /* 0x000fe200078e9665 */
[----:B------:R-:W-:Y:S01]  /*12880*/  IMAD.X R56, R62, 0x1, R58, P0 ;  /* 0x000000013e387824 */ /* 0x000fe200000e063a */
[----:B------:R-:W-:Y:S02]  /*12890*/  LOP3.LUT R96, R68, R79, RZ, 0x3c, !PT ;  /* 0x0000004f44607212 */ /* 0x000fe400078e3cff */
[----:B------:R-:W-:-:S02]  /*128a0*/  IADD3 R88, P0, PT, R88, R71, RZ ;  /* 0x0000004758587210 */ /* 0x000fc40007f1e0ff */
[----:B------:R-:W-:Y:S02]  /*128b0*/  SHF.L.W.U32.HI R58, R80, 0x10, R65 ;  /* 0x00000010503a7819 */ /* 0x000fe40000010e41 */
[----:B------:R-:W-:Y:S01]  /*128c0*/  SHF.L.W.U32.HI R30, R65, 0x10, R80 ;  /* 0x00000010411e7819 */ /* 0x000fe20000010e50 */
        /* <DEDUP_REMOVED lines=8> */
[----:B------:R-:W-:Y:S02]  /*12950*/  IADD3 R70, P0, PT, R68, R72, RZ ;  /* 0x0000004844467210 */ /* 0x000fe40007f1e0ff */
[----:B------:R-:W-:Y:S02]  /*12960*/  SHF.L.W.U32.HI R71, R56, 0x1, R71 ;  /* 0x0000000138477819 */ /* 0x000fe40000010e47 */
[----:B------:R-:W-:Y:S02]  /*12970*/  SHF.L.W.U32.HI R77, R57, 0x8, R50 ;  /* 0x00000008394d7819 */ /* 0x000fe40000010e32 */
[----:B------:R-:W-:Y:S01]  /*12980*/  SHF.L.W.U32.HI R73, R50, 0x8, R57 ;  /* 0x0000000832497819 */ /* 0x000fe20000010e39 */
[----:B------:R-:W-:Y:S01]  /*12990*/  IMAD.X R72, R66, 0x1, R74, P0 ;  /* 0x0000000142487824 */ /* 0x000fe200000e064a */
[----:B------:R-:W5:Y:S01]  /*129a0*/  LDL.64 R50, [UR36] ;  /* 0x00000024ff327983 */ /* 0x000f620008100a00 */
[----:B------:R-:W-:-:S02]  /*129b0*/  IADD3 R85, P2, P3, R71, R91, R12 ;  /* 0x0000005b47557210 */ /* 0x000fc40007b5e00c */
[----:B------:R-:W-:Y:S01]  /*129c0*/  IADD3 R97, P0, P1, R77, R79, R26 ;  /* 0x0000004f4d617210 */ /* 0x000fe2000791e01a */
[----:B------:R-:W5:Y:S01]  /*129d0*/  LDL.64 R56, [UR37] ;  /* 0x00000025ff387983 */ /* 0x000f620008100a00 */
[----:B------:R-:W-:Y:S02]  /*129e0*/  LOP3.LUT R76, R90, R69, RZ, 0x3c, !PT ;  /* 0x000000455a4c7212 */ /* 0x000fe400078e3cff */
[----:B------:R-:W-:Y:S02]  /*129f0*/  LOP3.LUT R67, R92, R67, RZ, 0x3c, !PT ;  /* 0x000000435c437212 */ /* 0x000fe400078e3cff */
[----:B------:R-:W-:Y:S02]  /*12a00*/  IADD3.X R91, PT, PT, R65, R95, R13, P2, P3 ;  /* 0x0000005f415b7210 */ /* 0x000fe400017e640d */
[----:B------:R-:W-:Y:S02]  /*12a10*/  LOP3.LUT R12, R72, R61, RZ, 0x3c, !PT ;  /* 0x0000003d480c7212 */ /* 0x000fe400078e3cff */
[----:B------:R-:W-:-:S02]  /*12a20*/  IADD3.X R99, PT, PT, R73, R81, R27, P0, P1 ;  /* 0x0000005149637210 */ /* 0x000fc400007e241b */
[----:B------:R-:W-:Y:S02]  /*12a30*/  SHF.L.W.U32.HI R61, R67, 0x1, R76 ;  /* 0x00000001433d7819 */ /* 0x000fe40000010e4c */
[----:B------:R-:W-:Y:S02]  /*12a40*/  LOP3.LUT R82, R30, R91, RZ, 0x3c, !PT ;  /* 0x0000005b1e527212 */ /* 0x000fe400078e3cff */
[----:B------:R-:W-:Y:S02]  /*12a50*/  LOP3.LUT R69, R70, R75, RZ, 0x3c, !PT ;  /* 0x0000004b46457212 */ /* 0x000fe400078e3cff */
[----:B------:R-:W-:Y:S02]  /*12a60*/  LOP3.LUT R27, R99, R68, R79, 0x96, !PT ;  /* 0x00000044631b7212 */ /* 0x000fe400078e964f */
[----:B------:R-:W-:Y:S02]  /*12a70*/  SHF.L.W.U32.HI R59, R76, 0x1, R67 ;  /* 0x000000014c3b7819 */ /* 0x000fe40000010e43 */
[----:B------:R-:W-:-:S02]  /*12a80*/  IADD3 R79, P1, P2, R61, R83, R38 ;  /* 0x000000533d4f7210 */ /* 0x000fc40007a3e026 */
[----:B------:R-:W-:Y:S02]  /*12a90*/  IADD3 R82, P0, PT, R82, R70, RZ ;  /* 0x0000004652527210 */ /* 0x000fe40007f1e0ff */
[----:B------:R-:W-:Y:S02]  /*12aa0*/  LOP3.LUT R86, R58, R85, RZ, 0x3c, !PT ;  /* 0x000000553a567212 */ /* 0x000fe400078e3cff */
[----:B------:R-:W-:Y:S02]  /*12ab0*/  SHF.L.W.U32.HI R67, R69, 0x1, R12 ;  /* 0x0000000145437819 */ /* 0x000fe40000010e0c */
[----:B------:R-:W-:Y:S02]  /*12ac0*/  SHF.L.W.U32.HI R69, R12, 0x1, R69 ;  /* 0x000000010c457819 */ /* 0x000fe40000010e45 */
[----:B------:R-:W-:Y:S01]  /*12ad0*/  IADD3.X R83, PT, PT, R59, R87, R39, P1, P2 ;  /* 0x000000573b537210 */ /* 0x000fe20000fe4427 */
[----:B------:R-:W5:Y:S01]  /*12ae0*/  LDL.64 R12, [UR38] ;  /* 0x00000026ff0c7983 */ /* 0x000f620008100a00 */
[----:B------:R-:W-:Y:S01]  /*12af0*/  IMAD.X R86, R86, 0x1, R72, P0 ;  /* 0x0000000156567824 */ /* 0x000fe200000e0648 */
[----:B------:R-:W-:-:S02]  /*12b00*/  LOP3.LUT R26, R97, R66, R81, 0x96, !PT ;  /* 0x00000042611a7212 */ /* 0x000fc400078e9651 */
[----:B------:R-:W-:Y:S01]  /*12b10*/  LOP3.LUT R72, R62, R83, RZ, 0x3c, !PT ;  /* 0x000000533e487212 */ /* 0x000fe200078e3cff */
[----:B------:R-:W5:Y:S01]  /*12b20*/  LDL.64 R38, [UR40] ;  /* 0x00000028ff267983 */ /* 0x000f620008100a00 */
[----:B------:R-:W-:Y:S02]  /*12b30*/  LOP3.LUT R74, R64, R79, RZ, 0x3c, !PT ;  /* 0x0000004f404a7212 */ /* 0x000fe400078e3cff */
[----:B------:R-:W-:Y:S02]  /*12b40*/  IADD3 R72, P2, PT, R72, R78, RZ ;  /* 0x0000004e48487210 */ /* 0x000fe40007f5e0ff */
[----:B------:R-:W-:Y:S02]  /*12b50*/  SHF.L.W.U32.HI R66, R27, 0x10, R26 ;  /* 0x000000101b427819 */ /* 0x000fe40000010e1a */
[----:B------:R-:W-:Y:S02]  /*12b60*/  SHF.L.W.U32.HI R68, R26, 0x10, R27 ;  /* 0x000000101a447819 */ /* 0x000fe40000010e1b */
[----:B------:R-:W-:-:S02]  /*12b70*/  IADD3 R80, P0, P1, R69, R89, R44 ;  /* 0x0000005945507210 */ /* 0x000fc4000791e02c */
[----:B------:R-:W-:Y:S02]  /*12b80*/  LOP3.LUT R26, R65, R86, RZ, 0x3c, !PT ;  /* 0x00000056411a7212 */ /* 0x000fe400078e3cff */
[----:B------:R-:W-:Y:S01]  /*12b90*/  LOP3.LUT R71, R71, R82, RZ, 0x3c, !PT ;  /* 0x0000005247477212 */ /* 0x000fe200078e3cff */
[----:B------:R-:W-:Y:S01]  /*12ba0*/  IMAD.X R74, R74, 0x1, R84, P2 ;  /* 0x000000014a4a7824 */ /* 0x000fe200010e0654 */
[----:B------:R-:W-:Y:S02]  /*12bb0*/  IADD3.X R89, PT, PT, R67, R93, R45, P0, P1 ;  /* 0x0000005d43597210 */ /* 0x000fe400007e242d */
[----:B------:R-:W-:Y:S02]  /*12bc0*/  SHF.L.W.U32.HI R45, R26, 0x8, R71 ;  /* 0x000000081a2d7819 */ /* 0x000fe40000010e47 */
[----:B------:R-:W-:Y:S02]  /*12bd0*/  SHF.L.W.U32.HI R65, R71, 0x8, R26 ;  /* 0x0000000847417819 */ /* 0x000fe40000010e1a */
[----:B------:R-:W5:Y:S01]  /*12be0*/  LDL.64 R26, [UR39] ;  /* 0x00000027ff1a7983 */ /* 0x000f620008100a00 */
[----:B------:R-:W-:-:S02]  /*12bf0*/  LOP3.LUT R61, R61, R72, RZ, 0x3c, !PT ;  /* 0x000000483d3d7212 */ /* 0x000fc400078e3cff */
[----:B------:R-:W-:-:S04]  /*12c00*/  LOP3.LUT R44, R59, R74, RZ, 0x3c, !PT ;  /* 0x0000004a3b2c7212 */ /* 0x000fc800078e3cff */
[----:B------:R-:W-:Y:S02]  /*12c10*/  SHF.L.W.U32.HI R75, R61, 0x8, R44 ;  /* 0x000000083d4b7819 */ /* 0x000fe40000010e2c */
[----:B------:R-:W-:Y:S02]  /*12c20*/  IADD3 R88, P0, PT, R68, R88, RZ ;  /* 0x0000005844587210 */ /* 0x000fe40007f1e0ff */
[----:B------:R-:W-:Y:S02]  /*12c30*/  SHF.L.W.U32.HI R71, R44, 0x8, R61 ;  /* 0x000000082c477819 */ /* 0x000fe40000010e3d */
[----:B------:R-:W-:Y:S02]  /*12c40*/  IADD3 R81, P3, P4, R75, R79, R16 ;  /* 0x0000004f4b517210 */ /* 0x000fe40007c7e010 */
[----:B------:R-:W-:Y:S01]  /*12c50*/  LOP3.LUT R78, R60, R89, RZ, 0x3c, !PT ;  /* 0x000000593c4e7212 */ /* 0x000fe200078e3cff */
[----:B------:R-:W-:Y:S01]  /*12c60*/  IMAD.X R96, R66, 0x1, R96, P0 ;  /* 0x0000000142607824 */ /* 0x000fe200000e0660 */
[----:B------:R-:W-:-:S02]  /*12c70*/  LOP3.LUT R61, R88, R77, RZ, 0x3c, !PT ;  /* 0x0000004d583d7212 */ /* 0x000fc400078e3cff */
[----:B------:R-:W-:Y:S02]  /*12c80*/  IADD3.X R87, PT, PT, R71, R83, R17, P3, P4 ;  /* 0x0000005347577210 */ /* 0x000fe40001fe8411 */
[----:B------:R-:W-:Y:S02]  /*12c90*/  IADD3 R78, P2, PT, R78, R90, RZ ;  /* 0x0000005a4e4e7210 */ /* 0x000fe40007f5e0ff */
[----:B------:R-:W-:Y:S02]  /*12ca0*/  LOP3.LUT R77, R63, R80, RZ, 0x3c, !PT ;  /* 0x000000503f4d7212 */ /* 0x000fe400078e3cff */
[----:B------:R-:W-:Y:S02]  /*12cb0*/  IADD3 R93, P0, P1, R65, R85, R14 ;  /* 0x00000055415d7210 */ /* 0x000fe4000791e00e */
[----:B------:R-:W-:Y:S02]  /*12cc0*/  LOP3.LUT R62, R81, R62, R83, 0x96, !PT ;  /* 0x0000003e513e7212 */ /* 0x000fe400078e9653 */
[----:B------:R-:W-:Y:S01]  /*12cd0*/  LOP3.LUT R17, R87, R64, R79, 0x96, !PT ;  /* 0x0000004057117212 */ /* 0x000fe200078e964f */
[----:B------:R-:W-:Y:S01]  /*12ce0*/  IMAD.X R77, R77, 0x1, R92, P2 ;  /* 0x000000014d4d7824 */ /* 0x000fe200010e065c */
[----:B------:R-:W-:-:S02]  /*12cf0*/  IADD3.X R95, PT, PT, R45, R91, R15, P0, P1 ;  /* 0x0000005b2d5f7210 */ /* 0x000fc400007e240f */
[----:B------:R-:W5:Y:S01]  /*12d00*/  LDL.64 R14, [UR43] ;  /* 0x0000002bff0e7983 */ /* 0x000f620008100a00 */
[----:B------:R-:W-:Y:S02]  /*12d10*/  SHF.L.W.U32.HI R70, R62, 0x10, R17 ;  /* 0x000000103e467819 */ /* 0x000fe40000010e11 */
[----:B------:R-:W-:Y:S02]  /*12d20*/  LOP3.LUT R44, R96, R73, RZ, 0x3c, !PT ;  /* 0x00000049602c7212 */ /* 0x000fe400078e3cff */
[----:B------:R-:W-:Y:S02]  /*12d30*/  LOP3.LUT R16, R69, R78, RZ, 0x3c, !PT ;  /* 0x0000004e45107212 */ /* 0x000fe400078e3cff */
[----:B------:R-:W-:Y:S02]  /*12d40*/  LOP3.LUT R67, R67, R77, RZ, 0x3c, !PT ;  /* 0x0000004d43437212 */ /* 0x000fe400078e3cff */
[----:B------:R-:W-:Y:S02]  /*12d50*/  SHF.L.W.U32.HI R64, R17, 0x10, R62 ;  /* 0x0000001011407819 */ /* 0x000fe40000010e3e */
[----:B------:R-:W-:-:S02]  /*12d60*/  IADD3 R72, P2, PT, R70, R72, RZ ;  /* 0x0000004846487210 */ /* 0x000fc40007f5e0ff */
[----:B------:R-:W-:Y:S02]  /*12d70*/  SHF.L.W.U32.HI R59, R61, 0x1, R44 ;  /* 0x000000013d3b7819 */ /* 0x000fe40000010e2c */
[----:B------:R-:W-:Y:S01]  /*12d80*/  SHF.L.W.U32.HI R69, R16, 0x8, R67 ;  /* 0x0000000810457819 */ /* 0x000fe20000010e43 */
[----:B------:R-:W-:Y:S01]  /*12d90*/  IMAD.X R74, R64, 0x1, R74, P2 ;  /* 0x00000001404a7824 */ /* 0x000fe200010e064a */
[----:B------:R-:W-:Y:S02]  /*12da0*/  SHF.L.W.U32.HI R61, R44, 0x1, R61 ;  /* 0x000000012c3d7819 */ /* 0x000fe40000010e3d */
[----:B------:R-:W-:Y:S02]  /*12db0*/  LOP3.LUT R44, R93, R30, R91, 0x96, !PT ;  /* 0x0000001e5d2c7212 */ /* 0x000fe400078e965b */
[----:B------:R-:W-:Y:S02]  /*12dc0*/  LOP3.LUT R73, R95, R58, R85, 0x96, !PT ;  /* 0x0000003a5f497212 */ /* 0x000fe400078e9655 */
[----:B------:R-:W-:-:S02]  /*12dd0*/  SHF.L.W.U32.HI R67, R67, 0x8, R16 ;  /* 0x0000000843437819 */ /* 0x000fc40000010e10 */
[----:B------:R-:W-:Y:S02]  /*12de0*/  IADD3 R85, P0, P1, R69, R80, R36 ;  /* 0x0000005045557210 */ /* 0x000fe4000791e024 */
[----:B------:R-:W-:Y:S02]  /*12df0*/  SHF.L.W.U32.HI R30, R73, 0x10, R44 ;  /* 0x00000010491e7819 */ /* 0x000fe40000010e2c */
[----:B------:R-:W-:Y:S02]  /*12e00*/  SHF.L.W.U32.HI R58, R44, 0x10, R73 ;  /* 0x000000102c3a7819 */ /* 0x000fe40000010e49 */
[----:B------:R-:W-:Y:S02]  /*12e10*/  LOP3.LUT R73, R72, R75, RZ, 0x3c, !PT ;  /* 0x0000004b48497212 */ /* 0x000fe400078e3cff */
[----:B------:R-:W-:Y:S02]  /*12e20*/  LOP3.LUT R16, R74, R71, RZ, 0x3c, !PT ;  /* 0x000000474a107212 */ /* 0x000fe400078e3cff */
[----:B------:R-:W-:-:S02]  /*12e30*/  IADD3.X R76, PT, PT, R67, R89, R37, P0, P1 ;  /* 0x00000059434c7210 */ /* 0x000fc400007e2425 */
[----:B------:R-:W-:Y:S01]  /*12e40*/  SHF.L.W.U32.HI R71, R73, 0x1, R16 ;  /* 0x0000000149477819 */ /* 0x000fe20000010e10 */
[----:B------:R-:W5:Y:S01]  /*12e50*/  LDL.64 R36, [UR42] ;  /* 0x0000002aff247983 */ /* 0x000f620008100a00 */
[----:B------:R-:W-:Y:S02]  /*12e60*/  LOP3.LUT R63, R76, R63, R80, 0x96, !PT ;  /* 0x0000003f4c3f7212 */ /* 0x000fe400078e9650 */
[----:B------:R-:W-:Y:S02]  /*12e70*/  SHF.L.W.U32.HI R73, R16, 0x1, R73 ;  /* 0x0000000110497819 */ /* 0x000fe40000010e49 */
[----:B------:R-:W-:Y:S01]  /*12e80*/  IADD3 R80, P0, PT, R58, R82, RZ ;  /* 0x000000523a507210 */ /* 0x000fe20007f1e0ff */
[----:B------:R-:W5:Y:S01]  /*12e90*/  LDL.64 R16, [UR41] ;  /* 0x00000029ff107983 */ /* 0x000f620008100a00 */
[----:B------:R-:W-:-:S03]  /*12ea0*/  LOP3.LUT R60, R85, R60, R89, 0x96, !PT ;  /* 0x0000003c553c7212 */ /* 0x000fc600078e9659 */
[----:B------:R-:W-:Y:S01]  /*12eb0*/  IMAD.X R86, R30, 0x1, R86, P0 ;  /* 0x000000011e567824 */ /* 0x000fe200000e0656 */
[----:B--2---:R-:W-:Y:S02]  /*12ec0*/  IADD3 R79, P0, P1, R73, R97, R24 ;  /* 0x00000061494f7210 */ /* 0x004fe4000791e018 */
[----:B------:R-:W-:Y:S02]  /*12ed0*/  SHF.L.W.U32.HI R62, R60, 0x10, R63 ;  /* 0x000000103c3e7819 */ /* 0x000fe40000010e3f */
[----:B------:R-:W-:Y:S02]  /*12ee0*/  IADD3.X R91, PT, PT, R71, R99, R25, P0, P1 ;  /* 0x00000063475b7210 */ /* 0x000fe400007e2419 */
[----:B------:R-:W-:Y:S02]  /*12ef0*/  SHF.L.W.U32.HI R60, R63, 0x10, R60 ;  /* 0x000000103f3c7819 */ /* 0x000fe40000010e3c */
[----:B------:R-:W-:Y:S02]  /*12f00*/  IADD3 R44, P0, PT, R62, R78, RZ ;  /* 0x0000004e3e2c7210 */ /* 0x000fe40007f1e0ff */
[----:B------:R-:W-:-:S02]  /*12f10*/  LOP3.LUT R92, R30, R91, RZ, 0x3c, !PT ;  /* 0x0000005b1e5c7212 */ /* 0x000fc400078e3cff */
[----:B------:R-:W-:Y:S02]  /*12f20*/  LOP3.LUT R65, R80, R65, RZ, 0x3c, !PT ;  /* 0x0000004150417212 */ /* 0x000fe400078e3cff */
[----:B------:R-:W-:Y:S01]  /*12f30*/  LOP3.LUT R24, R86, R45, RZ, 0x3c, !PT ;  /* 0x0000002d56187212 */ /* 0x000fe200078e3cff */
[----:B------:R-:W-:Y:S01]  /*12f40*/  IMAD.X R45, R60, 0x1, R77, P0 ;  /* 0x000000013c2d7824 */ /* 0x000fe200000e064d */
[----:B------:R-:W-:Y:S02]  /*12f50*/  IADD3 R92, P0, PT, R92, R44, RZ ;  /* 0x0000002c5c5c7210 */ /* 0x000fe40007f1e0ff */
[----:B------:R-:W-:Y:S02]  /*12f60*/  LOP3.LUT R94, R58, R79, RZ, 0x3c, !PT ;  /* 0x0000004f3a5e7212 */ /* 0x000fe400078e3cff */
[----:B------:R-:W-:Y:S02]  /*12f70*/  SHF.L.W.U32.HI R63, R65, 0x1, R24 ;  /* 0x00000001413f7819 */ /* 0x000fe40000010e18 */
[----:B------:R-:W-:-:S02]  /*12f80*/  SHF.L.W.U32.HI R65, R24, 0x1, R65 ;  /* 0x0000000118417819 */ /* 0x000fc40000010e41 */
[----:B------:R-:W-:Y:S01]  /*12f90*/  LOP3.LUT R69, R44, R69, RZ, 0x3c, !PT ;  /* 0x000000452c457212 */ /* 0x000fe200078e3cff */
[----:B------:R-:W2:Y:S01]  /*12fa0*/  LDL.64 R24, [UR61] ;  /* 0x0000003dff187983 */ /* 0x000ea20008100a00 */
[----:B------:R-:W-:Y:S01]  /*12fb0*/  LOP3.LUT R44, R45, R67, RZ, 0x3c, !PT ;  /* 0x000000432d2c7212 */ /* 0x000fe200078e3cff */
[----:B------:R-:W-:Y:S01]  /*12fc0*/  IMAD.X R94, R94, 0x1, R45, P0 ;  /* 0x000000015e5e7824 */ /* 0x000fe200000e062d */
[----:B------:R-:W-:Y:S02]  /*12fd0*/  IADD3 R83, P1, P2, R61, R93, R2 ;  /* 0x0000005d3d537210 */ /* 0x000fe40007a3e002 */
[----:B------:R-:W-:Y:S02]  /*12fe0*/  SHF.L.W.U32.HI R67, R69, 0x1, R44 ;  /* 0x0000000145437819 */ /* 0x000fe40000010e2c */
[----:B------:R-:W-:Y:S02]  /*12ff0*/  IADD3.X R89, PT, PT, R59, R95, R3, P1, P2 ;  /* 0x0000005f3b597210 */ /* 0x000fe40000fe4403 */
[----:B------:R-:W-:Y:S01]  /*13000*/  SHF.L.W.U32.HI R69, R44, 0x1, R69 ;  /* 0x000000012c457819 */ /* 0x000fe20000010e45 */
[----:B------:R-:W2:Y:S01]  /*13010*/  LDL.64 R2, [UR60] ;  /* 0x0000003cff027983 */ /* 0x000ea20008100a00 */
[----:B------:R-:W-:-:S02]  /*13020*/  LOP3.LUT R73, R73, R92, RZ, 0x3c, !PT ;  /* 0x0000005c49497212 */ /* 0x000fc400078e3cff */
[----:B------:R-:W-:Y:S02]  /*13030*/  LOP3.LUT R44, R71, R94, RZ, 0x3c, !PT ;  /* 0x0000005e472c7212 */ /* 0x000fe400078e3cff */
[----:B------:R-:W-:Y:S02]  /*13040*/  IADD3 R85, P1, P2, R65, R85, R48 ;  /* 0x0000005541557210 */ /* 0x000fe40007a3e030 */
[----:B------:R-:W-:Y:S02]  /*13050*/  SHF.L.W.U32.HI R71, R44, 0x8, R73 ;  /* 0x000000082c477819 */ /* 0x000fe40000010e49 */
[----:B------:R-:W-:Y:S02]  /*13060*/  SHF.L.W.U32.HI R73, R73, 0x8, R44 ;  /* 0x0000000849497819 */ /* 0x000fe40000010e2c */
[----:B------:R-:W-:Y:S01]  /*13070*/  LOP3.LUT R84, R60, R89, RZ, 0x3c, !PT ;  /* 0x000000593c547212 */ /* 0x000fe200078e3cff */
[----:B------:R-:W2:Y:S01]  /*13080*/  LDL.64 R44, [UR58] ;  /* 0x0000003aff2c7983 */ /* 0x000ea20008100a00 */
[----:B------:R-:W-:-:S02]  /*13090*/  IADD3.X R93, PT, PT, R63, R76, R49, P1, P2 ;  /* 0x0000004c3f5d7210 */ /* 0x000fc40000fe4431 */
[----:B------:R-:W-:Y:S02]  /*130a0*/  IADD3 R84, P0, PT, R84, R72, RZ ;  /* 0x0000004854547210 */ /* 0x000fe40007f1e0ff */
[----:B------:R-:W-:Y:S02]  /*130b0*/  LOP3.LUT R90, R62, R83, RZ, 0x3c, !PT ;  /* 0x000000533e5a7212 */ /* 0x000fe400078e3cff */
[----:B------:R-:W-:Y:S02]  /*130c0*/  LOP3.LUT R78, R64, R93, RZ, 0x3c, !PT ;  /* 0x0000005d404e7212 */ /* 0x000fe400078e3cff */
[----:B------:R-:W-:Y:S01]  /*130d0*/  LOP3.LUT R82, R70, R85, RZ, 0x3c, !PT ;  /* 0x0000005546527212 */ /* 0x000fe200078e3cff */
[----:B------:R-:W-:Y:S01]  /*130e0*/  IMAD.X R90, R90, 0x1, R74, P0 ;  /* 0x000000015a5a7824 */ /* 0x000fe200000e064a */
[----:B------:R-:W-:Y:S02]  /*130f0*/  IADD3 R78, P0, PT, R78, R88, RZ ;  /* 0x000000584e4e7210 */ /* 0x000fe40007f1e0ff */
[----:B---3--:R-:W-:-:S03]  /*13100*/  IADD3 R81, P1, P2, R69, R81, R52 ;  /* 0x0000005145517210 */ /* 0x008fc60007a3e034 */
[----:B------:R-:W-:Y:S01]  /*13110*/  IMAD.X R82, R82, 0x1, R96, P0 ;  /* 0x0000000152527824 */ /* 0x000fe200000e0660 */
[----:B------:R-:W-:Y:S02]  /*13120*/  IADD3.X R87, PT, PT, R67, R87, R53, P1, P2 ;  /* 0x0000005743577210 */ /* 0x000fe40000fe4435 */
[----:B----4-:R-:W-:-:S04]  /*13130*/  IADD3 R99, P0, P1, R73, R79, R20 ;  /* 0x0000004f49637210 */ /* 0x010fc8000791e014 */
[----:B------:R-:W-:Y:S02]  /*13140*/  IADD3.X R101, PT, PT, R71, R91, R21, P0, P1 ;  /* 0x0000005b47657210 */ /* 0x000fe400007e2415 */
[----:B------:R-:W3:Y:S01]  /*13150*/  LDL.64 R20, [UR59] ;  /* 0x0000003bff147983 */ /* 0x000ee20008100a00 */
[----:B------:R-:W-:Y:S02]  /*13160*/  LOP3.LUT R48, R63, R82, RZ, 0x3c, !PT ;  /* 0x000000523f307212 */ /* 0x000fe400078e3cff */
[----:B------:R-:W-:Y:S02]  /*13170*/  LOP3.LUT R65, R65, R78, RZ, 0x3c, !PT ;  /* 0x0000004e41417212 */ /* 0x000fe400078e3cff */
[----:B------:R-:W-:Y:S02]  /*13180*/  LOP3.LUT R72, R66, R87, RZ, 0x3c, !PT ;  /* 0x0000005742487212 */ /* 0x000fe400078e3cff */
[----:B------:R-:W-:Y:S02]  /*13190*/  SHF.L.W.U32.HI R75, R48, 0x8, R65 ;  /* 0x00000008304b7819 */ /* 0x000fe40000010e41 */
[----:B------:R-:W-:-:S02]  /*131a0*/  SHF.L.W.U32.HI R77, R65, 0x8, R48 ;  /* 0x00000008414d7819 */ /* 0x000fc40000010e30 */
[----:B------:R-:W4:Y:S01]  /*131b0*/  LDL.64 R48, [UR56] ;  /* 0x00000038ff307983 */ /* 0x000f220008100a00 */
[----:B------:R-:W-:Y:S02]  /*131c0*/  IADD3 R72, P2, PT, R72, R80, RZ ;  /* 0x0000005048487210 */ /* 0x000fe40007f5e0ff */
[----:B------:R-:W-:Y:S02]  /*131d0*/  LOP3.LUT R74, R68, R81, RZ, 0x3c, !PT ;  /* 0x00000051444a7212 */ /* 0x000fe400078e3cff */
[----:B------:R-:W-:Y:S02]  /*131e0*/  LOP3.LUT R61, R61, R84, RZ, 0x3c, !PT ;  /* 0x000000543d3d7212 */ /* 0x000fe400078e3cff */
[----:B------:R-:W-:Y:S01]  /*131f0*/  LOP3.LUT R52, R59, R90, RZ, 0x3c, !PT ;  /* 0x0000005a3b347212 */ /* 0x000fe200078e3cff */
[----:B------:R-:W-:-:S03]  /*13200*/  IMAD.X R74, R74, 0x1, R86, P2 ;  /* 0x000000014a4a7824 */ /* 0x000fc600010e0656 */
[----:B------:R-:W-:Y:S02]  /*13210*/  SHF.L.W.U32.HI R63, R61, 0x8, R52 ;  /* 0x000000083d3f7819 */ /* 0x000fe40000010e34 */
[----:B------:R-:W-:Y:S02]  /*13220*/  SHF.L.W.U32.HI R53, R52, 0x8, R61 ;  /* 0x0000000834357819 */ /* 0x000fe40000010e3d */
[----:B-----5:R-:W-:Y:S02]  /*13230*/  IADD3 R95, P1, P2, R63, R83, R4 ;  /* 0x000000533f5f7210 */ /* 0x020fe40007a3e004 */
[----:B------:R-:W-:Y:S02]  /*13240*/  LOP3.LUT R4, R67, R74, RZ, 0x3c, !PT ;  /* 0x0000004a43047212 */ /* 0x000fe400078e3cff */
[----:B------:R-:W-:Y:S02]  /*13250*/  LOP3.LUT R69, R69, R72, RZ, 0x3c, !PT ;  /* 0x0000004845457212 */ /* 0x000fe400078e3cff */
[----:B------:R-:W-:-:S02]  /*13260*/  LOP3.LUT R30, R99, R30, R91, 0x96, !PT ;  /* 0x0000001e631e7212 */ /* 0x000fc400078e965b */
[----:B------:R-:W-:Y:S02]  /*13270*/  LOP3.LUT R59, R101, R58, R79, 0x96, !PT ;  /* 0x0000003a653b7212 */ /* 0x000fe400078e964f */
[----:B------:R-:W-:Y:S02]  /*13280*/  IADD3.X R97, PT, PT, R53, R89, R5, P1, P2 ;  /* 0x0000005935617210 */ /* 0x000fe40000fe4405 */
[----:B------:R-:W-:Y:S02]  /*13290*/  SHF.L.W.U32.HI R67, R4, 0x8, R69 ;  /* 0x0000000804437819 */ /* 0x000fe40000010e45 */
[----:B------:R-:W-:Y:S02]  /*132a0*/  SHF.L.W.U32.HI R79, R69, 0x8, R4 ;  /* 0x00000008454f7819 */ /* 0x000fe40000010e04 */
[----:B------:R-:W5:Y:S01]  /*132b0*/  LDL.64 R4, [UR55] ;  /* 0x00000037ff047983 */ /* 0x000f620008100a00 */
[----:B------:R-:W-:Y:S02]  /*132c0*/  SHF.L.W.U32.HI R58, R30, 0x10, R59 ;  /* 0x000000101e3a7819 */ /* 0x000fe40000010e3b */
[----:B------:R-:W-:-:S02]  /*132d0*/  SHF.L.W.U32.HI R30, R59, 0x10, R30 ;  /* 0x000000103b1e7819 */ /* 0x000fc40000010e1e */
[----:B------:R-:W-:Y:S02]  /*132e0*/  IADD3 R92, P0, PT, R58, R92, RZ ;  /* 0x0000005c3a5c7210 */ /* 0x000fe40007f1e0ff */
[----:B------:R-:W-:Y:S02]  /*132f0*/  LOP3.LUT R60, R95, R60, R89, 0x96, !PT ;  /* 0x0000003c5f3c7212 */ /* 0x000fe400078e9659 */
[----:B------:R-:W-:Y:S01]  /*13300*/  LOP3.LUT R65, R97, R62, R83, 0x96, !PT ;  /* 0x0000003e61417212 */ /* 0x000fe200078e9653 */
[----:B------:R-:W-:Y:S01]  /*13310*/  IMAD.X R94, R30, 0x1, R94, P0 ;  /* 0x000000011e5e7824 */ /* 0x000fe200000e065e */
[----:B------:R-:W-:Y:S02]  /*13320*/  IADD3 R89, P0, P1, R77, R85, R6 ;  /* 0x000000554d597210 */ /* 0x000fe4000791e006 */
[----:B------:R-:W-:Y:S02]  /*13330*/  SHF.L.W.U32.HI R62, R60, 0x10, R65 ;  /* 0x000000103c3e7819 */ /* 0x000fe40000010e41 */
[----:B------:R-:W-:-:S02]  /*13340*/  IADD3.X R91, PT, PT, R75, R93, R7, P0, P1 ;  /* 0x0000005d4b5b7210 */ /* 0x000fc400007e2407 */
[----:B------:R-:W-:Y:S01]  /*13350*/  SHF.L.W.U32.HI R60, R65, 0x10, R60 ;  /* 0x00000010413c7819 */ /* 0x000fe20000010e3c */
[----:B------:R-:W5:Y:S01]  /*13360*/  LDL.64 R6, [UR57] ;  /* 0x00000039ff067983 */ /* 0x000f620008100a00 */
[----:B------:R-:W-:Y:S02]  /*13370*/  IADD3 R84, P0, PT, R62, R84, RZ ;  /* 0x000000543e547210 */ /* 0x000fe40007f1e0ff */
[----:B------:R-:W-:Y:S02]  /*13380*/  IADD3 R83, P1, P2, R79, R81, R8 ;  /* 0x000000514f537210 */ /* 0x000fe40007a3e008 */
[----:B------:R-:W-:Y:S01]  /*13390*/  LOP3.LUT R69, R91, R70, R85, 0x96, !PT ;  /* 0x000000465b457212 */ /* 0x000fe200078e9655 */
[----:B------:R-:W-:Y:S01]  /*133a0*/  IMAD.X R90, R60, 0x1, R90, P0 ;  /* 0x000000013c5a7824 */ /* 0x000fe200000e065a */
[----:B------:R-:W-:Y:S02]  /*133b0*/  LOP3.LUT R64, R89, R64, R93, 0x96, !PT ;  /* 0x0000004059407212 */ /* 0x000fe400078e965d */
[----:B------:R-:W-:-:S02]  /*133c0*/  IADD3.X R85, PT, PT, R67, R87, R9, P1, P2 ;  /* 0x0000005743557210 */ /* 0x000fc40000fe4409 */
[----:B------:R-:W-:Y:S02]  /*133d0*/  LOP3.LUT R70, R83, R66, R87, 0x96, !PT ;  /* 0x0000004253467212 */ /* 0x000fe400078e9657 */
[----:B------:R-:W-:Y:S02]  /*133e0*/  LOP3.LUT R65, R84, R63, RZ, 0x3c, !PT ;  /* 0x0000003f54417212 */ /* 0x000fe400078e3cff */
[----:B------:R-:W-:Y:S02]  /*133f0*/  LOP3.LUT R8, R90, R53, RZ, 0x3c, !PT ;  /* 0x000000355a087212 */ /* 0x000fe400078e3cff */
[----:B------:R-:W-:Y:S02]  /*13400*/  LOP3.LUT R9, R85, R68, R81, 0x96, !PT ;  /* 0x0000004455097212 */ /* 0x000fe400078e9651 */
[----:B------:R-:W-:Y:S02]  /*13410*/  SHF.L.W.U32.HI R66, R64, 0x10, R69 ;  /* 0x0000001040427819 */ /* 0x000fe40000010e45 */
[----:B------:R-:W-:-:S02]  /*13420*/  SHF.L.W.U32.HI R63, R65, 0x1, R8 ;  /* 0x00000001413f7819 */ /* 0x000fc40000010e08 */
[----:B------:R-:W-:Y:S02]  /*13430*/  SHF.L.W.U32.HI R64, R69, 0x10, R64 ;  /* 0x0000001045407819 */ /* 0x000fe40000010e40 */
[----:B------:R-:W-:Y:S02]  /*13440*/  IADD3 R78, P0, PT, R66, R78, RZ ;  /* 0x0000004e424e7210 */ /* 0x000fe40007f1e0ff */
[----:B------:R-:W-:Y:S02]  /*13450*/  SHF.L.W.U32.HI R68, R9, 0x10, R70 ;  /* 0x0000001009447819 */ /* 0x000fe40000010e46 */
[----:B------:R-:W-:Y:S02]  /*13460*/  SHF.L.W.U32.HI R65, R8, 0x1, R65 ;  /* 0x0000000108417819 */ /* 0x000fe40000010e41 */
[----:B------:R-:W-:Y:S02]  /*13470*/  SHF.L.W.U32.HI R70, R70, 0x10, R9 ;  /* 0x0000001046467819 */ /* 0x000fe40000010e09 */
[----:B------:R-:W5:Y:S01]  /*13480*/  LDL.64 R8, [UR54] ;  /* 0x00000036ff087983 */ /* 0x000f620008100a00 */
[----:B------:R-:W-:Y:S01]  /*13490*/  IMAD.X R82, R64, 0x1, R82, P0 ;  /* 0x0000000140527824 */ /* 0x000fe200000e0652 */
[----:B------:R-:W-:-:S02]  /*134a0*/  IADD3 R81, P1, P2, R65, R99, R32 ;  /* 0x0000006341517210 */ /* 0x000fc40007a3e020 */
[----:B------:R-:W-:Y:S02]  /*134b0*/  IADD3 R72, P0, PT, R70, R72, RZ ;  /* 0x0000004846487210 */ /* 0x000fe40007f1e0ff */
[----:B------:R-:W-:Y:S02]  /*134c0*/  LOP3.LUT R53, R78, R77, RZ, 0x3c, !PT ;  /* 0x0000004d4e357212 */ /* 0x000fe400078e3cff */
[----:B------:R-:W-:Y:S01]  /*134d0*/  LOP3.LUT R76, R82, R75, RZ, 0x3c, !PT ;  /* 0x0000004b524c7212 */ /* 0x000fe200078e3cff */
[----:B------:R-:W-:Y:S01]  /*134e0*/  IMAD.X R74, R68, 0x1, R74, P0 ;  /* 0x00000001444a7824 */ /* 0x000fe200000e064a */
[----:B------:R-:W-:Y:S02]  /*134f0*/  LOP3.LUT R61, R92, R73, RZ, 0x3c, !PT ;  /* 0x000000495c3d7212 */ /* 0x000fe400078e3cff */
[----:B------:R-:W-:Y:S02]  /*13500*/  LOP3.LUT R52, R94, R71, RZ, 0x3c, !PT ;  /* 0x000000475e347212 */ /* 0x000fe400078e3cff */
[----:B------:R-:W-:-:S02]  /*13510*/  IADD3.X R77, PT, PT, R63, R101, R33, P1, P2 ;  /* 0x000000653f4d7210 */ /* 0x000fc40000fe4421 */
[----:B------:R-:W5:Y:S01]  /*13520*/  LDL.64 R32, [UR5] ;  /* 0x00000005ff207983 */ /* 0x000f620008100a00 */
[----:B------:R-:W-:Y:S02]  /*13530*/  SHF.L.W.U32.HI R69, R76, 0x1, R53 ;  /* 0x000000014c457819 */ /* 0x000fe40000010e35 */
[----:B------:R-:W-:Y:S02]  /*13540*/  SHF.L.W.U32.HI R59, R61, 0x1, R52 ;  /* 0x000000013d3b7819 */ /* 0x000fe40000010e34 */
[----:B------:R-:W-:Y:S02]  /*13550*/  SHF.L.W.U32.HI R61, R52, 0x1, R61 ;  /* 0x00000001343d7819 */ /* 0x000fe40000010e3d */
[----:B------:R-:W-:Y:S02]  /*13560*/  LOP3.LUT R73, R72, R79, RZ, 0x3c, !PT ;  /* 0x0000004f48497212 */ /* 0x000fe400078e3cff */
[----:B------:R-:W-:Y:S02]  /*13570*/  LOP3.LUT R52, R74, R67, RZ, 0x3c, !PT ;  /* 0x000000434a347212 */ /* 0x000fe400078e3cff */
[----:B------:R-:W-:-:S02]  /*13580*/  SHF.L.W.U32.HI R67, R53, 0x1, R76 ;  /* 0x0000000135437819 */ /* 0x000fc40000010e4c */
[----:B------:R-:W-:Y:S02]  /*13590*/  IADD3 R93, P0, P1, R69, R95, R54 ;  /* 0x0000005f455d7210 */ /* 0x000fe4000791e036 */
[----:B------:R-:W-:Y:S02]  /*135a0*/  LOP3.LUT R86, R68, R77, RZ, 0x3c, !PT ;  /* 0x0000004d44567212 */ /* 0x000fe400078e3cff */
[----:B------:R-:W-:Y:S02]  /*135b0*/  SHF.L.W.U32.HI R71, R73, 0x1, R52 ;  /* 0x0000000149477819 */ /* 0x000fe40000010e34 */
[----:B------:R-:W-:Y:S02]  /*135c0*/  SHF.L.W.U32.HI R73, R52, 0x1, R73 ;  /* 0x0000000134497819 */ /* 0x000fe40000010e49 */
[----:B------:R-:W-:Y:S01]  /*135d0*/  IADD3.X R95, PT, PT, R67, R97, R55, P0, P1 ;  /* 0x00000061435f7210 */ /* 0x000fe200007e2437 */
[----:B------:R-:W5:Y:S01]  /*135e0*/  LDL.64 R52, [UR53] ;  /* 0x00000035ff347983 */ /* 0x000f620008100a00 */
[----:B------:R-:W-:-:S02]  /*135f0*/  IADD3 R86, P0, PT, R86, R78, RZ ;  /* 0x0000004e56567210 */ /* 0x000fc40007f1e0ff */
[----:B------:R-:W-:Y:S02]  /*13600*/  LOP3.LUT R88, R70, R81, RZ, 0x3c, !PT ;  /* 0x0000005146587212 */ /* 0x000fe400078e3cff */
[----:B------:R-:W-:Y:S02]  /*13610*/  IADD3 R89, P1, P2, R73, R89, R34 ;  /* 0x0000005949597210 */ /* 0x000fe40007a3e022 */
[----:B------:R-:W-:Y:S01]  /*13620*/  IADD3 R83, P3, P4, R61, R83, R46 ;  /* 0x000000533d537210 */ /* 0x000fe20007c7e02e */
[----:B------:R-:W-:Y:S01]  /*13630*/  IMAD.X R88, R88, 0x1, R82, P0 ;  /* 0x0000000158587824 */ /* 0x000fe200000e0652 */
[----:B------:R-:W-:Y:S02]  /*13640*/  LOP3.LUT R80, R30, R95, RZ, 0x3c, !PT ;  /* 0x0000005f1e507212 */ /* 0x000fe400078e3cff */
[----:B------:R-:W-:Y:S02]  /*13650*/  IADD3.X R91, PT, PT, R71, R91, R35, P1, P2 ;  /* 0x0000005b475b7210 */ /* 0x000fe40000fe4423 */
[----:B------:R-:W-:Y:S01]  /*13660*/  IADD3.X R85, PT, PT, R59, R85, R47, P3, P4 ;  /* 0x000000553b557210 */ /* 0x000fe20001fe842f */
[----:B------:R-:W5:Y:S01]  /*13670*/  LDL.64 R34, [UR51] ;  /* 0x00000033ff227983 */ /* 0x000f620008100a00 */
[----:B------:R-:W-:-:S02]  /*13680*/  LOP3.LUT R65, R65, R86, RZ, 0x3c, !PT ;  /* 0x0000005641417212 */ /* 0x000fc400078e3cff */
[----:B------:R-:W-:Y:S02]  /*13690*/  LOP3.LUT R46, R63, R88, RZ, 0x3c, !PT ;  /* 0x000000583f2e7212 */ /* 0x000fe400078e3cff */
[----:B------:R-:W-:Y:S02]  /*136a0*/  IADD3 R80, P0, PT, R80, R72, RZ ;  /* 0x0000004850507210 */ /* 0x000fe40007f1e0ff */
[----:B------:R-:W-:Y:S02]  /*136b0*/  LOP3.LUT R82, R58, R93, RZ, 0x3c, !PT ;  /* 0x0000005d3a527212 */ /* 0x000fe400078e3cff */
[----:B------:R-:W-:Y:S02]  /*136c0*/  LOP3.LUT R72, R64, R85, RZ, 0x3c, !PT ;  /* 0x0000005540487212 */ /* 0x000fe400078e3cff */
[----:B------:R-:W-:Y:S01]  /*136d0*/  SHF.L.W.U32.HI R63, R46, 0x8, R65 ;  /* 0x000000082e3f7819 */ /* 0x000fe20000010e41 */
[----:B------:R-:W-:Y:S01]  /*136e0*/  IMAD.X R82, R82, 0x1, R74, P0 ;  /* 0x0000000152527824 */ /* 0x000fe200000e064a */
[----:B------:R-:W-:-:S02]  /*136f0*/  SHF.L.W.U32.HI R65, R65, 0x8, R46 ;  /* 0x0000000841417819 */ /* 0x000fc40000010e2e */
[----:B------:R-:W5:Y:S01]  /*13700*/  LDL.64 R46, [UR52] ;  /* 0x00000034ff2e7983 */ /* 0x000f620008100a00 */
[----:B------:R-:W-:Y:S02]  /*13710*/  IADD3 R72, P3, PT, R72, R84, RZ ;  /* 0x0000005448487210 */ /* 0x000fe40007f7e0ff */
[----:B------:R-:W-:Y:S02]  /*13720*/  LOP3.LUT R74, R66, R83, RZ, 0x3c, !PT ;  /* 0x00000053424a7212 */ /* 0x000fe400078e3cff */
[----:B------:R-:W-:-:S03]  /*13730*/  IADD3 R97, P0, P1, R65, R81, R10 ;  /* 0x0000005141617210 */ /* 0x000fc6000791e00a */
[----:B------:R-:W-:Y:S01]  /*13740*/  IMAD.X R74, R74, 0x1, R90, P3 ;  /* 0x000000014a4a7824 */ /* 0x000fe200018e065a */
[----:B------:R-:W-:Y:S02]  /*13750*/  LOP3.LUT R76, R60, R91, RZ, 0x3c, !PT ;  /* 0x0000005b3c4c7212 */ /* 0x000fe400078e3cff */
[----:B------:R-:W-:Y:S02]  /*13760*/  LOP3.LUT R54, R67, R82, RZ, 0x3c, !PT ;  /* 0x0000005243367212 */ /* 0x000fe400078e3cff */
[----:B------:R-:W-:Y:S02]  /*13770*/  IADD3.X R101, PT, PT, R63, R77, R11, P0, P1 ;  /* 0x0000004d3f657210 */ /* 0x000fe400007e240b */
[----:B------:R-:W-:Y:S01]  /*13780*/  LOP3.LUT R67, R97, R68, R77, 0x96, !PT ;  /* 0x0000004461437212 */ /* 0x000fe200078e964d */
[----:B------:R-:W5:Y:S01]  /*13790*/  LDL.64 R10, [UR50] ;  /* 0x00000032ff0a7983 */ /* 0x000f620008100a00 */
[----:B------:R-:W-:Y:S02]  /*137a0*/  LOP3.LUT R77, R61, R72, RZ, 0x3c, !PT ;  /* 0x000000483d4d7212 */ /* 0x000fe400078e3cff */
[----:B------:R-:W-:-:S02]  /*137b0*/  LOP3.LUT R68, R59, R74, RZ, 0x3c, !PT ;  /* 0x0000004a3b447212 */ /* 0x000fc400078e3cff */
[----:B------:R-:W-:Y:S02]  /*137c0*/  IADD3 R76, P2, PT, R76, R92, RZ ;  /* 0x0000005c4c4c7210 */ /* 0x000fe40007f5e0ff */
[----:B------:R-:W-:Y:S02]  /*137d0*/  LOP3.LUT R78, R62, R89, RZ, 0x3c, !PT ;  /* 0x000000593e4e7212 */ /* 0x000fe400078e3cff */
[----:B------:R-:W-:Y:S02]  /*137e0*/  LOP3.LUT R70, R101, R70, R81, 0x96, !PT ;  /* 0x0000004665467212 */ /* 0x000fe400078e9651 */
[----:B------:R-:W-:Y:S02]  /*137f0*/  LOP3.LUT R75, R69, R80, RZ, 0x3c, !PT ;  /* 0x00000050454b7212 */ /* 0x000fe400078e3cff */
[----:B------:R-:W-:Y:S01]  /*13800*/  SHF.L.W.U32.HI R79, R77, 0x8, R68 ;  /* 0x000000084d4f7819 */ /* 0x000fe20000010e44 */
[----:B------:R-:W-:Y:S01]  /*13810*/  IMAD.X R78, R78, 0x1, R94, P2 ;  /* 0x000000014e4e7824 */ /* 0x000fe200010e065e */
[----:B------:R-:W-:-:S02]  /*13820*/  SHF.L.W.U32.HI R61, R70, 0x10, R67 ;  /* 0x00000010463d7819 */ /* 0x000fc40000010e43 */
[----:B------:R-:W-:Y:S02]  /*13830*/  SHF.L.W.U32.HI R69, R54, 0x8, R75 ;  /* 0x0000000836457819 */ /* 0x000fe40000010e4b */
[----:B------:R-:W-:Y:S02]  /*13840*/  SHF.L.W.U32.HI R67, R67, 0x10, R70 ;  /* 0x0000001043437819 */ /* 0x000fe40000010e46 */
[----:B------:R-:W-:Y:S02]  /*13850*/  SHF.L.W.U32.HI R75, R75, 0x8, R54 ;  /* 0x000000084b4b7819 */ /* 0x000fe40000010e36 */
[----:B------:R-:W-:Y:S01]  /*13860*/  SHF.L.W.U32.HI R77, R68, 0x8, R77 ;  /* 0x00000008444d7819 */ /* 0x000fe20000010e4d */
[----:B------:R-:W5:Y:S01]  /*13870*/  LDL.64 R54, [UR49] ;  /* 0x00000031ff367983 */ /* 0x000f620008100a00 */
[----:B------:R-:W-:Y:S02]  /*13880*/  IADD3 R81, P1, P2, R79, R83, R18 ;  /* 0x000000534f517210 */ /* 0x000fe40007a3e012 */
[----:B------:R-:W-:-:S02]  /*13890*/  IADD3 R86, P0, PT, R67, R86, RZ ;  /* 0x0000005643567210 */ /* 0x000fc40007f1e0ff */
[----:B------:R-:W-:Y:S02]  /*138a0*/  IADD3.X R87, PT, PT, R77, R85, R19, P1, P2 ;  /* 0x000000554d577210 */ /* 0x000fe40000fe4413 */
[----:B------:R-:W-:Y:S01]  /*138b0*/  LOP3.LUT R18, R86, R65, RZ, 0x3c, !PT ;  /* 0x0000004156127212 */ /* 0x000fe200078e3cff */
[----:B------:R-:W-:Y:S01]  /*138c0*/  IMAD.X R88, R61, 0x1, R88, P0 ;  /* 0x000000013d587824 */ /* 0x000fe200000e0658 */
[----:B------:R-:W-:Y:S02]  /*138d0*/  LOP3.LUT R64, R81, R64, R85, 0x96, !PT ;  /* 0x0000004051407212 */ /* 0x000fe400078e9655 */
[----:B------:R-:W-:Y:S02]  /*138e0*/  LOP3.LUT R65, R87, R66, R83, 0x96, !PT ;  /* 0x0000004257417212 */ /* 0x000fe400078e9653 */
[----:B------:R-:W-:Y:S02]  /*138f0*/  IADD3 R99, P0, P1, R75, R93, R28 ;  /* 0x0000005d4b637210 */ /* 0x000fe4000791e01c */
[----:B------:R-:W-:-:S02]  /*13900*/  SHF.L.W.U32.HI R66, R64, 0x10, R65 ;  /* 0x0000001040427819 */ /* 0x000fc40000010e41 */
[----:B------:R-:W-:Y:S02]  /*13910*/  LOP3.LUT R73, R73, R76, RZ, 0x3c, !PT ;  /* 0x0000004c49497212 */ /* 0x000fe400078e3cff */
[----:B------:R-:W-:Y:S02]  /*13920*/  LOP3.LUT R70, R71, R78, RZ, 0x3c, !PT ;  /* 0x0000004e47467212 */ /* 0x000fe400078e3cff */
[----:B------:R-:W-:Y:S02]  /*13930*/  LOP3.LUT R63, R88, R63, RZ, 0x3c, !PT ;  /* 0x0000003f583f7212 */ /* 0x000fe400078e3cff */
[----:B------:R-:W-:Y:S02]  /*13940*/  IADD3.X R103, PT, PT, R69, R95, R29, P0, P1 ;  /* 0x0000005f45677210 */ /* 0x000fe400007e241d */
[----:B------:R-:W-:Y:S02]  /*13950*/  SHF.L.W.U32.HI R64, R65, 0x10, R64 ;  /* 0x0000001041407819 */ /* 0x000fe40000010e40 */
[----:B------:R-:W-:-:S02]  /*13960*/  IADD3 R68, P2, PT, R66, R72, RZ ;  /* 0x0000004842447210 */ /* 0x000fc40007f5e0ff */
[----:B------:R-:W-:Y:S02]  /*13970*/  SHF.L.W.U32.HI R71, R70, 0x8, R73 ;  /* 0x0000000846477819 */ /* 0x000fe40000010e49 */
[----:B------:R-:W-:Y:S02]  /*13980*/  SHF.L.W.U32.HI R59, R18, 0x1, R63 ;  /* 0x00000001123b7819 */ /* 0x000fe40000010e3f */
[----:B------:R-:W-:Y:S02]  /*13990*/  SHF.L.W.U32.HI R73, R73, 0x8, R70 ;  /* 0x0000000849497819 */ /* 0x000fe40000010e46 */
[----:B------:R-:W-:Y:S01]  /*139a0*/  SHF.L.W.U32.HI R63, R63, 0x1, R18 ;  /* 0x000000013f3f7819 */ /* 0x000fe20000010e12 */
[----:B------:R-:W-:Y:S01]  /*139b0*/  IMAD.X R72, R64, 0x1, R74, P2 ;  /* 0x0000000140487824 */ /* 0x000fe200010e064a */
[----:B------:R-:W5:Y:S01]  /*139c0*/  LDL.64 R18, [UR73] ;  /* 0x00000049ff127983 */ /* 0x000f620008100a00 */
[----:B------:R-:W-:Y:S02]  /*139d0*/  LOP3.LUT R28, R99, R30, R95, 0x96, !PT ;  /* 0x0000001e631c7212 */ /* 0x000fe400078e965f */
[----:B------:R-:W-:-:S02]  /*139e0*/  LOP3.LUT R29, R103, R58, R93, 0x96, !PT ;  /* 0x0000003a671d7212 */ /* 0x000fc400078e965d */
[----:B------:R-:W-:Y:S02]  /*139f0*/  IADD3 R93, P0, P1, R73, R89, R42 ;  /* 0x00000059495d7210 */ /* 0x000fe4000791e02a */
[----:B------:R-:W-:Y:S02]  /*13a00*/  SHF.L.W.U32.HI R30, R29, 0x10, R28 ;  /* 0x000000101d1e7819 */ /* 0x000fe40000010e1c */
[----:B------:R-:W-:Y:S02]  /*13a10*/  SHF.L.W.U32.HI R58, R28, 0x10, R29 ;  /* 0x000000101c3a7819 */ /* 0x000fe40000010e1d */
[----:B------:R-:W5:Y:S01]  /*13a20*/  LDL.64 R28, [UR47] ;  /* 0x0000002fff1c7983 */ /* 0x000f620008100a00 */
[----:B------:R-:W-:Y:S02]  /*13a30*/  LOP3.LUT R79, R68, R79, RZ, 0x3c, !PT ;  /* 0x0000004f444f7212 */ /* 0x000fe400078e3cff */
[----:B------:R-:W-:Y:S02]  /*13a40*/  LOP3.LUT R42, R72, R77, RZ, 0x3c, !PT ;  /* 0x0000004d482a7212 */ /* 0x000fe400078e3cff */
[----:B------:R-:W-:-:S02]  /*13a50*/  IADD3.X R95, PT, PT, R71, R91, R43, P0, P1 ;  /* 0x0000005b475f7210 */ /* 0x000fc400007e242b */
[----:B------:R-:W-:Y:S02]  /*13a60*/  IADD3 R80, P0, PT, R58, R80, RZ ;  /* 0x000000503a507210 */ /* 0x000fe40007f1e0ff */
[----:B------:R-:W-:Y:S02]  /*13a70*/  SHF.L.W.U32.HI R77, R79, 0x1, R42 ;  /* 0x000000014f4d7819 */ /* 0x000fe40000010e2a */
[----:B------:R-:W-:Y:S02]  /*13a80*/  LOP3.LUT R65, R93, R60, R91, 0x96, !PT ;  /* 0x0000003c5d417212 */ /* 0x000fe400078e965b */
[----:B------:R-:W-:Y:S02]  /*13a90*/  LOP3.LUT R62, R95, R62, R89, 0x96, !PT ;  /* 0x0000003e5f3e7212 */ /* 0x000fe400078e9659 */
[----:B------:R-:W-:Y:S01]  /*13aa0*/  SHF.L.W.U32.HI R79, R42, 0x1, R79 ;  /* 0x000000012a4f7819 */ /* 0x000fe20000010e4f */
[----:B------:R-:W-:Y:S01]  /*13ab0*/  IMAD.X R82, R30, 0x1, R82, P0 ;  /* 0x000000011e527824 */ /* 0x000fe200000e0652 */
[----:B------:R-:W5:Y:S01]  /*13ac0*/  LDL.64 R42, [UR48] ;  /* 0x00000030ff2a7983 */ /* 0x000f620008100a00 */
[----:B------:R-:W-:-:S02]  /*13ad0*/  SHF.L.W.U32.HI R60, R62, 0x10, R65 ;  /* 0x000000103e3c7819 */ /* 0x000fc40000010e41 */
[----:B------:R-:W-:Y:S02]  /*13ae0*/  IADD3 R83, P0, P1, R79, R97, R22 ;  /* 0x000000614f537210 */ /* 0x000fe4000791e016 */
[----:B------:R-:W-:Y:S02]  /*13af0*/  SHF.L.W.U32.HI R62, R65, 0x10, R62 ;  /* 0x00000010413e7819 */ /* 0x000fe40000010e3e */
[----:B------:R-:W-:Y:S02]  /*13b00*/  IADD3.X R85, PT, PT, R77, R101, R23, P0, P1 ;  /* 0x000000654d557210 */ /* 0x000fe400007e2417 */
[----:B------:R-:W-:Y:S01]  /*13b10*/  LOP3.LUT R75, R80, R75, RZ, 0x3c, !PT ;  /* 0x0000004b504b7212 */ /* 0x000fe200078e3cff */
[----:B------:R-:W5:Y:S01]  /*13b20*/  LDL.64 R22, [UR74] ;  /* 0x0000004aff167983 */ /* 0x000f620008100a00 */
[----:B------:R-:W-:Y:S02]  /*13b30*/  LOP3.LUT R74, R82, R69, RZ, 0x3c, !PT ;  /* 0x00000045524a7212 */ /* 0x000fe400078e3cff */
[----:B------:R-:W-:-:S02]  /*13b40*/  IADD3 R70, P0, PT, R62, R76, RZ ;  /* 0x0000004c3e467210 */ /* 0x000fc40007f1e0ff */
[----:B------:R-:W-:Y:S02]  /*13b50*/  SHF.L.W.U32.HI R65, R75, 0x1, R74 ;  /* 0x000000014b417819 */ /* 0x000fe40000010e4a */
[----:B------:R-:W-:Y:S01]  /*13b60*/  SHF.L.W.U32.HI R69, R74, 0x1, R75 ;  /* 0x000000014a457819 */ /* 0x000fe20000010e4b */
[----:B------:R-:W-:Y:S01]  /*13b70*/  IMAD.X R74, R60, 0x1, R78, P0 ;  /* 0x000000013c4a7824 */ /* 0x000fe200000e064e */
[----:B------:R-:W-:Y:S02]  /*13b80*/  LOP3.LUT R96, R30, R85, RZ, 0x3c, !PT ;  /* 0x000000551e607212 */ /* 0x000fe400078e3cff */
[----:B------:R-:W-:Y:S02]  /*13b90*/  IADD3 R99, P1, P2, R63, R99, R40 ;  /* 0x000000633f637210 */ /* 0x000fe40007a3e028 */
[----:B------:R-:W-:Y:S02]  /*13ba0*/  LOP3.LUT R73, R70, R73, RZ, 0x3c, !PT ;  /* 0x0000004946497212 */ /* 0x000fe400078e3cff */
[----:B------:R-:W-:-:S02]  /*13bb0*/  LOP3.LUT R40, R74, R71, RZ, 0x3c, !PT ;  /* 0x000000474a287212 */ /* 0x000fc400078e3cff */
[----:B------:R-:W-:Y:S02]  /*13bc0*/  IADD3 R96, P0, PT, R96, R70, RZ ;  /* 0x0000004660607210 */ /* 0x000fe40007f1e0ff */
[----:B------:R-:W-:Y:S02]  /*13bd0*/  LOP3.LUT R98, R58, R83, RZ, 0x3c, !PT ;  /* 0x000000533a627212 */ /* 0x000fe400078e3cff */
[----:B------:R-:W-:Y:S02]  /*13be0*/  SHF.L.W.U32.HI R71, R73, 0x1, R40 ;  /* 0x0000000149477819 */ /* 0x000fe40000010e28 */
[----:B------:R-:W-:Y:S01]  /*13bf0*/  IADD3.X R103, PT, PT, R59, R103, R41, P1, P2 ;  /* 0x000000673b677210 */ /* 0x000fe20000fe4429 */
[----:B------:R-:W-:Y:S01]  /*13c00*/  IMAD.X R98, R98, 0x1, R74, P0 ;  /* 0x0000000162627824 */ /* 0x000fe200000e064a */
[----:B------:R-:W-:Y:S02]  /*13c10*/  SHF.L.W.U32.HI R73, R40, 0x1, R73 ;  /* 0x0000000128497819 */ /* 0x000fe40000010e49 */
[----:B------:R-:W5:Y:S01]  /*13c20*/  LDL.64 R40, [UR76] ;  /* 0x0000004cff287983 */ /* 0x000f620008100a00 */
[----:B------:R-:W-:-:S02]  /*13c30*/  IADD3 R93, P1, P2, R69, R93, R50 ;  /* 0x0000005d455d7210 */ /* 0x000fc40007a3e032 */
[----:B------:R-:W-:Y:S02]  /*13c40*/  LOP3.LUT R78, R60, R103, RZ, 0x3c, !PT ;  /* 0x000000673c4e7212 */ /* 0x000fe400078e3cff */
[----:B------:R-:W-:Y:S02]  /*13c50*/  LOP3.LUT R50, R77, R98, RZ, 0x3c, !PT ;  /* 0x000000624d327212 */ /* 0x000fe400078e3cff */
[----:B------:R-:W-:Y:S02]  /*13c60*/  LOP3.LUT R79, R79, R96, RZ, 0x3c, !PT ;  /* 0x000000604f4f7212 */ /* 0x000fe400078e3cff */
[----:B------:R-:W-:Y:S02]  /*13c70*/  IADD3.X R95, PT, PT, R65, R95, R51, P1, P2 ;  /* 0x0000005f415f7210 */ /* 0x000fe40000fe4433 */
[----:B------:R-:W-:Y:S02]  /*13c80*/  IADD3 R78, P0, PT, R78, R68, RZ ;  /* 0x000000444e4e7210 */ /* 0x000fe40007f1e0ff */
[----:B------:R-:W-:-:S02]  /*13c90*/  LOP3.LUT R94, R62, R99, RZ, 0x3c, !PT ;  /* 0x000000633e5e7212 */ /* 0x000fc400078e3cff */
[----:B------:R-:W-:Y:S02]  /*13ca0*/  SHF.L.W.U32.HI R75, R50, 0x8, R79 ;  /* 0x00000008324b7819 */ /* 0x000fe40000010e4f */
[----:B------:R-:W-:Y:S02]  /*13cb0*/  SHF.L.W.U32.HI R77, R79, 0x8, R50 ;  /* 0x000000084f4d7819 */ /* 0x000fe40000010e32 */
[----:B------:R-:W-:Y:S01]  /*13cc0*/  LOP3.LUT R84, R64, R95, RZ, 0x3c, !PT ;  /* 0x0000005f40547212 */ /* 0x000fe200078e3cff */
[----:B------:R-:W5:Y:S01]  /*13cd0*/  LDL.64 R50, [UR7] ;  /* 0x00000007ff327983 */ /* 0x000f620008100a00 */
[----:B------:R-:W-:Y:S01]  /*13ce0*/  IADD3 R70, P1, P3, R73, R81, R56 ;  /* 0x0000005149467210 */ /* 0x000fe20007b3e038 */
[----:B------:R-:W-:Y:S01]  /*13cf0*/  IMAD.X R94, R94, 0x1, R72, P0 ;  /* 0x000000015e5e7824 */ /* 0x000fe200000e0648 */
[----:B------:R-:W-:Y:S02]  /*13d00*/  IADD3 R84, P2, PT, R84, R86, RZ ;  /* 0x0000005654547210 */ /* 0x000fe40007f5e0ff */
[----:B------:R-:W-:-:S02]  /*13d10*/  IADD3.X R72, PT, PT, R71, R87, R57, P1, P3 ;  /* 0x0000005747487210 */ /* 0x000fc40000fe6439 */
[----:B------:R-:W5:Y:S01]  /*13d20*/  LDL.64 R56, [UR75] ;  /* 0x0000004bff387983 */ /* 0x000f620008100a00 */
[----:B------:R-:W-:Y:S02]  /*13d30*/  LOP3.LUT R86, R66, R93, RZ, 0x3c, !PT ;  /* 0x0000005d42567212 */ /* 0x000fe400078e3cff */
[----:B------:R-:W-:Y:S02]  /*13d40*/  IADD3 R105, P0, P1, R77, R83, R12 ;  /* 0x000000534d697210 */ /* 0x000fe4000791e00c */
[----:B------:R-:W-:Y:S01]  /*13d50*/  LOP3.LUT R63, R63, R78, RZ, 0x3c, !PT ;  /* 0x0000004e3f3f7212 */ /* 0x000fe200078e3cff */
[----:B------:R-:W-:Y:S01]  /*13d60*/  IMAD.X R86, R86, 0x1, R88, P2 ;  /* 0x0000000156567824 */ /* 0x000fe200010e0658 */
[----:B------:R-:W-:Y:S02]  /*13d70*/  LOP3.LUT R68, R59, R94, RZ, 0x3c, !PT ;  /* 0x0000005e3b447212 */ /* 0x000fe400078e3cff */
[----:B------:R-:W-:Y:S02]  /*13d80*/  IADD3.X R107, PT, PT, R75, R85, R13, P0, P1 ;  /* 0x000000554b6b7210 */ /* 0x000fe400007e240d */
[----:B------:R-:W-:Y:S01]  /*13d90*/  LOP3.LUT R74, R61, R72, RZ, 0x3c, !PT ;  /* 0x000000483d4a7212 */ /* 0x000fe200078e3cff */
[----:B------:R-:W5:Y:S01]  /*13da0*/  LDL.64 R12, [UR4] ;  /* 0x00000004ff0c7983 */ /* 0x000f620008100a00 */
[----:B------:R-:W-:Y:S01]  /*13db0*/  SHF.L.W.U32.HI R79, R68, 0x8, R63 ;  /* 0x00000008444f7819 */ /* 0x000fe20000010e3f */
[----:B------:R-:W0:Y:S01]  /*13dc0*/  LDCU.64 UR4, c[0x0][0x3a0] ;  /* 0x00007400ff0477ac */ /* 0x000e220008000a00 */
[----:B------:R-:W-:-:S02]  /*13dd0*/  SHF.L.W.U32.HI R81, R63, 0x8, R68 ;  /* 0x000000083f517819 */ /* 0x000fc40000010e44 */
[----:B------:R-:W-:Y:S02]  /*13de0*/  LOP3.LUT R68, R65, R86, RZ, 0x3c, !PT ;  /* 0x0000005641447212 */ /* 0x000fe400078e3cff */
[----:B------:R-:W-:Y:S02]  /*13df0*/  LOP3.LUT R30, R105, R30, R85, 0x96, !PT ;  /* 0x0000001e691e7212 */ /* 0x000fe400078e9655 */
[----:B------:R-:W-:Y:S02]  /*13e00*/  LOP3.LUT R65, R107, R58, R83, 0x96, !PT ;  /* 0x0000003a6b417212 */ /* 0x000fe400078e9653 */
[----:B------:R-:W-:Y:S01]  /*13e10*/  IADD3 R74, P2, PT, R74, R80, RZ ;  /* 0x000000504a4a7210 */ /* 0x000fe20007f5e0ff */
[----:B------:R-:W5:Y:S01]  /*13e20*/  LDL.64 R58, [UR6] ;  /* 0x00000006ff3a7983 */ /* 0x000f620008100a00 */
[----:B------:R-:W-:Y:S02]  /*13e30*/  LOP3.LUT R76, R67, R70, RZ, 0x3c, !PT ;  /* 0x00000046434c7212 */ /* 0x000fe400078e3cff */
[----:B------:R-:W-:-:S02]  /*13e40*/  SHF.L.W.U32.HI R63, R30, 0x10, R65 ;  /* 0x000000101e3f7819 */ /* 0x000fc40000010e41 */
[----:B------:R-:W-:Y:S01]  /*13e50*/  LOP3.LUT R69, R69, R84, RZ, 0x3c, !PT ;  /* 0x0000005445457212 */ /* 0x000fe200078e3cff */
[----:B------:R-:W-:Y:S01]  /*13e60*/  IMAD.X R76, R76, 0x1, R82, P2 ;  /* 0x000000014c4c7824 */ /* 0x000fe200010e0652 */
[----:B------:R-:W-:Y:S02]  /*13e70*/  IADD3 R97, P1, P2, R81, R99, R26 ;  /* 0x0000006351617210 */ /* 0x000fe40007a3e01a */
[----:B------:R-:W-:Y:S02]  /*13e80*/  SHF.L.W.U32.HI R30, R65, 0x10, R30 ;  /* 0x00000010411e7819 */ /* 0x000fe40000010e1e */
[----:B------:R-:W-:Y:S02]  /*13e90*/  IADD3 R96, P0, PT, R63, R96, RZ ;  /* 0x000000603f607210 */ /* 0x000fe40007f1e0ff */
[----:B------:R-:W-:Y:S02]  /*13ea0*/  SHF.L.W.U32.HI R85, R69, 0x8, R68 ;  /* 0x0000000845557819 */ /* 0x000fe40000010e44 */
[----:B------:R-:W-:Y:S01]  /*13eb0*/  IADD3.X R101, PT, PT, R79, R103, R27, P1, P2 ;  /* 0x000000674f657210 */ /* 0x000fe20000fe441b */
[----:B------:R-:W-:Y:S01]  /*13ec0*/  IMAD.X R98, R30, 0x1, R98, P0 ;  /* 0x000000011e627824 */ /* 0x000fe200000e0662 */
[----:B------:R-:W-:-:S02]  /*13ed0*/  SHF.L.W.U32.HI R83, R68, 0x8, R69 ;  /* 0x0000000844537819 */ /* 0x000fc40000010e45 */
[----:B------:R-:W-:Y:S02]  /*13ee0*/  LOP3.LUT R73, R73, R74, RZ, 0x3c, !PT ;  /* 0x0000004a49497212 */ /* 0x000fe400078e3cff */
[----:B------:R-:W-:Y:S02]  /*13ef0*/  LOP3.LUT R68, R71, R76, RZ, 0x3c, !PT ;  /* 0x0000004c47447212 */ /* 0x000fe400078e3cff */
[----:B------:R-:W-:Y:S02]  /*13f00*/  IADD3 R91, P0, P1, R85, R93, R38 ;  /* 0x0000005d555b7210 */ /* 0x000fe4000791e026 */
[----:B------:R-:W-:Y:S02]  /*13f10*/  LOP3.LUT R60, R97, R60, R103, 0x96, !PT ;  /* 0x0000003c613c7212 */ /* 0x000fe400078e9667 */
[----:B------:R-:W-:Y:S02]  /*13f20*/  LOP3.LUT R71, R101, R62, R99, 0x96, !PT ;  /* 0x0000003e65477212 */ /* 0x000fe400078e9663 */
[----:B------:R-:W-:-:S02]  /*13f30*/  SHF.L.W.U32.HI R87, R68, 0x8, R73 ;  /* 0x0000000844577819 */ /* 0x000fc40000010e49 */
[----:B------:R-:W-:Y:S02]  /*13f40*/  SHF.L.W.U32.HI R89, R73, 0x8, R68 ;  /* 0x0000000849597819 */ /* 0x000fe40000010e44 */
[----:B------:R-:W-:Y:S02]  /*13f50*/  LOP3.LUT R69, R96, R77, RZ, 0x3c, !PT ;  /* 0x0000004d60457212 */ /* 0x000fe400078e3cff */
[----:B------:R-:W-:Y:S02]  /*13f60*/  LOP3.LUT R26, R98, R75, RZ, 0x3c, !PT ;  /* 0x0000004b621a7212 */ /* 0x000fe400078e3cff */
[----:B------:R-:W-:Y:S02]  /*13f70*/  IADD3.X R99, PT, PT, R83, R95, R39, P0, P1 ;  /* 0x0000005f53637210 */ /* 0x000fe400007e2427 */
[----:B------:R-:W-:Y:S02]  /*13f80*/  LOP3.LUT R68, R91, R64, R95, 0x96, !PT ;  /* 0x000000405b447212 */ /* 0x000fe400078e965f */
[----:B------:R-:W-:-:S02]  /*13f90*/  SHF.L.W.U32.HI R64, R60, 0x10, R71 ;  /* 0x000000103c407819 */ /* 0x000fc40000010e47 */
[----:B------:R-:W-:Y:S02]  /*13fa0*/  SHF.L.W.U32.HI R65, R69, 0x1, R26 ;  /* 0x0000000145417819 */ /* 0x000fe40000010e1a */
[----:B------:R-:W-:Y:S02]  /*13fb0*/  LOP3.LUT R39, R99, R66, R93, 0x96, !PT ;  /* 0x0000004263277212 */ /* 0x000fe400078e965d */
[----:B------:R-:W-:Y:S02]  /*13fc0*/  SHF.L.W.U32.HI R69, R26, 0x1, R69 ;  /* 0x000000011a457819 */ /* 0x000fe40000010e45 */
[----:B------:R-:W-:Y:S01]  /*13fd0*/  SHF.L.W.U32.HI R62, R71, 0x10, R60 ;  /* 0x00000010473e7819 */ /* 0x000fe20000010e3c */
[----:B------:R-:W5:Y:S01]  /*13fe0*/  LDL.64 R26, [UR64] ;  /* 0x00000040ff1a7983 */ /* 0x000f620008100a00 */
[----:B------:R-:W-:Y:S02]  /*13ff0*/  IADD3 R93, P0, PT, R64, R78, RZ ;  /* 0x0000004e405d7210 */ /* 0x000fe40007f1e0ff */
[----:B------:R-:W-:-:S03]  /*14000*/  IADD3 R78, P1, P2, R89, R70, R14 ;  /* 0x00000046594e7210 */ /* 0x000fc60007a3e00e */
[----:B------:R-:W-:Y:S01]  /*14010*/  IMAD.X R94, R62, 0x1, R94, P0 ;  /* 0x000000013e5e7824 */ /* 0x000fe200000e065e */
[----:B------:R-:W-:Y:S02]  /*14020*/  IADD3.X R80, PT, PT, R87, R72, R15, P1, P2 ;  /* 0x0000004857507210 */ /* 0x000fe40000fe440f */
[----:B------:R-:W5:Y:S01]  /*14030*/  LDL.64 R14, [UR63] ;  /* 0x0000003fff0e7983 */ /* 0x000f620008100a00 */
[----:B------:R-:W-:Y:S02]  /*14040*/  LOP3.LUT R71, R93, R81, RZ, 0x3c, !PT ;  /* 0x000000515d477212 */ /* 0x000fe400078e3cff */
[----:B------:R-:W-:Y:S02]  /*14050*/  LOP3.LUT R38, R94, R79, RZ, 0x3c, !PT ;  /* 0x0000004f5e267212 */ /* 0x000fe400078e3cff */
[----:B------:R-:W-:Y:S02]  /*14060*/  SHF.L.W.U32.HI R66, R39, 0x10, R68 ;  /* 0x0000001027427819 */ /* 0x000fe40000010e44 */
[----:B------:R-:W-:-:S02]  /*14070*/  SHF.L.W.U32.HI R68, R68, 0x10, R39 ;  /* 0x0000001044447819 */ /* 0x000fc40000010e27 */
[----:B------:R-:W-:Y:S02]  /*14080*/  LOP3.LUT R70, R80, R67, R70, 0x96, !PT ;  /* 0x0000004350467212 */ /* 0x000fe400078e9646 */
[----:B------:R-:W-:Y:S02]  /*14090*/  SHF.L.W.U32.HI R67, R71, 0x1, R38 ;  /* 0x0000000147437819 */ /* 0x000fe40000010e26 */
[----:B------:R-:W-:Y:S02]  /*140a0*/  SHF.L.W.U32.HI R71, R38, 0x1, R71 ;  /* 0x0000000126477819 */ /* 0x000fe40000010e47 */
[----:B------:R-:W5:Y:S01]  /*140b0*/  LDL.64 R38, [UR65] ;  /* 0x00000041ff267983 */ /* 0x000f620008100a00 */
[----:B------:R-:W-:Y:S02]  /*140c0*/  IADD3 R84, P0, PT, R68, R84, RZ ;  /* 0x0000005444547210 */ /* 0x000fe40007f1e0ff */
[----:B------:R-:W-:-:S03]  /*140d0*/  LOP3.LUT R61, R78, R61, R72, 0x96, !PT ;  /* 0x0000003d4e3d7212 */ /* 0x000fc600078e9648 */
[----:B------:R-:W-:Y:S01]  /*140e0*/  IMAD.X R86, R66, 0x1, R86, P0 ;  /* 0x0000000142567824 */ /* 0x000fe200000e0656 */
[----:B------:R-:W-:Y:S02]  /*140f0*/  SHF.L.W.U32.HI R72, R61, 0x10, R70 ;  /* 0x000000103d487819 */ /* 0x000fe40000010e46 */
[----:B------:R-:W-:Y:S02]  /*14100*/  SHF.L.W.U32.HI R70, R70, 0x10, R61 ;  /* 0x0000001046467819 */ /* 0x000fe40000010e3d */
[----:B------:R-:W5:Y:S01]  /*14110*/  LDL.64 R60, [UR62] ;  /* 0x0000003eff3c7983 */ /* 0x000f620008100a00 */
[----:B------:R-:W-:Y:S02]  /*14120*/  IADD3 R74, P0, PT, R72, R74, RZ ;  /* 0x0000004a484a7210 */ /* 0x000fe40007f1e0ff */
[----:B------:R-:W-:Y:S02]  /*14130*/  IADD3 R81, P1, P2, R71, R105, R16 ;  /* 0x0000006947517210 */ /* 0x000fe40007a3e010 */
[----:B------:R-:W-:-:S02]  /*14140*/  LOP3.LUT R73, R84, R85, RZ, 0x3c, !PT ;  /* 0x0000005554497212 */ /* 0x000fc400078e3cff */
[----:B------:R-:W-:Y:S01]  /*14150*/  LOP3.LUT R82, R86, R83, RZ, 0x3c, !PT ;  /* 0x0000005356527212 */ /* 0x000fe200078e3cff */
[----:B------:R-:W-:Y:S01]  /*14160*/  IMAD.X R76, R70, 0x1, R76, P0 ;  /* 0x00000001464c7824 */ /* 0x000fe200000e064c */
[----:B------:R-:W-:Y:S02]  /*14170*/  IADD3.X R83, PT, PT, R67, R107, R17, P1, P2 ;  /* 0x0000006b43537210 */ /* 0x000fe40000fe4411 */
[----:B------:R-:W-:Y:S01]  /*14180*/  SHF.L.W.U32.HI R75, R82, 0x1, R73 ;  /* 0x00000001524b7819 */ /* 0x000fe20000010e49 */
[----:B------:R-:W5:Y:S01]  /*14190*/  LDL.64 R16, [UR68] ;  /* 0x00000044ff107983 */ /* 0x000f620008100a00 */
[----:B------:R-:W-:Y:S02]  /*141a0*/  SHF.L.W.U32.HI R73, R73, 0x1, R82 ;  /* 0x0000000149497819 */ /* 0x000fe40000010e52 */
[----:B------:R-:W-:Y:S02]  /*141b0*/  IADD3 R88, P0, P3, R75, R97, R36 ;  /* 0x000000614b587210 */ /* 0x000fe40007b1e024 */
[----:B------:R-:W-:-:S02]  /*141c0*/  LOP3.LUT R79, R74, R89, RZ, 0x3c, !PT ;  /* 0x000000594a4f7212 */ /* 0x000fc400078e3cff */
[----:B------:R-:W-:Y:S02]  /*141d0*/  LOP3.LUT R36, R76, R87, RZ, 0x3c, !PT ;  /* 0x000000574c247212 */ /* 0x000fe400078e3cff */
[----:B------:R-:W-:Y:S02]  /*141e0*/  LOP3.LUT R90, R70, R83, RZ, 0x3c, !PT ;  /* 0x00000053465a7212 */ /* 0x000fe400078e3cff */
[----:B------:R-:W-:Y:S02]  /*141f0*/  IADD3.X R95, PT, PT, R73, R101, R37, P0, P3 ;  /* 0x00000065495f7210 */ /* 0x000fe400007e6425 */
[----:B------:R-:W-:Y:S02]  /*14200*/  SHF.L.W.U32.HI R77, R79, 0x1, R36 ;  /* 0x000000014f4d7819 */ /* 0x000fe40000010e24 */
[----:B------:R-:W-:Y:S02]  /*14210*/  SHF.L.W.U32.HI R79, R36, 0x1, R79 ;  /* 0x00000001244f7819 */ /* 0x000fe40000010e4f */
[----:B------:R-:W-:Y:S01]  /*14220*/  IADD3 R90, P0, PT, R90, R84, RZ ;  /* 0x000000545a5a7210 */ /* 0x000fe20007f1e0ff */
[----:B------:R-:W5:Y:S01]  /*14230*/  LDL.64 R36, [UR66] ;  /* 0x00000042ff247983 */ /* 0x000f620008100a00 */
[----:B------:R-:W-:-:S02]  /*14240*/  LOP3.LUT R92, R72, R81, RZ, 0x3c, !PT ;  /* 0x00000051485c7212 */ /* 0x000fc400078e3cff */
[----:B--2---:R-:W-:-:S03]  /*14250*/  IADD3 R85, P1, P2, R69, R78, R24 ;  /* 0x0000004e45557210 */ /* 0x004fc60007a3e018 */
[----:B------:R-:W-:Y:S01]  /*14260*/  IMAD.X R92, R92, 0x1, R86, P0 ;  /* 0x000000015c5c7824 */ /* 0x000fe200000e0656 */
[----:B------:R-:W-:Y:S02]  /*14270*/  LOP3.LUT R84, R30, R95, RZ, 0x3c, !PT ;  /* 0x0000005f1e547212 */ /* 0x000fe400078e3cff */
[----:B------:R-:W-:Y:S02]  /*14280*/  LOP3.LUT R71, R71, R90, RZ, 0x3c, !PT ;  /* 0x0000005a47477212 */ /* 0x000fe400078e3cff */
[----:B------:R-:W-:Y:S02]  /*14290*/  LOP3.LUT R24, R67, R92, RZ, 0x3c, !PT ;  /* 0x0000005c43187212 */ /* 0x000fe400078e3cff */
[----:B------:R-:W-:Y:S02]  /*142a0*/  IADD3.X R89, PT, PT, R65, R80, R25, P1, P2 ;  /* 0x0000005041597210 */ /* 0x000fe40000fe4419 */
[----:B------:R-:W-:Y:S02]  /*142b0*/  IADD3 R84, P0, PT, R84, R74, RZ ;  /* 0x0000004a54547210 */ /* 0x000fe40007f1e0ff */
[----:B------:R-:W-:-:S02]  /*142c0*/  IADD3 R91, P1, P2, R79, R91, R2 ;  /* 0x0000005b4f5b7210 */ /* 0x000fc40007a3e002 */
[----:B------:R-:W-:Y:S02]  /*142d0*/  LOP3.LUT R86, R63, R88, RZ, 0x3c, !PT ;  /* 0x000000583f567212 */ /* 0x000fe400078e3cff */
[----:B------:R-:W-:Y:S02]  /*142e0*/  SHF.L.W.U32.HI R67, R24, 0x8, R71 ;  /* 0x0000000818437819 */ /* 0x000fe40000010e47 */
[----:B------:R-:W-:Y:S02]  /*142f0*/  LOP3.LUT R74, R66, R89, RZ, 0x3c, !PT ;  /* 0x00000059424a7212 */ /* 0x000fe400078e3cff */
[----:B------:R-:W-:Y:S01]  /*14300*/  SHF.L.W.U32.HI R71, R71, 0x8, R24 ;  /* 0x0000000847477819 */ /* 0x000fe20000010e18 */
[----:B------:R-:W-:Y:S01]  /*14310*/  IMAD.X R86, R86, 0x1, R76, P0 ;  /* 0x0000000156567824 */ /* 0x000fe200000e064c */
[----:B------:R-:W-:Y:S02]  /*14320*/  IADD3.X R99, PT, PT, R77, R99, R3, P1, P2 ;  /* 0x000000634d637210 */ /* 0x000fe40000fe4403 */
[----:B------:R-:W2:Y:S01]  /*14330*/  LDL.64 R2, [UR67] ;  /* 0x00000043ff027983 */ /* 0x000ea20008100a00 */
[----:B------:R-:W-:-:S02]  /*14340*/  IADD3 R74, P3, PT, R74, R93, RZ ;  /* 0x0000005d4a4a7210 */ /* 0x000fc40007f7e0ff */
[----:B------:R-:W-:Y:S02]  /*14350*/  LOP3.LUT R76, R68, R85, RZ, 0x3c, !PT ;  /* 0x00000055444c7212 */ /* 0x000fe400078e3cff */
[----:B------:R-:W-:Y:S02]  /*14360*/  IADD3 R103, P0, P1, R71, R81, R44 ;  /* 0x0000005147677210 */ /* 0x000fe4000791e02c */
[----:B------:R-:W-:Y:S01]  /*14370*/  LOP3.LUT R75, R75, R84, RZ, 0x3c, !PT ;  /* 0x000000544b4b7212 */ /* 0x000fe200078e3cff */
[----:B------:R-:W-:Y:S01]  /*14380*/  IMAD.X R76, R76, 0x1, R94, P3 ;  /* 0x000000014c4c7824 */ /* 0x000fe200018e065e */
[----:B------:R-:W-:Y:S02]  /*14390*/  LOP3.LUT R24, R73, R86, RZ, 0x3c, !PT ;  /* 0x0000005649187212 */ /* 0x000fe400078e3cff */
[----:B------:R-:W-:Y:S02]  /*143a0*/  IADD3.X R105, PT, PT, R67, R83, R45, P0, P1 ;  /* 0x0000005343697210 */ /* 0x000fe400007e242d */
[----:B------:R-:W2:Y:S01]  /*143b0*/  LDL.64 R44, [UR70] ;  /* 0x00000046ff2c7983 */ /* 0x000ea20008100a00 */
[----:B------:R-:W-:-:S02]  /*143c0*/  SHF.L.W.U32.HI R73, R24, 0x8, R75 ;  /* 0x0000000818497819 */ /* 0x000fc40000010e4b */
[----:B------:R-:W-:Y:S02]  /*143d0*/  SHF.L.W.U32.HI R75, R75, 0x8, R24 ;  /* 0x000000084b4b7819 */ /* 0x000fe40000010e18 */
[----:B------:R-:W-:Y:S02]  /*143e0*/  LOP3.LUT R69, R69, R74, RZ, 0x3c, !PT ;  /* 0x0000004a45457212 */ /* 0x000fe400078e3cff */
[----:B------:R-:W-:Y:S02]  /*143f0*/  LOP3.LUT R24, R65, R76, RZ, 0x3c, !PT ;  /* 0x0000004c41187212 */ /* 0x000fe400078e3cff */
[----:B------:R-:W-:Y:S02]  /*14400*/  LOP3.LUT R78, R62, R99, RZ, 0x3c, !PT ;  /* 0x000000633e4e7212 */ /* 0x000fe400078e3cff */
[----:B------:R-:W-:Y:S02]  /*14410*/  LOP3.LUT R65, R103, R70, R83, 0x96, !PT ;  /* 0x0000004667417212 */ /* 0x000fe400078e9653 */
[----:B------:R-:W-:-:S02]  /*14420*/  LOP3.LUT R72, R105, R72, R81, 0x96, !PT ;  /* 0x0000004869487212 */ /* 0x000fc400078e9651 */
[----:B------:R-:W-:Y:S02]  /*14430*/  SHF.L.W.U32.HI R81, R24, 0x8, R69 ;  /* 0x0000000818517819 */ /* 0x000fe40000010e45 */
[----:B------:R-:W-:Y:S02]  /*14440*/  SHF.L.W.U32.HI R83, R69, 0x8, R24 ;  /* 0x0000000845537819 */ /* 0x000fe40000010e18 */
[----:B------:R-:W-:Y:S01]  /*14450*/  IADD3 R78, P2, PT, R78, R96, RZ ;  /* 0x000000604e4e7210 */ /* 0x000fe20007f5e0ff */
[----:B------:R-:W2:Y:S01]  /*14460*/  LDL.64 R24, [UR69] ;  /* 0x00000045ff187983 */ /* 0x000ea20008100a00 */
[----:B------:R-:W-:Y:S02]  /*14470*/  LOP3.LUT R80, R64, R91, RZ, 0x3c, !PT ;  /* 0x0000005b40507212 */ /* 0x000fe400078e3cff */
[----:B------:R-:W-:Y:S02]  /*14480*/  SHF.L.W.U32.HI R69, R65, 0x10, R72 ;  /* 0x0000001041457819 */ /* 0x000fe40000010e48 */
[----:B------:R-:W-:Y:S01]  /*14490*/  SHF.L.W.U32.HI R65, R72, 0x10, R65 ;  /* 0x0000001048417819 */ /* 0x000fe20000010e41 */
[----:B------:R-:W-:Y:S01]  /*144a0*/  IMAD.X R80, R80, 0x1, R98, P2 ;  /* 0x0000000150507824 */ /* 0x000fe200010e0662 */
[----:B------:R-:W-:-:S02]  /*144b0*/  IADD3 R90, P0, PT, R69, R90, RZ ;  /* 0x0000005a455a7210 */ /* 0x000fc40007f1e0ff */
[----:B---3--:R-:W-:-:S03]  /*144c0*/  IADD3 R87, P1, P2, R83, R85, R20 ;  /* 0x0000005553577210 */ /* 0x008fc60007a3e014 */
[----:B------:R-:W-:Y:S01]  /*144d0*/  IMAD.X R92, R65, 0x1, R92, P0 ;  /* 0x00000001415c7824 */ /* 0x000fe200000e065c */
[----:B------:R-:W-:Y:S02]  /*144e0*/  IADD3.X R93, PT, PT, R81, R89, R21, P1, P2 ;  /* 0x00000059515d7210 */ /* 0x000fe40000fe4415 */
[----:B----4-:R-:W-:Y:S02]  /*144f0*/  IADD3 R101, P0, P1, R75, R88, R48 ;  /* 0x000000584b657210 */ /* 0x010fe4000791e030 */
[----:B------:R-:W-:Y:S02]  /*14500*/  LOP3.LUT R20, R92, R67, RZ, 0x3c, !PT ;  /* 0x000000435c147212 */ /* 0x000fe400078e3cff */
[----:B------:R-:W-:Y:S02]  /*14510*/  LOP3.LUT R66, R87, R66, R89, 0x96, !PT ;  /* 0x0000004257427212 */ /* 0x000fe400078e9659 */
[----:B------:R-:W-:Y:S02]  /*14520*/  LOP3.LUT R21, R93, R68, R85, 0x96, !PT ;  /* 0x000000445d157212 */ /* 0x000fe400078e9655 */
[----:B------:R-:W-:-:S02]  /*14530*/  LOP3.LUT R71, R90, R71, RZ, 0x3c, !PT ;  /* 0x000000475a477212 */ /* 0x000fc400078e3cff */
[----:B------:R-:W-:Y:S02]  /*14540*/  LOP3.LUT R79, R79, R78, RZ, 0x3c, !PT ;  /* 0x0000004e4f4f7212 */ /* 0x000fe400078e3cff */
[----:B------:R-:W-:Y:S02]  /*14550*/  LOP3.LUT R70, R77, R80, RZ, 0x3c, !PT ;  /* 0x000000504d467212 */ /* 0x000fe400078e3cff */
[----:B------:R-:W-:Y:S02]  /*14560*/  IADD3.X R82, PT, PT, R73, R95, R49, P0, P1 ;  /* 0x0000005f49527210 */ /* 0x000fe400007e2431 */
[----:B------:R-:W-:Y:S02]  /*14570*/  SHF.L.W.U32.HI R68, R66, 0x10, R21 ;  /* 0x0000001042447819 */ /* 0x000fe40000010e15 */
[----:B------:R-:W-:Y:S02]  /*14580*/  SHF.L.W.U32.HI R49, R71, 0x1, R20 ;  /* 0x0000000147317819 */ /* 0x000fe40000010e14 */
[----:B------:R-:W-:-:S02]  /*14590*/  SHF.L.W.U32.HI R67, R20, 0x1, R71 ;  /* 0x0000000114437819 */ /* 0x000fc40000010e47 */
[----:B------:R-:W-:Y:S02]  /*145a0*/  SHF.L.W.U32.HI R66, R21, 0x10, R66 ;  /* 0x0000001015427819 */ /* 0x000fe40000010e42 */
[----:B------:R-:W-:Y:S01]  /*145b0*/  SHF.L.W.U32.HI R77, R70, 0x8, R79 ;  /* 0x00000008464d7819 */ /* 0x000fe20000010e4f */
[----:B------:R-:W3:Y:S01]  /*145c0*/  LDL.64 R20, [UR71] ;  /* 0x00000047ff147983 */ /* 0x000ee20008100a00 */
[----:B------:R-:W-:Y:S02]  /*145d0*/  SHF.L.W.U32.HI R79, R79, 0x8, R70 ;  /* 0x000000084f4f7819 */ /* 0x000fe40000010e46 */
[----:B------:R-:W-:Y:S02]  /*145e0*/  IADD3 R70, P2, PT, R68, R74, RZ ;  /* 0x0000004a44467210 */ /* 0x000fe40007f5e0ff */
[----:B------:R-:W-:-:S03]  /*145f0*/  LOP3.LUT R48, R101, R30, R95, 0x96, !PT ;  /* 0x0000001e65307212 */ /* 0x000fc600078e965f */
[----:B------:R-:W-:Y:S01]  /*14600*/  IMAD.X R74, R66, 0x1, R76, P2 ;  /* 0x00000001424a7824 */ /* 0x000fe200010e064c */
[----:B-----5:R-:W-:Y:S02]  /*14610*/  IADD3 R95, P0, P1, R79, R91, R4 ;  /* 0x0000005b4f5f7210 */ /* 0x020fe4000791e004 */
[----:B------:R-:W-:Y:S02]  /*14620*/  LOP3.LUT R83, R70, R83, RZ, 0x3c, !PT ;  /* 0x0000005346537212 */ /* 0x000fe400078e3cff */
[----:B------:R-:W-:-:S04]  /*14630*/  LOP3.LUT R4, R74, R81, RZ, 0x3c, !PT ;  /* 0x000000514a047212 */ /* 0x000fc800078e3cff */
[----:B------:R-:W-:Y:S02]  /*14640*/  SHF.L.W.U32.HI R71, R83, 0x1, R4 ;  /* 0x0000000153477819 */ /* 0x000fe40000010e04 */
[----:B------:R-:W-:Y:S02]  /*14650*/  SHF.L.W.U32.HI R81, R4, 0x1, R83 ;  /* 0x0000000104517819 */ /* 0x000fe40000010e53 */
[----:B------:R-:W4:Y:S01]  /*14660*/  LDL R4, [UR72] ;  /* 0x00000048ff047983 */ /* 0x000f220008100800 */
[----:B------:R-:W-:-:S04]  /*14670*/  LOP3.LUT R63, R82, R63, R88, 0x96, !PT ;  /* 0x0000003f523f7212 */ /* 0x000fc800078e9658 */
[----:B------:R-:W-:Y:S02]  /*14680*/  SHF.L.W.U32.HI R30, R63, 0x10, R48 ;  /* 0x000000103f1e7819 */ /* 0x000fe40000010e30 */
[----:B------:R-:W-:Y:S02]  /*14690*/  SHF.L.W.U32.HI R48, R48, 0x10, R63 ;  /* 0x0000001030307819 */ /* 0x000fe40000010e3f */
[----:B------:R-:W-:Y:S02]  /*146a0*/  IADD3.X R97, PT, PT, R77, R99, R5, P0, P1 ;  /* 0x000000634d617210 */ /* 0x000fe400007e2405 */
[----:B------:R-:W-:Y:S02]  /*146b0*/  IADD3 R84, P0, PT, R48, R84, RZ ;  /* 0x0000005430547210 */ /* 0x000fe40007f1e0ff */
[----:B------:R-:W-:Y:S02]  /*146c0*/  LOP3.LUT R5, R95, R62, R99, 0x96, !PT ;  /* 0x0000003e5f057212 */ /* 0x000fe400078e9663 */
[----:B------:R-:W-:Y:S01]  /*146d0*/  LOP3.LUT R64, R97, R64, R91, 0x96, !PT ;  /* 0x0000004061407212 */ /* 0x000fe200078e965b */
[----:B------:R-:W-:Y:S01]  /*146e0*/  IMAD.X R86, R30, 0x1, R86, P0 ;  /* 0x000000011e567824 */ /* 0x000fe200000e0656 */
[----:B------:R-:W-:-:S02]  /*146f0*/  IADD3 R89, P1, P2, R81, R103, R6 ;  /* 0x0000006751597210 */ /* 0x000fc40007a3e006 */
[----:B------:R-:W-:Y:S02]  /*14700*/  SHF.L.W.U32.HI R62, R5, 0x10, R64 ;  /* 0x00000010053e7819 */ /* 0x000fe40000010e40 */
[----:B------:R-:W-:Y:S02]  /*14710*/  SHF.L.W.U32.HI R6, R64, 0x10, R5 ;  /* 0x0000001040067819 */ /* 0x000fe40000010e05 */
[----:B------:R-:W-:Y:S02]  /*14720*/  LOP3.LUT R75, R84, R75, RZ, 0x3c, !PT ;  /* 0x0000004b544b7212 */ /* 0x000fe400078e3cff */
[----:B------:R-:W-:Y:S02]  /*14730*/  LOP3.LUT R72, R86, R73, RZ, 0x3c, !PT ;  /* 0x0000004956487212 */ /* 0x000fe400078e3cff */
[----:B------:R-:W-:Y:S02]  /*14740*/  IADD3 R64, P0, PT, R62, R78, RZ ;  /* 0x0000004e3e407210 */ /* 0x000fe40007f1e0ff */
[----:B------:R-:W-:-:S02]  /*14750*/  IADD3.X R91, PT, PT, R71, R105, R7, P1, P2 ;  /* 0x00000069475b7210 */ /* 0x000fc40000fe4407 */
[----:B------:R-:W-:Y:S02]  /*14760*/  SHF.L.W.U32.HI R5, R75, 0x1, R72 ;  /* 0x000000014b057819 */ /* 0x000fe40000010e48 */
[----:B------:R-:W-:Y:S01]  /*14770*/  SHF.L.W.U32.HI R7, R72, 0x1, R75 ;  /* 0x0000000148077819 */ /* 0x000fe20000010e4b */
[----:B------:R-:W-:Y:S01]  /*14780*/  IMAD.X R72, R6, 0x1, R80, P0 ;  /* 0x0000000106487824 */ /* 0x000fe200000e0650 */
[----:B------:R-:W-:Y:S02]  /*14790*/  IADD3 R85, P1, P2, R67, R101, R8 ;  /* 0x0000006543557210 */ /* 0x000fe40007a3e008 */
[----:B------:R-:W-:Y:S02]  /*147a0*/  LOP3.LUT R80, R30, R91, RZ, 0x3c, !PT ;  /* 0x0000005b1e507212 */ /* 0x000fe400078e3cff */
[----:B------:R-:W-:Y:S02]  /*147b0*/  LOP3.LUT R63, R64, R79, RZ, 0x3c, !PT ;  /* 0x0000004f403f7212 */ /* 0x000fe400078e3cff */
[----:B------:R-:W-:-:S02]  /*147c0*/  IADD3.X R79, PT, PT, R49, R82, R9, P1, P2 ;  /* 0x00000052314f7210 */ /* 0x000fc40000fe4409 */
[----:B------:R-:W-:Y:S02]  /*147d0*/  IADD3 R80, P0, PT, R80, R64, RZ ;  /* 0x0000004050507210 */ /* 0x000fe40007f1e0ff */
[----:B------:R-:W-:Y:S02]  /*147e0*/  LOP3.LUT R82, R48, R89, RZ, 0x3c, !PT ;  /* 0x0000005930527212 */ /* 0x000fe400078e3cff */
[----:B------:R-:W-:Y:S02]  /*147f0*/  LOP3.LUT R76, R6, R79, RZ, 0x3c, !PT ;  /* 0x0000004f064c7212 */ /* 0x000fe400078e3cff */
[----:B------:R-:W-:Y:S01]  /*14800*/  IADD3 R73, P1, P2, R7, R95, R32 ;  /* 0x0000005f07497210 */ /* 0x000fe20007a3e020 */
[----:B------:R-:W-:Y:S01]  /*14810*/  IMAD.X R82, R82, 0x1, R72, P0 ;  /* 0x0000000152527824 */ /* 0x000fe200000e0648 */
[----:B------:R-:W-:Y:S02]  /*14820*/  LOP3.LUT R8, R72, R77, RZ, 0x3c, !PT ;  /* 0x0000004d48087212 */ /* 0x000fe400078e3cff */
[----:B------:R-:W-:-:S02]  /*14830*/  IADD3 R76, P0, PT, R76, R70, RZ ;  /* 0x000000464c4c7210 */ /* 0x000fc40007f1e0ff */
[----:B------:R-:W-:Y:S02]  /*14840*/  LOP3.LUT R78, R62, R85, RZ, 0x3c, !PT ;  /* 0x000000553e4e7212 */ /* 0x000fe400078e3cff */
[----:B------:R-:W-:Y:S02]  /*14850*/  IADD3.X R75, PT, PT, R5, R97, R33, P1, P2 ;  /* 0x00000061054b7210 */ /* 0x000fe40000fe4421 */
[----:B------:R-:W-:Y:S01]  /*14860*/  SHF.L.W.U32.HI R9, R63, 0x1, R8 ;  /* 0x000000013f097819 */ /* 0x000fe20000010e08 */
[----:B------:R-:W-:Y:S01]  /*14870*/  IMAD.X R78, R78, 0x1, R74, P0 ;  /* 0x000000014e4e7824 */ /* 0x000fe200000e064a */
[----:B------:R-:W-:Y:S02]  /*14880*/  SHF.L.W.U32.HI R63, R8, 0x1, R63 ;  /* 0x00000001083f7819 */ /* 0x000fe40000010e3f */
[----:B------:R-:W-:Y:S02]  /*14890*/  LOP3.LUT R72, R66, R75, RZ, 0x3c, !PT ;  /* 0x0000004b42487212 */ /* 0x000fe400078e3cff */
[----:B------:R-:W-:-:S02]  /*148a0*/  IADD3 R32, P1, P2, R63, R87, R52 ;  /* 0x000000573f207210 */ /* 0x000fc40007a3e034 */
[----:B------:R-:W-:Y:S02]  /*148b0*/  IADD3 R72, P0, PT, R72, R90, RZ ;  /* 0x0000005a48487210 */ /* 0x000fe40007f1e0ff */
[----:B------:R-:W-:Y:S02]  /*148c0*/  LOP3.LUT R74, R68, R73, RZ, 0x3c, !PT ;  /* 0x00000049444a7212 */ /* 0x000fe400078e3cff */
[----:B------:R-:W-:Y:S02]  /*148d0*/  LOP3.LUT R52, R67, R76, RZ, 0x3c, !PT ;  /* 0x0000004c43347212 */ /* 0x000fe400078e3cff */
[----:B------:R-:W-:Y:S02]  /*148e0*/  LOP3.LUT R77, R49, R78, RZ, 0x3c, !PT ;  /* 0x0000004e314d7212 */ /* 0x000fe400078e3cff */
[----:B------:R-:W-:Y:S02]  /*148f0*/  LOP3.LUT R81, R81, R80, RZ, 0x3c, !PT ;  /* 0x0000005051517212 */ /* 0x000fe400078e3cff */
[----:B------:R-:W-:Y:S01]  /*14900*/  LOP3.LUT R8, R71, R82, RZ, 0x3c, !PT ;  /* 0x0000005247087212 */ /* 0x000fe200078e3cff */
[----:B------:R-:W-:Y:S01]  /*14910*/  IMAD.X R74, R74, 0x1, R92, P0 ;  /* 0x000000014a4a7824 */ /* 0x000fe200000e065c */
[----:B------:R-:W-:-:S02]  /*14920*/  SHF.L.W.U32.HI R49, R52, 0x8, R77 ;  /* 0x0000000834317819 */ /* 0x000fc40000010e4d */
[----:B------:R-:W-:Y:S02]  /*14930*/  SHF.L.W.U32.HI R33, R8, 0x8, R81 ;  /* 0x0000000808217819 */ /* 0x000fe40000010e51 */
[----:B------:R-:W-:Y:S02]  /*14940*/  SHF.L.W.U32.HI R71, R81, 0x8, R8 ;  /* 0x0000000851477819 */ /* 0x000fe40000010e08 */
[----:B------:R-:W-:Y:S02]  /*14950*/  IADD3.X R70, PT, PT, R9, R93, R53, P1, P2 ;  /* 0x0000005d09467210 */ /* 0x000fe40000fe4435 */
[----:B------:R-:W-:Y:S02]  /*14960*/  LOP3.LUT R67, R7, R72, RZ, 0x3c, !PT ;  /* 0x0000004807437212 */ /* 0x000fe400078e3cff */
[----:B------:R-:W-:Y:S02]  /*14970*/  SHF.L.W.U32.HI R7, R77, 0x8, R52 ;  /* 0x000000084d077819 */ /* 0x000fe40000010e34 */
[----:B------:R-:W-:-:S02]  /*14980*/  IADD3 R81, P0, P1, R49, R85, R34 ;  /* 0x0000005531517210 */ /* 0x000fc4000791e022 */
[----:B------:R-:W-:Y:S02]  /*14990*/  LOP3.LUT R8, R5, R74, RZ, 0x3c, !PT ;  /* 0x0000004a05087212 */ /* 0x000fe400078e3cff */
[----:B------:R-:W-:Y:S02]  /*149a0*/  LOP3.LUT R52, R65, R70, RZ, 0x3c, !PT ;  /* 0x0000004641347212 */ /* 0x000fe400078e3cff */
[----:B------:R-:W-:Y:S02]  /*149b0*/  IADD3.X R83, PT, PT, R7, R79, R35, P0, P1 ;  /* 0x0000004f07537210 */ /* 0x000fe400007e2423 */
[----:B------:R-:W-:Y:S02]  /*149c0*/  SHF.L.W.U32.HI R53, R8, 0x8, R67 ;  /* 0x0000000808357819 */ /* 0x000fe40000010e43 */
[----:B------:R-:W-:Y:S02]  /*149d0*/  SHF.L.W.U32.HI R67, R67, 0x8, R8 ;  /* 0x0000000843437819 */ /* 0x000fe40000010e08 */
[----:B------:R-:W-:-:S02]  /*149e0*/  IADD3 R87, P0, P1, R71, R89, R46 ;  /* 0x0000005947577210 */ /* 0x000fc4000791e02e */
[----:B------:R-:W-:Y:S02]  /*149f0*/  IADD3 R52, P2, PT, R52, R84, RZ ;  /* 0x0000005434347210 */ /* 0x000fe40007f5e0ff */
[----:B------:R-:W-:Y:S02]  /*14a00*/  LOP3.LUT R64, R69, R32, RZ, 0x3c, !PT ;  /* 0x0000002045407212 */ /* 0x000fe400078e3cff */
[----:B------:R-:W-:Y:S02]  /*14a10*/  LOP3.LUT R8, R81, R6, R79, 0x96, !PT ;  /* 0x0000000651087212 */ /* 0x000fe400078e964f */
[----:B------:R-:W-:Y:S02]  /*14a20*/  LOP3.LUT R5, R83, R62, R85, 0x96, !PT ;  /* 0x0000003e53057212 */ /* 0x000fe400078e9655 */
[----:B------:R-:W-:Y:S01]  /*14a30*/  LOP3.LUT R34, R87, R30, R91, 0x96, !PT ;  /* 0x0000001e57227212 */ /* 0x000fe200078e965b */
[----:B------:R-:W-:Y:S01]  /*14a40*/  IMAD.X R64, R64, 0x1, R86, P2 ;  /* 0x0000000140407824 */ /* 0x000fe200010e0656 */
[----:B------:R-:W-:-:S02]  /*14a50*/  SHF.L.W.U32.HI R30, R8, 0x10, R5 ;  /* 0x00000010081e7819 */ /* 0x000fc40000010e05 */
[----:B------:R-:W-:Y:S02]  /*14a60*/  IADD3.X R85, PT, PT, R33, R91, R47, P0, P1 ;  /* 0x0000005b21557210 */ /* 0x000fe400007e242f */
[----:B------:R-:W-:Y:S02]  /*14a70*/  SHF.L.W.U32.HI R8, R5, 0x10, R8 ;  /* 0x0000001005087819 */ /* 0x000fe40000010e08 */
[----:B------:R-:W-:Y:S02]  /*14a80*/  IADD3 R76, P0, PT, R30, R76, RZ ;  /* 0x0000004c1e4c7210 */ /* 0x000fe40007f1e0ff */
[----:B------:R-:W-:Y:S02]  /*14a90*/  LOP3.LUT R63, R63, R52, RZ, 0x3c, !PT ;  /* 0x000000343f3f7212 */ /* 0x000fe400078e3cff */
[----:B------:R-:W-:Y:S01]  /*14aa0*/  LOP3.LUT R6, R9, R64, RZ, 0x3c, !PT ;  /* 0x0000004009067212 */ /* 0x000fe200078e3cff */
[----:B------:R-:W-:Y:S01]  /*14ab0*/  IMAD.X R78, R8, 0x1, R78, P0 ;  /* 0x00000001084e7824 */ /* 0x000fe200000e064e */
[----:B------:R-:W-:-:S02]  /*14ac0*/  IADD3 R77, P0, P1, R67, R73, R10 ;  /* 0x00000049434d7210 */ /* 0x000fc4000791e00a */
[----:B------:R-:W-:Y:S02]  /*14ad0*/  SHF.L.W.U32.HI R47, R6, 0x8, R63 ;  /* 0x00000008062f7819 */ /* 0x000fe40000010e3f */
[----:B------:R-:W-:Y:S02]  /*14ae0*/  SHF.L.W.U32.HI R63, R63, 0x8, R6 ;  /* 0x000000083f3f7819 */ /* 0x000fe40000010e06 */
[----:B------:R-:W-:Y:S02]  /*14af0*/  LOP3.LUT R9, R85, R48, R89, 0x96, !PT ;  /* 0x0000003055097212 */ /* 0x000fe400078e9659 */
[----:B------:R-:W-:Y:S02]  /*14b00*/  IADD3.X R79, PT, PT, R53, R75, R11, P0, P1 ;  /* 0x0000004b354f7210 */ /* 0x000fe400007e240b */
[----:B------:R-:W-:Y:S02]  /*14b10*/  IADD3 R48, P0, P1, R63, R32, R54 ;  /* 0x000000203f307210 */ /* 0x000fe4000791e036 */
[----:B------:R-:W-:-:S02]  /*14b20*/  SHF.L.W.U32.HI R6, R34, 0x10, R9 ;  /* 0x0000001022067819 */ /* 0x000fc40000010e09 */
[----:B------:R-:W-:Y:S02]  /*14b30*/  LOP3.LUT R10, R78, R7, RZ, 0x3c, !PT ;  /* 0x000000074e0a7212 */ /* 0x000fe400078e3cff */
[----:B------:R-:W-:Y:S02]  /*14b40*/  IADD3.X R62, PT, PT, R47, R70, R55, P0, P1 ;  /* 0x000000462f3e7210 */ /* 0x000fe400007e2437 */
[----:B------:R-:W-:Y:S02]  /*14b50*/  LOP3.LUT R66, R77, R66, R75, 0x96, !PT ;  /* 0x000000424d427212 */ /* 0x000fe400078e964b */
[----:B------:R-:W-:Y:S02]  /*14b60*/  LOP3.LUT R7, R79, R68, R73, 0x96, !PT ;  /* 0x000000444f077212 */ /* 0x000fe400078e9649 */
[----:B------:R-:W-:Y:S02]  /*14b70*/  SHF.L.W.U32.HI R5, R9, 0x10, R34 ;  /* 0x0000001009057819 */ /* 0x000fe40000010e22 */
[----:B------:R-:W-:-:S02]  /*14b80*/  IADD3 R80, P0, PT, R6, R80, RZ ;  /* 0x0000005006507210 */ /* 0x000fc40007f1e0ff */
[----:B------:R-:W-:Y:S02]  /*14b90*/  LOP3.LUT R35, R76, R49, RZ, 0x3c, !PT ;  /* 0x000000314c237212 */ /* 0x000fe400078e3cff */
[----:B------:R-:W-:Y:S02]  /*14ba0*/  LOP3.LUT R69, R62, R69, R32, 0x96, !PT ;  /* 0x000000453e457212 */ /* 0x000fe400078e9620 */
[----:B------:R-:W-:Y:S02]  /*14bb0*/  LOP3.LUT R34, R48, R65, R70, 0x96, !PT ;  /* 0x0000004130227212 */ /* 0x000fe400078e9646 */
[----:B------:R-:W-:Y:S01]  /*14bc0*/  SHF.L.W.U32.HI R32, R66, 0x10, R7 ;  /* 0x0000001042207819 */ /* 0x000fe20000010e07 */
[----:B------:R-:W-:Y:S01]  /*14bd0*/  IMAD.X R82, R5, 0x1, R82, P0 ;  /* 0x0000000105527824 */ /* 0x000fe200000e0652 */
[----:B------:R-:W-:Y:S02]  /*14be0*/  SHF.L.W.U32.HI R11, R35, 0x1, R10 ;  /* 0x00000001230b7819 */ /* 0x000fe40000010e0a */
[----:B------:R-:W-:-:S02]  /*14bf0*/  SHF.L.W.U32.HI R35, R10, 0x1, R35 ;  /* 0x000000010a237819 */ /* 0x000fc40000010e23 */
[----:B------:R-:W-:Y:S02]  /*14c00*/  SHF.L.W.U32.HI R10, R7, 0x10, R66 ;  /* 0x00000010070a7819 */ /* 0x000fe40000010e42 */
[----:B------:R-:W-:Y:S02]  /*14c10*/  SHF.L.W.U32.HI R46, R34, 0x10, R69 ;  /* 0x00000010222e7819 */ /* 0x000fe40000010e45 */
[----:B------:R-:W-:Y:S02]  /*14c20*/  IADD3 R55, P0, PT, R32, R72, RZ ;  /* 0x0000004820377210 */ /* 0x000fe40007f1e0ff */
[----:B------:R-:W-:Y:S02]  /*14c30*/  LOP3.LUT R9, R80, R71, RZ, 0x3c, !PT ;  /* 0x0000004750097212 */ /* 0x000fe400078e3cff */
[----:B------:R-:W-:Y:S01]  /*14c40*/  LOP3.LUT R54, R82, R33, RZ, 0x3c, !PT ;  /* 0x0000002152367212 */ /* 0x000fe200078e3cff */
[----:B------:R-:W-:Y:S01]  /*14c50*/  IMAD.X R65, R10, 0x1, R74, P0 ;  /* 0x000000010a417824 */ /* 0x000fe200000e064a */
[----:B------:R-:W-:-:S02]  /*14c60*/  SHF.L.W.U32.HI R34, R69, 0x10, R34 ;  /* 0x0000001045227819 */ /* 0x000fc40000010e22 */
[----:B------:R-:W-:Y:S02]  /*14c70*/  IADD3 R52, P1, PT, R46, R52, RZ ;  /* 0x000000342e347210 */ /* 0x000fe40007f3e0ff */
[----:B------:R-:W-:Y:S02]  /*14c80*/  IADD3 R73, P2, P3, R35, R87, R18 ;  /* 0x0000005723497210 */ /* 0x000fe40007b5e012 */
[----:B------:R-:W-:Y:S02]  /*14c90*/  SHF.L.W.U32.HI R7, R9, 0x1, R54 ;  /* 0x0000000109077819 */ /* 0x000fe40000010e36 */
[----:B------:R-:W-:Y:S01]  /*14ca0*/  SHF.L.W.U32.HI R9, R54, 0x1, R9 ;  /* 0x0000000136097819 */ /* 0x000fe20000010e09 */
[----:B------:R-:W-:Y:S01]  /*14cb0*/  IMAD.X R54, R34, 0x1, R64, P1 ;  /* 0x0000000122367824 */ /* 0x000fe200008e0640 */
[----:B------:R-:W-:Y:S02]  /*14cc0*/  IADD3.X R75, PT, PT, R11, R85, R19, P2, P3 ;  /* 0x000000550b4b7210 */ /* 0x000fe400017e6413 */
[----:B------:R-:W-:-:S02]  /*14cd0*/  LOP3.LUT R33, R55, R67, RZ, 0x3c, !PT ;  /* 0x0000004337217212 */ /* 0x000fc400078e3cff */
[----:B------:R-:W-:Y:S02]  /*14ce0*/  LOP3.LUT R64, R65, R53, RZ, 0x3c, !PT ;  /* 0x0000003541407212 */ /* 0x000fe400078e3cff */
[----:B------:R-:W-:Y:S02]  /*14cf0*/  IADD3 R49, P1, P2, R9, R48, R28 ;  /* 0x0000003009317210 */ /* 0x000fe40007a3e01c */
[----:B------:R-:W-:Y:S02]  /*14d00*/  LOP3.LUT R68, R34, R75, RZ, 0x3c, !PT ;  /* 0x0000004b22447212 */ /* 0x000fe400078e3cff */
[----:B------:R-:W-:Y:S02]  /*14d10*/  SHF.L.W.U32.HI R19, R33, 0x1, R64 ;  /* 0x0000000121137819 */ /* 0x000fe40000010e40 */
[----:B------:R-:W-:Y:S02]  /*14d20*/  LOP3.LUT R18, R52, R63, RZ, 0x3c, !PT ;  /* 0x0000003f34127212 */ /* 0x000fe400078e3cff */
[----:B------:R-:W-:-:S02]  /*14d30*/  SHF.L.W.U32.HI R33, R64, 0x1, R33 ;  /* 0x0000000140217819 */ /* 0x000fc40000010e21 */
[----:B------:R-:W-:Y:S02]  /*14d40*/  IADD3.X R63, PT, PT, R7, R62, R29, P1, P2 ;  /* 0x0000003e073f7210 */ /* 0x000fe40000fe441d */
[----:B------:R-:W-:Y:S02]  /*14d50*/  IADD3 R68, P0, PT, R68, R55, RZ ;  /* 0x0000003744447210 */ /* 0x000fe40007f1e0ff */
[----:B------:R-:W-:Y:S02]  /*14d60*/  LOP3.LUT R70, R46, R73, RZ, 0x3c, !PT ;  /* 0x000000492e467212 */ /* 0x000fe400078e3cff */
[----:B------:R-:W-:Y:S02]  /*14d70*/  LOP3.LUT R47, R54, R47, RZ, 0x3c, !PT ;  /* 0x0000002f362f7212 */ /* 0x000fe400078e3cff */
[----:B------:R-:W-:Y:S02]  /*14d80*/  IADD3 R69, P1, P2, R33, R81, R42 ;  /* 0x0000005121457210 */ /* 0x000fe40007a3e02a */
[----:B------:R-:W-:Y:S01]  /*14d90*/  LOP3.LUT R42, R10, R63, RZ, 0x3c, !PT ;  /* 0x0000003f0a2a7212 */ /* 0x000fe200078e3cff */
[----:B------:R-:W-:Y:S01]  /*14da0*/  IMAD.X R70, R70, 0x1, R65, P0 ;  /* 0x0000000146467824 */ /* 0x000fe200000e0641 */
[----:B------:R-:W-:-:S02]  /*14db0*/  SHF.L.W.U32.HI R29, R18, 0x1, R47 ;  /* 0x00000001121d7819 */ /* 0x000fc40000010e2f */
[----:B------:R-:W-:Y:S02]  /*14dc0*/  IADD3.X R66, PT, PT, R19, R83, R43, P1, P2 ;  /* 0x0000005313427210 */ /* 0x000fe40000fe442b */
[----:B------:R-:W-:Y:S02]  /*14dd0*/  SHF.L.W.U32.HI R47, R47, 0x1, R18 ;  /* 0x000000012f2f7819 */ /* 0x000fe40000010e12 */
[----:B------:R-:W-:Y:S02]  /*14de0*/  IADD3 R42, P2, PT, R42, R76, RZ ;  /* 0x0000004c2a2a7210 */ /* 0x000fe40007f5e0ff */
[----:B------:R-:W-:Y:S02]  /*14df0*/  LOP3.LUT R48, R32, R49, RZ, 0x3c, !PT ;  /* 0x0000003120307212 */ /* 0x000fe400078e3cff */
[----:B------:R-:W-:Y:S02]  /*14e00*/  LOP3.LUT R35, R35, R68, RZ, 0x3c, !PT ;  /* 0x0000004423237212 */ /* 0x000fe400078e3cff */
[----:B------:R-:W-:Y:S01]  /*14e10*/  LOP3.LUT R18, R11, R70, RZ, 0x3c, !PT ;  /* 0x000000460b127212 */ /* 0x000fe200078e3cff */
[----:B------:R-:W-:Y:S01]  /*14e20*/  IMAD.X R48, R48, 0x1, R78, P2 ;  /* 0x0000000130307824 */ /* 0x000fe200010e064e */
[----:B------:R-:W-:-:S02]  /*14e30*/  IADD3 R65, P0, P1, R47, R77, R22 ;  /* 0x0000004d2f417210 */ /* 0x000fc4000791e016 */
[----:B------:R-:W-:Y:S02]  /*14e40*/  LOP3.LUT R62, R5, R66, RZ, 0x3c, !PT ;  /* 0x00000042053e7212 */ /* 0x000fe400078e3cff */
[----:B------:R-:W-:Y:S02]  /*14e50*/  SHF.L.W.U32.HI R11, R18, 0x8, R35 ;  /* 0x00000008120b7819 */ /* 0x000fe40000010e23 */
[----:B------:R-:W-:Y:S02]  /*14e60*/  IADD3.X R67, PT, PT, R29, R79, R23, P0, P1 ;  /* 0x0000004f1d437210 */ /* 0x000fe400007e2417 */
[----:B------:R-:W-:Y:S02]  /*14e70*/  SHF.L.W.U32.HI R35, R35, 0x8, R18 ;  /* 0x0000000823237819 */ /* 0x000fe40000010e12 */
[----:B------:R-:W-:Y:S02]  /*14e80*/  IADD3 R62, P0, PT, R62, R52, RZ ;  /* 0x000000343e3e7210 */ /* 0x000fe40007f1e0ff */
[----:B------:R-:W-:-:S02]  /*14e90*/  LOP3.LUT R64, R6, R69, RZ, 0x3c, !PT ;  /* 0x0000004506407212 */ /* 0x000fc400078e3cff */
[----:B------:R-:W-:Y:S02]  /*14ea0*/  LOP3.LUT R9, R9, R42, RZ, 0x3c, !PT ;  /* 0x0000002a09097212 */ /* 0x000fe400078e3cff */
[----:B------:R-:W-:Y:S02]  /*14eb0*/  LOP3.LUT R18, R7, R48, RZ, 0x3c, !PT ;  /* 0x0000003007127212 */ /* 0x000fe400078e3cff */
[----:B------:R-:W-:Y:S01]  /*14ec0*/  LOP3.LUT R52, R8, R67, RZ, 0x3c, !PT ;  /* 0x0000004308347212 */ /* 0x000fe200078e3cff */
[----:B------:R-:W-:Y:S01]  /*14ed0*/  IMAD.X R64, R64, 0x1, R54, P0 ;  /* 0x0000000140407824 */ /* 0x000fe200000e0636 */
[----:B------:R-:W-:Y:S02]  /*14ee0*/  SHF.L.W.U32.HI R43, R9, 0x8, R18 ;  /* 0x00000008092b7819 */ /* 0x000fe40000010e12 */
[----:B------:R-:W-:Y:S02]  /*14ef0*/  IADD3 R52, P0, PT, R52, R80, RZ ;  /* 0x0000005034347210 */ /* 0x000fe40007f1e0ff */
[----:B------:R-:W-:-:S02]  /*14f00*/  LOP3.LUT R22, R30, R65, RZ, 0x3c, !PT ;  /* 0x000000411e167212 */ /* 0x000fc400078e3cff */
[----:B------:R-:W-:Y:S02]  /*14f10*/  SHF.L.W.U32.HI R7, R18, 0x8, R9 ;  /* 0x0000000812077819 */ /* 0x000fe40000010e09 */
[----:B------:R-:W-:Y:S01]  /*14f20*/  IADD3 R53, P1, P2, R43, R49, R40 ;  /* 0x000000312b357210 */ /* 0x000fe20007a3e028 */
[----:B------:R-:W-:Y:S01]  /*14f30*/  IMAD.X R40, R22, 0x1, R82, P0 ;  /* 0x0000000116287824 */ /* 0x000fe200000e0652 */
[----:B------:R-:W-:Y:S02]  /*14f40*/  LOP3.LUT R23, R33, R62, RZ, 0x3c, !PT ;  /* 0x0000003e21177212 */ /* 0x000fe400078e3cff */
[----:B------:R-:W-:Y:S02]  /*14f50*/  IADD3.X R55, PT, PT, R7, R63, R41, P1, P2 ;  /* 0x0000003f07377210 */ /* 0x000fe40000fe4429 */
[----:B------:R-:W-:Y:S02]  /*14f60*/  LOP3.LUT R28, R19, R64, RZ, 0x3c, !PT ;  /* 0x00000040131c7212 */ /* 0x000fe400078e3cff */
[----:B------:R-:W-:-:S02]  /*14f70*/  LOP3.LUT R9, R47, R52, RZ, 0x3c, !PT ;  /* 0x000000342f097212 */ /* 0x000fc400078e3cff */
[----:B------:R-:W-:Y:S02]  /*14f80*/  LOP3.LUT R18, R29, R40, RZ, 0x3c, !PT ;  /* 0x000000281d127212 */ /* 0x000fe400078e3cff */
[----:B------:R-:W-:Y:S02]  /*14f90*/  LOP3.LUT R10, R53, R10, R63, 0x96, !PT ;  /* 0x0000000a350a7212 */ /* 0x000fe400078e963f */
[----:B------:R-:W-:Y:S02]  /*14fa0*/  LOP3.LUT R33, R55, R32, R49, 0x96, !PT ;  /* 0x0000002037217212 */ /* 0x000fe400078e9631 */
[----:B------:R-:W-:Y:S02]  /*14fb0*/  SHF.L.W.U32.HI R19, R28, 0x8, R23 ;  /* 0x000000081c137819 */ /* 0x000fe40000010e17 */
[----:B------:R-:W-:Y:S02]  /*14fc0*/  SHF.L.W.U32.HI R23, R23, 0x8, R28 ;  /* 0x0000000817177819 */ /* 0x000fe40000010e1c */
[----:B------:R-:W-:-:S02]  /*14fd0*/  IADD3 R63, P0, P1, R35, R73, R50 ;  /* 0x00000049233f7210 */ /* 0x000fc4000791e032 */
[----:B------:R-:W-:Y:S02]  /*14fe0*/  SHF.L.W.U32.HI R29, R9, 0x8, R18 ;  /* 0x00000008091d7819 */ /* 0x000fe40000010e12 */
[----:B------:R-:W-:Y:S02]  /*14ff0*/  SHF.L.W.U32.HI R28, R10, 0x10, R33 ;  /* 0x000000100a1c7819 */ /* 0x000fe40000010e21 */
[----:B------:R-:W-:Y:S02]  /*15000*/  IADD3.X R71, PT, PT, R11, R75, R51, P0, P1 ;  /* 0x0000004b0b477210 */ /* 0x000fe400007e2433 */
[----:B------:R-:W-:Y:S02]  /*15010*/  SHF.L.W.U32.HI R9, R18, 0x8, R9 ;  /* 0x0000000812097819 */ /* 0x000fe40000010e09 */
[----:B------:R-:W-:Y:S02]  /*15020*/  IADD3 R51, P0, P1, R29, R65, R56 ;  /* 0x000000411d337210 */ /* 0x000fe4000791e038 */
[----:B------:R-:W-:-:S02]  /*15030*/  SHF.L.W.U32.HI R22, R33, 0x10, R10 ;  /* 0x0000001021167819 */ /* 0x000fc40000010e0a */
[----:B------:R-:W-:Y:S02]  /*15040*/  IADD3 R32, P2, PT, R28, R42, RZ ;  /* 0x0000002a1c207210 */ /* 0x000fe40007f5e0ff */
[----:B------:R-:W-:Y:S02]  /*15050*/  LOP3.LUT R18, R63, R34, R75, 0x96, !PT ;  /* 0x000000223f127212 */ /* 0x000fe400078e964b */
[----:B------:R-:W-:Y:S01]  /*15060*/  IADD3.X R57, PT, PT, R9, R67, R57, P0, P1 ;  /* 0x0000004309397210 */ /* 0x000fe200007e2439 */
[----:B------:R-:W-:Y:S01]  /*15070*/  IMAD.X R34, R22, 0x1, R48, P2 ;  /* 0x0000000116227824 */ /* 0x000fe200010e0630 */
[----:B------:R-:W-:Y:S02]  /*15080*/  LOP3.LUT R41, R71, R46, R73, 0x96, !PT ;  /* 0x0000002e47297212 */ /* 0x000fe400078e9649 */
[----:B------:R-:W-:Y:S02]  /*15090*/  LOP3.LUT R33, R51, R8, R67, 0x96, !PT ;  /* 0x0000000833217212 */ /* 0x000fe400078e9643 */
[----:B------:R-:W-:-:S02]  /*150a0*/  LOP3.LUT R30, R57, R30, R65, 0x96, !PT ;  /* 0x0000001e391e7212 */ /* 0x000fc400078e9641 */
[----:B------:R-:W-:Y:S02]  /*150b0*/  LOP3.LUT R10, R34, R7, RZ, 0x3c, !PT ;  /* 0x00000007220a7212 */ /* 0x000fe400078e3cff */
[----:B------:R-:W-:Y:S02]  /*150c0*/  IADD3 R54, P0, P1, R23, R69, R12 ;  /* 0x0000004517367210 */ /* 0x000fe4000791e00c */
[----:B------:R-:W-:Y:S02]  /*150d0*/  LOP3.LUT R43, R32, R43, RZ, 0x3c, !PT ;  /* 0x0000002b202b7212 */ /* 0x000fe400078e3cff */
[----:B------:R-:W-:Y:S02]  /*150e0*/  SHF.L.W.U32.HI R7, R41, 0x10, R18 ;  /* 0x0000001029077819 */ /* 0x000fe40000010e12 */
[----:B------:R-:W-:Y:S02]  /*150f0*/  SHF.L.W.U32.HI R8, R18, 0x10, R41 ;  /* 0x0000001012087819 */ /* 0x000fe40000010e29 */
[----:B------:R-:W-:-:S02]  /*15100*/  SHF.L.W.U32.HI R18, R33, 0x10, R30 ;  /* 0x0000001021127819 */ /* 0x000fc40000010e1e */
[----:B------:R-:W-:Y:S02]  /*15110*/  IADD3.X R47, PT, PT, R19, R66, R13, P0, P1 ;  /* 0x00000042132f7210 */ /* 0x000fe400007e240d */
[----:B------:R-:W-:Y:S02]  /*15120*/  SHF.L.W.U32.HI R41, R10, 0x1, R43 ;  /* 0x000000010a297819 */ /* 0x000fe40000010e2b */
[----:B------:R-:W-:Y:S02]  /*15130*/  SHF.L.W.U32.HI R12, R30, 0x10, R33 ;  /* 0x000000101e0c7819 */ /* 0x000fe40000010e21 */
[----:B------:R-:W-:Y:S02]  /*15140*/  IADD3 R42, P0, PT, R18, R52, RZ ;  /* 0x00000034122a7210 */ /* 0x000fe40007f1e0ff */
[----:B------:R-:W-:Y:S02]  /*15150*/  SHF.L.W.U32.HI R13, R43, 0x1, R10 ;  /* 0x000000012b0d7819 */ /* 0x000fe40000010e0a */
[----:B------:R-:W-:-:S02]  /*15160*/  IADD3 R49, P1, P2, R41, R63, R58 ;  /* 0x0000003f29317210 */ /* 0x000fc40007a3e03a */
[----:B------:R-:W-:Y:S02]  /*15170*/  LOP3.LUT R5, R54, R5, R66, 0x96, !PT ;  /* 0x0000000536057212 */ /* 0x000fe400078e9642 */
[----:B------:R-:W-:Y:S01]  /*15180*/  LOP3.LUT R10, R47, R6, R69, 0x96, !PT ;  /* 0x000000062f0a7212 */ /* 0x000fe200078e9645 */
[----:B------:R-:W-:Y:S01]  /*15190*/  IMAD.X R43, R12, 0x1, R40, P0 ;  /* 0x000000010c2b7824 */ /* 0x000fe200000e0628 */
[----:B------:R-:W-:Y:S02]  /*151a0*/  IADD3.X R59, PT, PT, R13, R71, R59, P1, P2 ;  /* 0x000000470d3b7210 */ /* 0x000fe40000fe443b */
[----:B------:R-:W-:Y:S02]  /*151b0*/  IADD3 R52, P0, PT, R8, R68, RZ ;  /* 0x0000004408347210 */ /* 0x000fe40007f1e0ff */
[----:B------:R-:W-:Y:S02]  /*151c0*/  SHF.L.W.U32.HI R6, R10, 0x10, R5 ;  /* 0x000000100a067819 */ /* 0x000fe40000010e05 */
[----:B------:R-:W-:-:S02]  /*151d0*/  LOP3.LUT R33, R42, R29, RZ, 0x3c, !PT ;  /* 0x0000001d2a217212 */ /* 0x000fc400078e3cff */
[----:B------:R-:W-:Y:S01]  /*151e0*/  LOP3.LUT R30, R43, R9, RZ, 0x3c, !PT ;  /* 0x000000092b1e7212 */ /* 0x000fe200078e3cff */
[----:B------:R-:W-:Y:S01]  /*151f0*/  IMAD.X R56, R7, 0x1, R70, P0 ;  /* 0x0000000107387824 */ /* 0x000fe200000e0646 */
[----:B------:R-:W-:Y:S02]  /*15200*/  LOP3.LUT R40, R6, R59, RZ, 0x3c, !PT ;  /* 0x0000003b06287212 */ /* 0x000fe400078e3cff */
[----:B------:R-:W-:Y:S02]  /*15210*/  SHF.L.W.U32.HI R10, R5, 0x10, R10 ;  /* 0x00000010050a7819 */ /* 0x000fe40000010e0a */
[----:B------:R-:W-:Y:S02]  /*15220*/  SHF.L.W.U32.HI R29, R33, 0x1, R30 ;  /* 0x00000001211d7819 */ /* 0x000fe40000010e1e */
[----:B------:R-:W-:Y:S02]  /*15230*/  SHF.L.W.U32.HI R33, R30, 0x1, R33 ;  /* 0x000000011e217819 */ /* 0x000fe40000010e21 */
[----:B------:R-:W-:-:S02]  /*15240*/  IADD3 R40, P1, PT, R40, R42, RZ ;  /* 0x0000002a28287210 */ /* 0x000fc40007f3e0ff */
[----:B------:R-:W-:Y:S02]  /*15250*/  LOP3.LUT R42, R10, R49, RZ, 0x3c, !PT ;  /* 0x000000310a2a7212 */ /* 0x000fe400078e3cff */
[----:B------:R-:W-:Y:S02]  /*15260*/  LOP3.LUT R9, R52, R35, RZ, 0x3c, !PT ;  /* 0x0000002334097212 */ /* 0x000fe400078e3cff */
[----:B------:R-:W-:Y:S02]  /*15270*/  LOP3.LUT R30, R56, R11, RZ, 0x3c, !PT ;  /* 0x0000000b381e7212 */ /* 0x000fe400078e3cff */
[----:B------:R-:W-:Y:S02]  /*15280*/  IADD3 R48, P0, PT, R10, R62, RZ ;  /* 0x0000003e0a307210 */ /* 0x000fe40007f1e0ff */
[----:B------:R-:W-:Y:S01]  /*15290*/  IADD3 R35, P2, P3, R33, R53, R26 ;  /* 0x0000003521237210 */ /* 0x000fe20007b5e01a */
[----:B------:R-:W-:Y:S01]  /*152a0*/  IMAD.X R42, R42, 0x1, R43, P1 ;  /* 0x000000012a2a7824 */ /* 0x000fe200008e062b */
[----:B------:R-:W-:-:S02]  /*152b0*/  SHF.L.W.U32.HI R5, R9, 0x1, R30 ;  /* 0x0000000109057819 */ /* 0x000fc40000010e1e */
[----:B------:R-:W-:Y:S01]  /*152c0*/  SHF.L.W.U32.HI R9, R30, 0x1, R9 ;  /* 0x000000011e097819 */ /* 0x000fe20000010e09 */
[----:B------:R-:W-:Y:S01]  /*152d0*/  IMAD.X R50, R6, 0x1, R64, P0 ;  /* 0x0000000106327824 */ /* 0x000fe200000e0640 */
[----:B------:R-:W-:Y:S02]  /*152e0*/  IADD3.X R30, PT, PT, R29, R55, R27, P2, P3 ;  /* 0x000000371d1e7210 */ /* 0x000fe400017e641b */
[----:B------:R-:W-:Y:S02]  /*152f0*/  LOP3.LUT R27, R48, R23, RZ, 0x3c, !PT ;  /* 0x00000017301b7212 */ /* 0x000fe400078e3cff */
[----:B------:R-:W-:Y:S02]  /*15300*/  LOP3.LUT R11, R41, R40, RZ, 0x3c, !PT ;  /* 0x00000028290b7212 */ /* 0x000fe400078e3cff */
[----:B------:R-:W-:Y:S02]  /*15310*/  LOP3.LUT R26, R13, R42, RZ, 0x3c, !PT ;  /* 0x0000002a0d1a7212 */ /* 0x000fe400078e3cff */
[----:B------:R-:W-:-:S02]  /*15320*/  IADD3 R41, P0, P1, R9, R54, R14 ;  /* 0x0000003609297210 */ /* 0x000fc4000791e00e */
[----:B------:R-:W-:Y:S02]  /*15330*/  LOP3.LUT R23, R7, R30, RZ, 0x3c, !PT ;  /* 0x0000001e07177212 */ /* 0x000fe400078e3cff */
[----:B------:R-:W-:Y:S02]  /*15340*/  LOP3.LUT R46, R50, R19, RZ, 0x3c, !PT ;  /* 0x00000013322e7212 */ /* 0x000fe400078e3cff */
[----:B------:R-:W-:Y:S02]  /*15350*/  SHF.L.W.U32.HI R19, R26, 0x8, R11 ;  /* 0x000000081a137819 */ /* 0x000fe40000010e0b */
[----:B------:R-:W-:Y:S02]  /*15360*/  SHF.L.W.U32.HI R13, R11, 0x8, R26 ;  /* 0x000000080b0d7819 */ /* 0x000fe40000010e1a */
[----:B------:R-:W-:Y:S02]  /*15370*/  IADD3.X R43, PT, PT, R5, R47, R15, P0, P1 ;  /* 0x0000002f052b7210 */ /* 0x000fe400007e240f */
[----:B------:R-:W-:-:S02]  /*15380*/  IADD3 R23, P2, PT, R23, R48, RZ ;  /* 0x0000003017177210 */ /* 0x000fc40007f5e0ff */
[----:B------:R-:W-:Y:S02]  /*15390*/  LOP3.LUT R26, R8, R35, RZ, 0x3c, !PT ;  /* 0x00000023081a7212 */ /* 0x000fe400078e3cff */
[----:B------:R-:W-:Y:S02]  /*153a0*/  IADD3 R47, P0, P1, R13, R49, R38 ;  /* 0x000000310d2f7210 */ /* 0x000fe4000791e026 */
[----:B------:R-:W-:Y:S01]  /*153b0*/  LOP3.LUT R38, R12, R43, RZ, 0x3c, !PT ;  /* 0x0000002b0c267212 */ /* 0x000fe200078e3cff */
[----:B------:R-:W-:Y:S01]  /*153c0*/  IMAD.X R26, R26, 0x1, R50, P2 ;  /* 0x000000011a1a7824 */ /* 0x000fe200010e0632 */
[----:B------:R-:W-:Y:S02]  /*153d0*/  IADD3.X R39, PT, PT, R19, R59, R39, P0, P1 ;  /* 0x0000003b13277210 */ /* 0x000fe400007e2427 */
[----:B------:R-:W-:Y:S02]  /*153e0*/  IADD3 R38, P0, PT, R38, R32, RZ ;  /* 0x0000002026267210 */ /* 0x000fe40007f1e0ff */
[----:B------:R-:W-:-:S02]  /*153f0*/  LOP3.LUT R19, R18, R41, RZ, 0x3c, !PT ;  /* 0x0000002912137212 */ /* 0x000fc400078e3cff */
[----:B------:R-:W-:Y:S02]  /*15400*/  SHF.L.W.U32.HI R13, R46, 0x1, R27 ;  /* 0x000000012e0d7819 */ /* 0x000fe40000010e1b */
[----:B------:R-:W-:Y:S02]  /*15410*/  LOP3.LUT R15, R33, R23, RZ, 0x3c, !PT ;  /* 0x00000017210f7212 */ /* 0x000fe400078e3cff */
[----:B------:R-:W-:Y:S01]  /*15420*/  LOP3.LUT R14, R29, R26, RZ, 0x3c, !PT ;  /* 0x0000001a1d0e7212 */ /* 0x000fe200078e3cff */
[----:B------:R-:W-:Y:S01]  /*15430*/  IMAD.X R33, R19, 0x1, R34, P0 ;  /* 0x0000000113217824 */ /* 0x000fe200000e0622 */
[----:B------:R-:W-:Y:S02]  /*15440*/  SHF.L.W.U32.HI R11, R27, 0x1, R46 ;  /* 0x000000011b0b7819 */ /* 0x000fe40000010e2e */
[----:B------:R-:W-:Y:S02]  /*15450*/  IADD3 R27, P1, P2, R13, R51, R60 ;  /* 0x000000330d1b7210 */ /* 0x000fe40007a3e03c */
[----:B------:R-:W-:-:S02]  /*15460*/  SHF.L.W.U32.HI R19, R15, 0x8, R14 ;  /* 0x000000080f137819 */ /* 0x000fc40000010e0e */
[----:B------:R-:W-:Y:S02]  /*15470*/  IADD3.X R61, PT, PT, R11, R57, R61, P1, P2 ;  /* 0x000000390b3d7210 */ /* 0x000fe40000fe443d */
[----:B------:R-:W-:Y:S02]  /*15480*/  SHF.L.W.U32.HI R15, R14, 0x8, R15 ;  /* 0x000000080e0f7819 */ /* 0x000fe40000010e0f */
[----:B------:R-:W-:Y:S02]  /*15490*/  IADD3 R14, P0, P1, R19, R35, R16 ;  /* 0x00000023130e7210 */ /* 0x000fe4000791e010 */
[----:B------:R-:W-:Y:S02]  /*154a0*/  LOP3.LUT R9, R9, R38, RZ, 0x3c, !PT ;  /* 0x0000002609097212 */ /* 0x000fe400078e3cff */
[----:B------:R-:W-:Y:S02]  /*154b0*/  LOP3.LUT R34, R5, R33, RZ, 0x3c, !PT ;  /* 0x0000002105227212 */ /* 0x000fe400078e3cff */
[----:B------:R-:W-:-:S02]  /*154c0*/  IADD3.X R17, PT, PT, R15, R30, R17, P0, P1 ;  /* 0x0000001e0f117210 */ /* 0x000fc400007e2411 */
[----:B------:R-:W-:Y:S02]  /*154d0*/  LOP3.LUT R32, R22, R61, RZ, 0x3c, !PT ;  /* 0x0000003d16207212 */ /* 0x000fe400078e3cff */
[----:B------:R-:W-:Y:S02]  /*154e0*/  SHF.L.W.U32.HI R5, R34, 0x8, R9 ;  /* 0x0000000822057819 */ /* 0x000fe40000010e09 */
[----:B------:R-:W-:Y:S02]  /*154f0*/  SHF.L.W.U32.HI R9, R9, 0x8, R34 ;  /* 0x0000000809097819 */ /* 0x000fe40000010e22 */
[----:B------:R-:W-:Y:S02]  /*15500*/  LOP3.LUT R7, R14, R7, R30, 0x96, !PT ;  /* 0x000000070e077212 */ /* 0x000fe400078e961e */
[----:B------:R-:W-:Y:S02]  /*15510*/  LOP3.LUT R8, R17, R8, R35, 0x96, !PT ;  /* 0x0000000811087212 */ /* 0x000fe400078e9623 */
[----:B------:R-:W-:-:S02]  /*15520*/  IADD3 R32, P2, PT, R32, R52, RZ ;  /* 0x0000003420207210 */ /* 0x000fc40007f5e0ff */
[----:B------:R-:W-:Y:S02]  /*15530*/  LOP3.LUT R30, R28, R27, RZ, 0x3c, !PT ;  /* 0x0000001b1c1e7212 */ /* 0x000fe400078e3cff */
[----:B------:R-:W-:Y:S02]  /*15540*/  IADD3 R29, P0, P1, R9, R41, R36 ;  /* 0x00000029091d7210 */ /* 0x000fe4000791e024 */
[----:B------:R-:W-:Y:S01]  /*15550*/  SHF.L.W.U32.HI R14, R7, 0x10, R8 ;  /* 0x00000010070e7819 */ /* 0x000fe20000010e08 */
[----:B------:R-:W-:Y:S01]  /*15560*/  IMAD.X R30, R30, 0x1, R56, P2 ;  /* 0x000000011e1e7824 */ /* 0x000fe200010e0638 */
[----:B------:R-:W-:Y:S02]  /*15570*/  LOP3.LUT R34, R47, R6, R59, 0x96, !PT ;  /* 0x000000062f227212 */ /* 0x000fe400078e963b */
[----:B------:R-:W-:Y:S02]  /*15580*/  IADD3.X R37, PT, PT, R5, R43, R37, P0, P1 ;  /* 0x0000002b05257210 */ /* 0x000fe400007e2425 */
[----:B------:R-:W-:-:S02]  /*15590*/  SHF.L.W.U32.HI R8, R8, 0x10, R7 ;  /* 0x0000001008087819 */ /* 0x000fc40000010e07 */
[----:B------:R-:W-:Y:S02]  /*155a0*/  IADD3 R6, P0, PT, R14, R23, RZ ;  /* 0x000000170e067210 */ /* 0x000fe40007f1e0ff */
[----:B------:R-:W-:Y:S02]  /*155b0*/  LOP3.LUT R13, R13, R32, RZ, 0x3c, !PT ;  /* 0x000000200d0d7212 */ /* 0x000fe400078e3cff */
[----:B------:R-:W-:Y:S02]  /*155c0*/  LOP3.LUT R16, R11, R30, RZ, 0x3c, !PT ;  /* 0x0000001e0b107212 */ /* 0x000fe400078e3cff */
[----:B------:R-:W-:Y:S01]  /*155d0*/  LOP3.LUT R23, R29, R12, R43, 0x96, !PT ;  /* 0x0000000c1d177212 */ /* 0x000fe200078e962b */
[----:B------:R-:W-:Y:S01]  /*155e0*/  IMAD.X R12, R8, 0x1, R26, P0 ;  /* 0x00000001080c7824 */ /* 0x000fe200000e061a */
[----:B------:R-:W-:Y:S02]  /*155f0*/  LOP3.LUT R18, R37, R18, R41, 0x96, !PT ;  /* 0x0000001225127212 */ /* 0x000fe400078e9629 */
[----:B------:R-:W-:-:S02]  /*15600*/  SHF.L.W.U32.HI R11, R16, 0x8, R13 ;  /* 0x00000008100b7819 */ /* 0x000fc40000010e0d */
[----:B------:R-:W-:Y:S02]  /*15610*/  SHF.L.W.U32.HI R13, R13, 0x8, R16 ;  /* 0x000000080d0d7819 */ /* 0x000fe40000010e10 */
[----:B------:R-:W-:Y:S02]  /*15620*/  SHF.L.W.U32.HI R7, R23, 0x10, R18 ;  /* 0x0000001017077819 */ /* 0x000fe40000010e12 */
[----:B------:R-:W-:Y:S02]  /*15630*/  LOP3.LUT R19, R6, R19, RZ, 0x3c, !PT ;  /* 0x0000001306137212 */ /* 0x000fe400078e3cff */
[----:B------:R-:W-:Y:S02]  /*15640*/  LOP3.LUT R12, R12, R15, RZ, 0x3c, !PT ;  /* 0x0000000f0c0c7212 */ /* 0x000fe400078e3cff */
[----:B--2---:R-:W-:Y:S02]  /*15650*/  IADD3 R17, P1, P2, R13, R27, R2 ;  /* 0x0000001b0d117210 */ /* 0x004fe40007a3e002 */
[----:B------:R-:W-:-:S02]  /*15660*/  SHF.L.W.U32.HI R6, R18, 0x10, R23 ;  /* 0x0000001012067819 */ /* 0x000fc40000010e17 */
[----:B------:R-:W-:Y:S02]  /*15670*/  IADD3 R16, P0, PT, R7, R38, RZ ;  /* 0x0000002607107210 */ /* 0x000fe40007f1e0ff */
[----:B------:R-:W-:Y:S02]  /*15680*/  SHF.L.W.U32.HI R13, R12, 0x1, R19 ;  /* 0x000000010c0d7819 */ /* 0x000fe40000010e13 */
[----:B------:R-:W-:Y:S01]  /*15690*/  IADD3.X R23, PT, PT, R11, R61, R3, P1, P2 ;  /* 0x0000003d0b177210 */ /* 0x000fe20000fe4403 */
[----:B------:R-:W-:Y:S01]  /*156a0*/  IMAD.X R2, R6, 0x1, R33, P0 ;  /* 0x0000000106027824 */ /* 0x000fe200000e0621 */
[----:B------:R-:W-:Y:S02]  /*156b0*/  SHF.L.W.U32.HI R11, R19, 0x1, R12 ;  /* 0x00000001130b7819 */ /* 0x000fe40000010e0c */
[----:B------:R-:W-:Y:S02]  /*156c0*/  IADD3 R12, P0, P1, R13, R17, R44 ;  /* 0x000000110d0c7210 */ /* 0x000fe4000791e02c */
[----:B------:R-:W-:-:S02]  /*156d0*/  LOP3.LUT R15, R39, R10, R49, 0x96, !PT ;  /* 0x0000000a270f7212 */ /* 0x000fc400078e9631 */
[----:B------:R-:W-:Y:S02]  /*156e0*/  IADD3.X R45, PT, PT, R11, R23, R45, P0, P1 ;  /* 0x000000170b2d7210 */ /* 0x000fe400007e242d */
[----:B------:R-:W-:Y:S02]  /*156f0*/  LOP3.LUT R16, R16, R9, RZ, 0x3c, !PT ;  /* 0x0000000910107212 */ /* 0x000fe400078e3cff */
[----:B------:R-:W-:Y:S02]  /*15700*/  LOP3.LUT R19, R2, R5, RZ, 0x3c, !PT ;  /* 0x0000000502137212 */ /* 0x000fe400078e3cff */
[----:B------:R-:W-:Y:S02]  /*15710*/  SHF.L.W.U32.HI R3, R34, 0x10, R15 ;  /* 0x0000001022037819 */ /* 0x000fe40000010e0f */
[----:B------:R-:W-:Y:S02]  /*15720*/  LOP3.LUT R10, R6, R45, RZ, 0x3c, !PT ;  /* 0x0000002d060a7212 */ /* 0x000fe400078e3cff */
[----:B------:R-:W-:-:S02]  /*15730*/  SHF.L.W.U32.HI R5, R19, 0x1, R16 ;  /* 0x0000000113057819 */ /* 0x000fc40000010e10 */
[----:B------:R-:W-:Y:S02]  /*15740*/  SHF.L.W.U32.HI R2, R15, 0x10, R34 ;  /* 0x000000100f027819 */ /* 0x000fe40000010e22 */
[----:B------:R-:W-:Y:S02]  /*15750*/  IADD3 R9, P2, P3, R10, R3, R40 ;  /* 0x000000030a097210 */ /* 0x000fe40007b5e028 */
[----:B------:R-:W-:Y:S02]  /*15760*/  IADD3 R15, P0, P1, R5, R47, R24 ;  /* 0x0000002f050f7210 */ /* 0x000fe4000791e018 */
[----:B------:R-:W-:Y:S02]  /*15770*/  SHF.L.W.U32.HI R3, R16, 0x1, R19 ;  /* 0x0000000110037819 */ /* 0x000fe40000010e13 */
[----:B------:R-:W-:Y:S02]  /*15780*/  LOP3.LUT R5, R7, R12, RZ, 0x3c, !PT ;  /* 0x0000000c07057212 */ /* 0x000fe400078e3cff */
[----:B------:R-:W-:-:S02]  /*15790*/  IADD3.X R3, PT, PT, R3, R39, R25, P0, P1 ;  /* 0x0000002703037210 */ /* 0x000fc400007e2419 */
[----:B------:R-:W-:Y:S02]  /*157a0*/  IADD3.X R2, PT, PT, R5, R2, R42, P2, P3 ;  /* 0x0000000205027210 */ /* 0x000fe400017e642a */
[----:B------:R-:W-:Y:S02]  /*157b0*/  LOP3.LUT R22, R17, R22, R61, 0x96, !PT ;  /* 0x0000001611167212 */ /* 0x000fe400078e963d */
[----:B------:R-:W-:Y:S02]  /*157c0*/  LOP3.LUT R5, R23, R28, R27, 0x96, !PT ;  /* 0x0000001c17057212 */ /* 0x000fe400078e961b */
[----:B------:R-:W-:Y:S02]  /*157d0*/  LOP3.LUT R10, R8, R3, RZ, 0x3c, !PT ;  /* 0x00000003080a7212 */ /* 0x000fe400078e3cff */
[----:B------:R-:W-:Y:S02]  /*157e0*/  LOP3.LUT R8, R11, R2, RZ, 0x3c, !PT ;  /* 0x000000020b087212 */ /* 0x000fe400078e3cff */
[----:B------:R-:W-:-:S02]  /*157f0*/  LOP3.LUT R13, R13, R9, RZ, 0x3c, !PT ;  /* 0x000000090d0d7212 */ /* 0x000fc400078e3cff */
[----:B------:R-:W-:Y:S02]  /*15800*/  SHF.L.W.U32.HI R3, R22, 0x10, R5 ;  /* 0x0000001016037819 */ /* 0x000fe40000010e05 */
[----:B------:R-:W-:Y:S02]  /*15810*/  SHF.L.W.U32.HI R2, R5, 0x10, R22 ;  /* 0x0000001005027819 */ /* 0x000fe40000010e16 */
[----:B------:R-:W-:Y:S02]  /*15820*/  SHF.L.W.U32.HI R5, R13, 0x8, R8 ;  /* 0x000000080d057819 */ /* 0x000fe40000010e08 */
[----:B------:R-:W-:Y:S02]  /*15830*/  IADD3 R10, P0, P1, R10, R3, R32 ;  /* 0x000000030a0a7210 */ /* 0x000fe4000791e020 */
[----:B------:R-:W-:Y:S02]  /*15840*/  LOP3.LUT R11, R14, R15, RZ, 0x3c, !PT ;  /* 0x0000000f0e0b7212 */ /* 0x000fe400078e3cff */
[----:B------:R-:W-:-:S02]  /*15850*/  SHF.L.W.U32.HI R3, R8, 0x8, R13 ;  /* 0x0000000808037819 */ /* 0x000fc40000010e0d */
[----:B---3--:R-:W-:Y:S02]  /*15860*/  IADD3 R5, P2, P3, R5, R12, R20 ;  /* 0x0000000c05057210 */ /* 0x008fe40007b5e014 */
[C---:B------:R-:W-:Y:S02]  /*15870*/  SHF.L.U64.HI R17, R16.reuse, 0x1, R19 ;  /* 0x0000000110117819 */ /* 0x040fe40000010213 */
[----:B------:R-:W-:Y:S01]  /*15880*/  IADD3.X R2, PT, PT, R11, R2, R30, P0, P1 ;  /* 0x000000020b027210 */ /* 0x000fe200007e241e */
[----:B------:R-:W-:Y:S01]  /*15890*/  IMAD.SHL.U32 R13, R16, 0x2, RZ ;  /* 0x00000002100d7824 */ /* 0x000fe200078e00ff */
[----:B------:R-:W-:Y:S02]  /*158a0*/  IADD3.X R20, PT, PT, R3, R45, R21, P2, P3 ;  /* 0x0000002d03147210 */ /* 0x000fe400017e6415 */
[----:B------:R-:W-:Y:S02]  /*158b0*/  LOP3.LUT R8, R17, R2, RZ, 0x3c, !PT ;  /* 0x0000000211087212 */ /* 0x000fe400078e3cff */
[----:B------:R-:W-:-:S02]  /*158c0*/  LOP3.LUT R2, R5, R6, R45, 0x96, !PT ;  /* 0x0000000605027212 */ /* 0x000fc400078e962d */
[----:B------:R-:W-:Y:S02]  /*158d0*/  LOP3.LUT R7, R20, R7, R12, 0x96, !PT ;  /* 0x0000000714077212 */ /* 0x000fe400078e960c */
[----:B------:R-:W-:Y:S02]  /*158e0*/  LOP3.LUT R3, R13, R10, RZ, 0x3c, !PT ;  /* 0x0000000a0d037212 */ /* 0x000fe400078e3cff */
[----:B------:R-:W-:Y:S02]  /*158f0*/  SHF.R.U64 R2, R2, 0x10, R7 ;  /* 0x0000001002027819 */ /* 0x000fe40000001207 */
[----:B------:R-:W-:-:S03]  /*15900*/  SHF.R.U64 R3, R3, 0x18, R8 ;  /* 0x0000001803037819 */ /* 0x000fc60000001208 */
[----:B------:R-:W-:Y:S01]  /*15910*/  IMAD.IADD R2, R2, 0x1, R9 ;  /* 0x0000000102027824 */ /* 0x000fe200078e0209 */
[----:B----4-:R-:W-:-:S04]  /*15920*/  IADD3 R4, PT, PT, R3, R15, R4 ;  /* 0x0000000f03047210 */ /* 0x010fc80007ffe004 */
[----:B------:R-:W-:-:S05]  /*15930*/  LOP3.LUT R31, R31, R2, R4, 0x96, !PT ;  /* 0x000000021f1f7212 */ /* 0x000fca00078e9604 */
[----:B------:R-:W-:-:S05]  /*15940*/  IMAD.SHL.U32 R2, R31, 0x8, RZ ;  /* 0x000000081f027824 */ /* 0x000fca00078e00ff */
[----:B------:R-:W-:-:S04]  /*15950*/  LOP3.LUT R2, R2, 0x7f8, RZ, 0xc0, !PT ;  /* 0x000007f802027812 */ /* 0x000fc800078ec0ff */
[----:B0-----:R-:W-:Y:S01]  /*15960*/  IADD3 R4, P0, PT, R2, UR4, RZ ;  /* 0x0000000402047c10 */ /* 0x001fe2000ff1e0ff */
[----:B------:R-:W-:Y:S01]  /*15970*/  IMAD.MOV.U32 R9, RZ, RZ, 0x1 ;  /* 0x00000001ff097424 */ /* 0x000fe200078e00ff */
[----:B------:R-:W0:Y:S03]  /*15980*/  LDC.64 R2, c[0x0][0x3a0] ;  /* 0x0000e800ff027b82 */ /* 0x000e260000000a00 */
[----:B------:R-:W-:-:S05]  /*15990*/  IMAD.X R5, RZ, RZ, UR5, P0 ;  /* 0x00000005ff057e24 */ /* 0x000fca00080e06ff */
[----:B------:R-:W2:Y:S01]  /*159a0*/  ATOMG.E.ADD.STRONG.GPU PT, R4, desc[UR44][R4.64], R9 ;  /* 0x80000009040479a8 */ /* 0x000ea200081ef12c */
[----:B------:R-:W-:-:S05]  /*159b0*/  IMAD.SHL.U32 R31, R31, 0x2, RZ ;  /* 0x000000021f1f7824 */ /* 0x000fca00078e00ff */
[----:B------:R-:W-:Y:S01]  /*159c0*/  LOP3.LUT R31, R31, 0x1fe, RZ, 0xc0, !PT ;  /* 0x000001fe1f1f7812 */ /* 0x000fe200078ec0ff */
[----:B------:R-:W-:-:S03]  /*159d0*/  IMAD R7, R0, 0x100000, R146 ;  /* 0x0010000000077824 */ /* 0x000fc600078e0292 */
[----:B--2---:R-:W-:-:S05]  /*159e0*/  IADD3 R31, PT, PT, R31, 0x1, R4 ;  /* 0x000000011f1f7810 */ /* 0x004fca0007ffe004 */
[----:B0-----:R-:W-:-:S05]  /*159f0*/  IMAD.WIDE.U32 R2, R31, 0x4, R2 ;  /* 0x000000041f027825 */ /* 0x001fca00078e0002 */
[----:B------:R-:W-:Y:S01]  /*15a00*/  STG.E desc[UR44][R2.64], R7 ;  /* 0x0000000702007986 */ /* 0x000fe2000c10192c */
[----:B------:R-:W-:Y:S06]  /*15a10*/  BAR.SYNC.DEFER_BLOCKING 0x0 ;  /* 0x0000000000007b1d */ /* 0x000fec0000010000 */
[----:B------:R-:W-:Y:S05]  /*15a20*/  EXIT ;  /* 0x000000000000794d */ /* 0x000fea0003800000 */
.L_x_0:
[----:B------:R-:W-:-:S00]  /*15a30*/  BRA `(.L_x_0) ;  /* 0xfffffffc00fc7947 */ /* 0x000fc0000383ffff */
[----:B------:R-:W-:-:S00]  /*15a40*/  NOP ;  /* 0x0000000000007918 */ /* 0x000fc00000000000 */
        /* <DEDUP_REMOVED lines=11> */
.L_x_2:


//--------------------- .text._Z15equihash_kernelPKhjPjS1_ --------------------------
	.section	.text._Z15equihash_kernelPKhjPjS1_,"ax",@progbits
	.align	128
        .global         _Z15equihash_kernelPKhjPjS1_
        .type           _Z15equihash_kernelPKhjPjS1_,@function
        .size           _Z15equihash_kernelPKhjPjS1_,(.L_x_3 - _Z15equihash_kernelPKhjPjS1_)
        .other          _Z15equihash_kernelPKhjPjS1_,@"STO_CUDA_ENTRY STV_DEFAULT"
_Z15equihash_kernelPKhjPjS1_:
.text._Z15equihash_kernelPKhjPjS1_:
[----:B------:R-:W0:Y:S08]  /*0000*/  LDC R1, c[0x0][0x37c] ;  /* 0x0000df00ff017b82 */ /* 0x000e300000000800 */
[----:B------:R-:W1:Y:S01]  /*0010*/  LDC.64 R124, c[0x0][0x380] ;  /* 0x0000e000ff7c7b82 */ /* 0x000e620000000a00 */
[----:B------:R-:W1:Y:S01]  /*0020*/  LDCU.64 UR42, c[0x0][0x358] ;  /* 0x00006b00ff2a77ac */ /* 0x000e620008000a00 */
[----:B0-----:R-:W-:Y:S01]  /*0030*/  VIADD R1, R1, 0xfffffe70 ;  /* 0xfffffe7001017836 */ /* 0x001fe20000000000 */
[----:B------:R-:W0:Y:S01]  /*0040*/  LDCU UR4, c[0x0][0x388] ;  /* 0x00007100ff0477ac */ /* 0x000e220008000800 */
[----:B------:R-:W2:Y:S01]  /*0050*/  LDCU.U8 UR5, c[0x3][0x43] ;  /* 0x00c00860ff0577ac */ /* 0x000ea20008000000 */
[----:B------:R-:W3:Y:S01]  /*0060*/  LDCU.U8 UR6, c[0x3][0x46] ;  /* 0x00c008c0ff0677ac */ /* 0x000ee20008000000 */
[----:B------:R-:W4:Y:S01]  /*0070*/  LDCU.128 UR8, c[0x3][URZ] ;  /* 0x00c00000ff0877ac */ /* 0x000f220008000c00 */
[----:B------:R-:W5:Y:S01]  /*0080*/  LDCU.128 UR12, c[0x3][URZ] ;  /* 0x00c00000ff0c77ac */ /* 0x000f620008000c00 */
[----:B-1----:R-:W2:Y:S01]  /*0090*/  LDG.E.U8 R0, desc[UR42][R124.64+0x8b] ;  /* 0x00008b2a7c007981 */ /* 0x002ea2000c1e1100 */
[----:B------:R-:W1:Y:S03]  /*00a0*/  LDCU.128 UR16, c[0x3][0x20] ;  /* 0x00c00400ff1077ac */ /* 0x000e660008000c00 */
[----:B------:R-:W3:Y:S01]  /*00b0*/  LDG.E.U8 R2, desc[UR42][R124.64] ;  /* 0x0000002a7c027981 */ /* 0x000ee2000c1e1100 */
[----:B------:R-:W1:Y:S03]  /*00c0*/  LDCU.U8 UR20, c[0x3][0x7e] ;  /* 0x00c00fc0ff1477ac */ /* 0x000e660008000000 */
[----:B------:R-:W4:Y:S01]  /*00d0*/  LDG.E.U8 R4, desc[UR42][R124.64+0x1] ;  /* 0x0000012a7c047981 */ /* 0x000f22000c1e1100 */
[----:B------:R-:W1:Y:S03]  /*00e0*/  LDCU.U8 UR77, c[0x3][0xc2] ;  /* 0x00c01840ff4d77ac */ /* 0x000e660008000000 */
[----:B------:R-:W5:Y:S01]  /*00f0*/  LDG.E.U8 R6, desc[UR42][R124.64+0x2] ;  /* 0x0000022a7c067981 */ /* 0x000f62000c1e1100 */
[----:B------:R-:W1:Y:S03]  /*0100*/  LDCU.U8 UR68, c[0x3][0xc6] ;  /* 0x00c018c0ff4477ac */ /* 0x000e660008000000 */
[----:B------:R-:W5:Y:S01]  /*0110*/  LDG.E.U8 R8, desc[UR42][R124.64+0x3] ;  /* 0x0000032a7c087981 */ /* 0x000f62000c1e1100 */
[----:B------:R-:W1:Y:S03]  /*0120*/  LDCU.U8 UR76, c[0x3][0xc3] ;  /* 0x00c01860ff4c77ac */ /* 0x000e660008000000 */
[----:B------:R-:W5:Y:S01]  /*0130*/  LDG.E.U8 R10, desc[UR42][R124.64+0x4] ;  /* 0x0000042a7c0a7981 */ /* 0x000f62000c1e1100 */
[----:B------:R-:W1:Y:S03]  /*0140*/  LDCU.U8 UR72, c[0x3][0xc5] ;  /* 0x00c018a0ff4877ac */ /* 0x000e660008000000 */
[----:B------:R-:W5:Y:S01]  /*0150*/  LDG.E.U8 R12, desc[UR42][R124.64+0x5] ;  /* 0x0000052a7c0c7981 */ /* 0x000f62000c1e1100 */
[----:B------:R-:W1:Y:S03]  /*0160*/  LDCU UR56, c[0x3][0xc8] ;  /* 0x00c01900ff3877ac */ /* 0x000e660008000800 */
        /* <DEDUP_REMOVED lines=59> */
[----:B------:R-:W1:Y:S03]  /*0520*/  LDCU.128 UR28, c[0x3][0x10] ;  /* 0x00c00200ff1c77ac */ /* 0x000e660008000c00 */
[----:B------:R-:W5:Y:S04]  /*0530*/  LDG.E.U8 R21, desc[UR42][R124.64+0x24] ;  /* 0x0000242a7c157981 */ /* 0x000f68000c1e1100 */
        /* <DEDUP_REMOVED lines=41> */
[----:B--2---:R2:W-:Y:S04]  /*07d0*/  STL.U8 [R1+0x187], R0 ;  /* 0x0001870001007387 */ /* 0x0045e80000100000 */
[----:B---3--:R3:W-:Y:S04]  /*07e0*/  STL.U8 [R1+0x100], R2 ;  /* 0x0001000201007387 */ /* 0x0087e80000100000 */
[----:B----4-:R4:W-:Y:S04]  /*07f0*/  STL.U8 [R1+0x101], R4 ;  /* 0x0001010401007387 */ /* 0x0109e80000100000 */
[----:B-----5:R5:W-:Y:S04]  /*0800*/  STL.U8 [R1+0x102], R6 ;  /* 0x0001020601007387 */ /* 0x020be80000100000 */
        /* <DEDUP_REMOVED lines=19> */
[----:B--2---:R-:W2:Y:S04]  /*0940*/  LDG.E.U8 R0, desc[UR42][R124.64+0x4e] ;  /* 0x00004e2a7c007981 */ /* 0x004ea8000c1e1100 */
[----:B---3--:R-:W3:Y:S04]  /*0950*/  LDG.E.U8 R2, desc[UR42][R124.64+0x4f] ;  /* 0x00004f2a7c027981 */ /* 0x008ee8000c1e1100 */
[----:B----4-:R-:W4:Y:S04]  /*0960*/  LDG.E.U8 R4, desc[UR42][R124.64+0x50] ;  /* 0x0000502a7c047981 */ /* 0x010f28000c1e1100 */
[----:B-----5:R-:W5:Y:S04]  /*0970*/  LDG.E.U8 R6, desc[UR42][R124.64+0x51] ;  /* 0x0000512a7c067981 */ /* 0x020f68000c1e1100 */
[----:B0-----:R-:W5:Y:S04]  /*0980*/  LDG.E.U8 R8, desc[UR42][R124.64+0x52] ;  /* 0x0000522a7c087981 */ /* 0x001f68000c1e1100 */
[----:B-1----:R-:W5:Y:S04]  /*0990*/  LDG.E.U8 R10, desc[UR42][R124.64+0x53] ;  /* 0x0000532a7c0a7981 */ /* 0x002f68000c1e1100 */
        /* <DEDUP_REMOVED lines=107> */
[----:B0-----:R-:W5:Y:S04]  /*1050*/  LDL.U8 R114, [R1+0x100] ;  /* 0x0001000001727983 */ /* 0x001f680000100000 */
[----:B-1----:R-:W5:Y:S04]  /*1060*/  LDL.U8 R116, [R1+0x101] ;  /* 0x0001010001747983 */ /* 0x002f680000100000 */
[----:B------:R-:W5:Y:S04]  /*1070*/  LDL.U8 R118, [R1+0x102] ;  /* 0x0001020001767983 */ /* 0x000f680000100000 */
[----:B------:R-:W5:Y:S04]  /*1080*/  LDL.U8 R120, [R1+0x103] ;  /* 0x0001030001787983 */ /* 0x000f680000100000 */
[----:B------:R-:W5:Y:S04]  /*1090*/  LDL.U8 R122, [R1+0x104] ;  /* 0x00010400017a7983 */ /* 0x000f680000100000 */
[----:B------:R-:W5:Y:S04]  /*10a0*/  LDL.U8 R124, [R1+0x105] ;  /* 0x00010500017c7983 */ /* 0x000f680000100000 */
[----:B------:R-:W5:Y:S04]  /*10b0*/  LDL.U8 R3, [R1+0x106] ;  /* 0x0001060001037983 */ /* 0x000f680000100000 */
[----:B------:R-:W5:Y:S04]  /*10c0*/  LDL.U8 R5, [R1+0x107] ;  /* 0x0001070001057983 */ /* 0x000f680000100000 */
[----:B------:R-:W5:Y:S04]  /*10d0*/  LDL.U8 R7, [R1+0x108] ;  /* 0x0001080001077983 */ /* 0x000f680000100000 */
[----:B--2---:R-:W2:Y:S04]  /*10e0*/  LDL.U8 R9, [R1+0x109] ;  /* 0x0001090001097983 */ /* 0x004ea80000100000 */
[----:B------:R-:W2:Y:S04]  /*10f0*/  LDL.U8 R11, [R1+0x10a] ;  /* 0x00010a00010b7983 */ /* 0x000ea80000100000 */
[----:B------:R-:W2:Y:S04]  /*1100*/  LDL.U8 R13, [R1+0x10b] ;  /* 0x00010b00010d7983 */ /* 0x000ea80000100000 */
[----:B------:R-:W2:Y:S04]  /*1110*/  LDL.U8 R15, [R1+0x10c] ;  /* 0x00010c00010f7983 */ /* 0x000ea80000100000 */
[----:B------:R-:W2:Y:S04]  /*1120*/  LDL.U8 R17, [R1+0x10d] ;  /* 0x00010d0001117983 */ /* 0x000ea80000100000 */
[----:B---3--:R-:W3:Y:S04]  /*1130*/  LDL.U8 R19, [R1+0x10e] ;  /* 0x00010e0001137983 */ /* 0x008ee80000100000 */
[----:B------:R-:W3:Y:S04]  /*1140*/  LDL.U8 R21, [R1+0x10f] ;  /* 0x00010f0001157983 */ /* 0x000ee80000100000 */
[----:B------:R-:W3:Y:S04]  /*1150*/  LDL.U8 R23, [R1+0x110] ;  /* 0x0001100001177983 */ /* 0x000ee80000100000 */
[----:B----4-:R-:W4:Y:S04]  /*1160*/  LDL.U8 R25, [R1+0x111] ;  /* 0x0001110001197983 */ /* 0x010f280000100000 */
[----:B------:R-:W4:Y:S04]  /*1170*/  LDL.U8 R27, [R1+0x112] ;  /* 0x00011200011b7983 */ /* 0x000f280000100000 */
        /* <DEDUP_REMOVED lines=26> */
[----:B-----5:R-:W5:Y:S04]  /*1320*/  LDL.U8 R81, [R1+0x12d] ;  /* 0x00012d0001517983 */ /* 0x020f680000100000 */
[----:B------:R-:W5:Y:S04]  /*1330*/  LDL.U8 R83, [R1+0x12e] ;  /* 0x00012e0001537983 */ /* 0x000f680000100000 */
        /* <DEDUP_REMOVED lines=83> */
[----:B--2---:R1:W-:Y:S04]  /*1870*/  STL.U8 [R1+0x89], R9 ;  /* 0x0000890901007387 */ /* 0x0043e80000100000 */
[----:B------:R-:W-:Y:S04]  /*1880*/  STL.U8 [R1+0x8a], R11 ;  /* 0x00008a0b01007387 */ /* 0x000fe80000100000 */
[----:B------:R-:W-:Y:S04]  /*1890*/  STL.U8 [R1+0x8b], R13 ;  /* 0x00008b0d01007387 */ /* 0x000fe80000100000 */
[----:B------:R-:W-:Y:S04]  /*18a0*/  STL.U8 [R1+0x8c], R15 ;  /* 0x00008c0f01007387 */ /* 0x000fe80000100000 */
[----:B------:R-:W-:Y:S04]  /*18b0*/  STL.U8 [R1+0x8d], R17 ;  /* 0x00008d1101007387 */ /* 0x000fe80000100000 */
[----:B---3--:R-:W-:Y:S04]  /*18c0*/  STL.U8 [R1+0x8e], R19 ;  /* 0x00008e1301007387 */ /* 0x008fe80000100000 */
[----:B------:R-:W-:Y:S04]  /*18d0*/  STL.U8 [R1+0x8f], R21 ;  /* 0x00008f1501007387 */ /* 0x000fe80000100000 */
[----:B------:R-:W-:Y:S04]  /*18e0*/  STL.U8 [R1+0x90], R23 ;  /* 0x0000901701007387 */ /* 0x000fe80000100000 */
[----:B----4-:R-:W-:Y:S04]  /*18f0*/  STL.U8 [R1+0x91], R25 ;  /* 0x0000911901007387 */ /* 0x010fe80000100000 */
        /* <DEDUP_REMOVED lines=27> */
[----:B-----5:R-:W-:Y:S04]  /*1ab0*/  STL.U8 [R1+0xad], R81 ;  /* 0x0000ad5101007387 */ /* 0x020fe80000100000 */
        /* <DEDUP_REMOVED lines=18> */
[----:B0-----:R-:W-:Y:S01]  /*1be0*/  IMAD.U32 R92, RZ, RZ, UR4 ;  /* 0x00000004ff5c7e24 */ /* 0x001fe2000f8e00ff */
[----:B------:R-:W-:Y:S01]  /*1bf0*/  R2UR UR57, R1 ;  /* 0x00000000013972ca */ /* 0x000fe200000e0000 */
[----:B-1----:R-:W0:Y:S01]  /*1c00*/  LDC R9, c[0x3][0x48] ;  /* 0x00c01200ff097b82 */ /* 0x002e220000000800 */
[----:B------:R-:W3:Y:S01]  /*1c10*/  LDL.U8 R0, [R1+0x140] ;  /* 0x0001400001007983 */ /* 0x000ee20000100000 */
[----:B------:R-:W-:-:S06]  /*1c20*/  ULOP3.LUT UR69, UR8, 0x1010032, URZ, 0x3c, !UPT ;  /* 0x0101003208457892 */ /* 0x000fcc000f8e3cff */
[----:B--2---:R-:W1:Y:S08]  /*1c30*/  LDC R71, c[0x3][0x5c] ;  /* 0x00c01700ff477b82 */ /* 0x004e700000000800 */
[----:B------:R-:W2:Y:S01]  /*1c40*/  LDC R100, c[0x3][0x88] ;  /* 0x00c02200ff647b82 */ /* 0x000ea20000000800 */
[----:B---3--:R3:W-:Y:S04]  /*1c50*/  STL.U8 [R1+0xc0], R0 ;  /* 0x0000c00001007387 */ /* 0x0087e80000100000 */
[----:B------:R-:W4:Y:S04]  /*1c60*/  LDL.64 R2, [R1+0x170] ;  /* 0x0001700001027983 */ /* 0x000f280000100a00 */
[----:B------:R-:W5:Y:S04]  /*1c70*/  LDL R4, [R1+0x16c] ;  /* 0x00016c0001047983 */ /* 0x000f680000100800 */
[----:B---3--:R-:W3:Y:S04]  /*1c80*/  LDL.U8 R0, [R1+0x148] ;  /* 0x0001480001007983 */ /* 0x008ee80000100000 */
[----:B------:R-:W5:Y:S04]  /*1c90*/  LDL R7, [R1+0x178] ;  /* 0x0001780001077983 */ /* 0x000f680000100800 */
[----:B------:R-:W2:Y:S04]  /*1ca0*/  LDL.U8 R8, [R1+0x141] ;  /* 0x0001410001087983 */ /* 0x000ea80000100000 */
        /* <DEDUP_REMOVED lines=40> */
[----:B------:R-:W2:Y:S01]  /*1f30*/  LDL.U8 R10, [R1+0x16b] ;  /* 0x00016b00010a7983 */ /* 0x000ea20000100000 */
[----:B------:R-:W0:Y:S03]  /*1f40*/  LDCU.U8 UR4, c[0x3][0x42] ;  /* 0x00c00840ff0477ac */ /* 0x000e260008000000 */
[----:B------:R-:W-:Y:S01]  /*1f50*/  STL [R1+0xec], R92 ;  /* 0x0000ec5c01007387 */ /* 0x000fe20000100800 */
[----:B0-----:R-:W-:-:S02]  /*1f60*/  ULEA UR4, UR4, UR57, 0x3 ;  /* 0x0000003904047291 */ /* 0x001fc4000f8e18ff */
[----:B------:R-:W-:Y:S02]  /*1f70*/  ULEA UR5, UR5, UR57, 0x3 ;  /* 0x0000003905057291 */ /* 0x000fe4000f8e18ff */
[----:B------:R-:W-:Y:S01]  /*1f80*/  ULEA UR6, UR6, UR57, 0x3 ;  /* 0x0000003906067291 */ /* 0x000fe2000f8e18ff */
[----:B----4-:R-:W-:Y:S02]  /*1f90*/  IMAD.MOV.U32 R5, RZ, RZ, R2 ;  /* 0x000000ffff057224 */ /* 0x010fe400078e0002 */
[----:B------:R-:W-:Y:S02]  /*1fa0*/  IMAD.MOV.U32 R6, RZ, RZ, R3 ;  /* 0x000000ffff067224 */ /* 0x000fe400078e0003 */
[----:B------:R-:W0:Y:S01]  /*1fb0*/  LDC.64 R2, c[0x3][0x40] ;  /* 0x00c01000ff027b82 */ /* 0x000e220000000a00 */
[----:B---3--:R0:W-:Y:S04]  /*1fc0*/  STL.U8 [R1+0xc8], R0 ;  /* 0x0000c80001007387 */ /* 0x0081e80000100000 */
[----:B-----5:R-:W-:Y:S04]  /*1fd0*/  STL.128 [R1+0xf0], R4 ;  /* 0x0000f00401007387 */ /* 0x020fe80000100c00 */
[----:B--2---:R-:W-:Y:S04]  /*1fe0*/  STL.U8 [R1+0xc1], R8 ;  /* 0x0000c10801007387 */ /* 0x004fe80000100000 */
[----:B------:R2:W-:Y:S01]  /*1ff0*/  STL.U8 [R1+0xc2], R12 ;  /* 0x0000c20c01007387 */ /* 0x0005e20000100000 */
[----:B0-----:R-:W-:-:S03]  /*2000*/  LOP3.LUT R0, R2, 0xff, RZ, 0xc0, !PT ;  /* 0x000000ff02007812 */ /* 0x001fc600078ec0ff */
[----:B------:R-:W-:Y:S04]  /*2010*/  STL.U8 [R1+0xc3], R14 ;  /* 0x0000c30e01007387 */ /* 0x000fe80000100000 */
[----:B------:R-:W-:Y:S01]  /*2020*/  STL.U8 [R1+0xc4], R16 ;  /* 0x0000c41001007387 */ /* 0x000fe20000100000 */
[----:B------:R-:W-:Y:S01]  /*2030*/  LEA R0, R0, UR57, 0x3 ;  /* 0x0000003900007c11 */ /* 0x000fe2000f8e18ff */
[----:B--2---:R-:W0:Y:S02]  /*2040*/  LDC.64 R12, c[0x3][0x50] ;  /* 0x00c01400ff0c7b82 */ /* 0x004e240000000a00 */
        /* <DEDUP_REMOVED lines=37> */
[----:B------:R3:W-:Y:S01]  /*22a0*/  STL.U8 [R1+0xeb], R10 ;  /* 0x0000eb0a01007387 */ /* 0x0007e20000100000 */
[----:B------:R-:W-:Y:S01]  /*22b0*/  LOP3.LUT R8, R3, 0xff, RZ, 0xc0, !PT ;  /* 0x000000ff03087812 */ /* 0x000fe200078ec0ff */
[----:B--2---:R-:W2:Y:S02]  /*22c0*/  LDC.64 R30, c[0x3][0x20] ;  /* 0x00c00800ff1e7b82 */ /* 0x004ea40000000a00 */
[----:B------:R-:W2:Y:S04]  /*22d0*/  LDL.64 R4, [R0+0x80] ;  /* 0x0000800000047983 */ /* 0x000ea80000100a00 */
[----:B------:R-:W4:Y:S01]  /*22e0*/  LDL.64 R6, [UR4+0x80] ;  /* 0x00008004ff067983 */ /* 0x000f220008100a00 */
[----:B------:R-:W5:Y:S01]  /*22f0*/  LDCU.U8 UR4, c[0x3][0x41] ;  /* 0x00c00820ff0477ac */ /* 0x000f620008000000 */
[----:B------:R-:W-:Y:S01]  /*2300*/  LEA R8, R8, UR57, 0x3 ;  /* 0x0000003908087c11 */ /* 0x000fe2000f8e18ff */
[----:B---3--:R-:W3:Y:S01]  /*2310*/  LDC R10, c[0x3][0x4c] ;  /* 0x00c01300ff0a7b82 */ /* 0x008ee20000000800 */
[----:B------:R-:W4:Y:S04]  /*2320*/  LDL.64 R52, [UR5+0x80] ;  /* 0x00008005ff347983 */ /* 0x000f280008100a00 */
[----:B------:R-:W4:Y:S01]  /*2330*/  LDL.64 R32, [R8+0x80] ;  /* 0x0000800008207983 */ /* 0x000f220000100a00 */
[----:B------:R-:W-:-:S02]  /*2340*/  LOP3.LUT R9, R9, 0xff, RZ, 0xc0, !PT ;  /* 0x000000ff09097812 */ /* 0x000fc400078ec0ff */
[----:B0-----:R-:W-:Y:S01]  /*2350*/  LOP3.LUT R11, R12, 0xff, RZ, 0xc0, !PT ;  /* 0x000000ff0c0b7812 */ /* 0x001fe200078ec0ff */
[----:B------:R-:W4:Y:S01]  /*2360*/  LDL.64 R14, [UR6+0x80] ;  /* 0x00008006ff0e7983 */ /* 0x000f220008100a00 */
[----:B------:R-:W0:Y:S01]  /*2370*/  LDC.64 R68, c[0x3][0x28] ;  /* 0x00c00a00ff447b82 */ /* 0x000e220000000a00 */
[----:B-----5:R-:W-:-:S07]  /*2380*/  ULEA UR4, UR4, UR57, 0x3 ;  /* 0x0000003904047291 */ /* 0x020fce000f8e18ff */
[----:B------:R-:W5:Y:S02]  /*2390*/  LDC.64 R34, c[0x3][0x20] ;  /* 0x00c00800ff227b82 */ /* 0x000f640000000a00 */
[----:B------:R-:W5:Y:S06]  /*23a0*/  LDL.64 R2, [UR4+0x80] ;  /* 0x00008004ff027983 */ /* 0x000f6c0008100a00 */
[----:B------:R-:W1:Y:S01]  /*23b0*/  LDC.64 R64, c[0x3][0x28] ;  /* 0x00c00a00ff407b82 */ /* 0x000e620000000a00 */
[----:B------:R-:W3:Y:S01]  /*23c0*/  LDCU.U8 UR4, c[0x3][0x45] ;  /* 0x00c008a0ff0477ac */ /* 0x000ee20008000000 */
[----:B------:R-:W3:Y:S06]  /*23d0*/  LDCU.U8 UR5, c[0x3][0x47] ;  /* 0x00c008e0ff0577ac */ /* 0x000eec0008000000 */
[----:B------:R-:W1:Y:S01]  /*23e0*/  LDC.64 R74, c[0x3][0x10] ;  /* 0x00c00400ff4a7b82 */ /* 0x000e620000000a00 */
[----:B---3--:R-:W-:-:S02]  /*23f0*/  ULEA UR4, UR4, UR57, 0x3 ;  /* 0x0000003904047291 */ /* 0x008fc4000f8e18ff */
[----:B------:R-:W-:-:S07]  /*2400*/  ULEA UR5, UR5, UR57, 0x3 ;  /* 0x0000003905057291 */ /* 0x000fce000f8e18ff */
[----:B------:R-:W3:Y:S04]  /*2410*/  LDL.64 R20, [UR4+0x80] ;  /* 0x00008004ff147983 */ /* 0x000ee80008100a00 */
[----:B------:R-:W3:Y:S01]  /*2420*/  LDL.64 R56, [UR5+0x80] ;  /* 0x00008005ff387983 */ /* 0x000ee20008100a00 */
[----:B------:R-:W-:Y:S01]  /*2430*/  LEA R9, R9, UR57, 0x3 ;  /* 0x0000003909097c11 */ /* 0x000fe2000f8e18ff */
[----:B------:R-:W0:Y:S04]  /*2440*/  LDCU.U8 UR4, c[0x3][0x4a] ;  /* 0x00c00940ff0477ac */ /* 0x000e280008000000 */
[----:B------:R-:W3:Y:S01]  /*2450*/  LDL.64 R26, [R9+0x80] ;  /* 0x00008000091a7983 */ /* 0x000ee20000100a00 */
[----:B------:R-:W1:Y:S01]  /*2460*/  LDCU.U8 UR5, c[0x3][0x4e] ;  /* 0x00c009c0ff0577ac */ /* 0x000e620008000000 */
[----:B0-----:R-:W-:-:S09]  /*2470*/  ULEA UR4, UR4, UR57, 0x3 ;  /* 0x0000003904047291 */ /* 0x001fd2000f8e18ff */
[----:B------:R-:W3:Y:S01]  /*2480*/  LDL.64 R54, [UR4+0x80] ;  /* 0x00008004ff367983 */ /* 0x000ee20008100a00 */
[----:B------:R-:W-:Y:S01]  /*2490*/  LOP3.LUT R10, R10, 0xff, RZ, 0xc0, !PT ;  /* 0x000000ff0a0a7812 */ /* 0x000fe200078ec0ff */
[----:B------:R-:W0:Y:S03]  /*24a0*/  LDCU.U8 UR4, c[0x3][0x49] ;  /* 0x00c00920ff0477ac */ /* 0x000e260008000000 */
[----:B------:R-:W-:Y:S01]  /*24b0*/  LEA R10, R10, UR57, 0x3 ;  /* 0x000000390a0a7c11 */ /* 0x000fe2000f8e18ff */
[----:B-1----:R-:W-:-:S04]  /*24c0*/  ULEA UR5, UR5, UR57, 0x3 ;  /* 0x0000003905057291 */ /* 0x002fc8000f8e18ff */
[----:B------:R-:W3:Y:S05]  /*24d0*/  LDL.64 R38, [R10+0x80] ;  /* 0x000080000a267983 */ /* 0x000eea0000100a00 */
[----:B------:R-:W3:Y:S01]  /*24e0*/  LDL.64 R22, [UR5+0x80] ;  /* 0x00008005ff167983 */ /* 0x000ee20008100a00 */
[----:B0-----:R-:W-:Y:S01]  /*24f0*/  ULEA UR4, UR4, UR57, 0x3 ;  /* 0x0000003904047291 */ /* 0x001fe2000f8e18ff */
[----:B------:R-:W0:Y:S08]  /*2500*/  LDCU.U8 UR6, c[0x3][0x4f] ;  /* 0x00c009e0ff0677ac */ /* 0x000e300008000000 */
[----:B------:R-:W3:Y:S02]  /*2510*/  LDL.64 R16, [UR4+0x80] ;  /* 0x00008004ff107983 */ /* 0x000ee40008100a00 */
[----:B------:R-:W1:Y:S01]  /*2520*/  LDCU.U8 UR4, c[0x3][0x4b] ;  /* 0x00c00960ff0477ac */ /* 0x000e620008000000 */
[----:B------:R-:W1:Y:S01]  /*2530*/  LDCU.U8 UR5, c[0x3][0x4d] ;  /* 0x00c009a0ff0577ac */ /* 0x000e620008000000 */
[----:B0-----:R-:W-:-:S02]  /*2540*/  ULEA UR6, UR6, UR57, 0x3 ;  /* 0x0000003906067291 */ /* 0x001fc4000f8e18ff */
[----:B-1----:R-:W-:-:S07]  /*2550*/  ULEA UR4, UR4, UR57, 0x3 ;  /* 0x0000003904047291 */ /* 0x002fce000f8e18ff */
[----:B------:R-:W3:Y:S04]  /*2560*/  LDL.64 R40, [UR6+0x80] ;  /* 0x00008006ff287983 */ /* 0x000ee80008100a00 */
[----:B------:R-:W3:Y:S01]  /*2570*/  LDL.64 R50, [UR4+0x80] ;  /* 0x00008004ff327983 */ /* 0x000ee20008100a00 */
[----:B------:R-:W-:Y:S01]  /*2580*/  ULEA UR5, UR5, UR57, 0x3 ;  /* 0x0000003905057291 */ /* 0x000fe2000f8e18ff */
[----:B------:R-:W0:Y:S08]  /*2590*/  LDCU.U8 UR4, c[0x3][0x52] ;  /* 0x00c00a40ff0477ac */ /* 0x000e300008000000 */
[----:B------:R-:W3:Y:S01]  /*25a0*/  LDL.64 R28, [UR5+0x80] ;  /* 0x00008005ff1c7983 */ /* 0x000ee20008100a00 */
[----:B------:R-:W-:-:S05]  /*25b0*/  LEA R11, R11, UR57, 0x3 ;  /* 0x000000390b0b7c11 */ /* 0x000fca000f8e18ff */
[----:B------:R-:W3:Y:S01]  /*25c0*/  LDL.64 R48, [R11+0x80] ;  /* 0x000080000b307983 */ /* 0x000ee20000100a00 */
[----:B0-----:R-:W-:Y:S01]  /*25d0*/  ULEA UR5, UR4, UR57, 0x3 ;  /* 0x0000003904057291 */ /* 0x001fe2000f8e18ff */
[----:B------:R-:W0:Y:S01]  /*25e0*/  LDCU.U8 UR4, c[0x3][0x56] ;  /* 0x00c00ac0ff0477ac */ /* 0x000e220008000000 */
[----:B------:R-:W-:Y:S02]  /*25f0*/  LOP3.LUT R12, R13, 0xff, RZ, 0xc0, !PT ;  /* 0x000000ff0d0c7812 */ /* 0x000fe400078ec0ff */
[----:B------:R-:W1:Y:S02]  /*2600*/  LDC R13, c[0x3][0x58] ;  /* 0x00c01600ff0d7b82 */ /* 0x000e640000000800 */
[----:B------:R-:W-:-:S03]  /*2610*/  LEA R12, R12, UR57, 0x3 ;  /* 0x000000390c0c7c11 */ /* 0x000fc6000f8e18ff */
[----:B------:R-:W3:Y:S04]  /*2620*/  LDL.64 R46, [UR5+0x80] ;  /* 0x00008005ff2e7983 */ /* 0x000ee80008100a00 */
[----:B------:R-:W3:Y:S01]  /*2630*/  LDL.64 R44, [R12+0x80] ;  /* 0x000080000c2c7983 */ /* 0x000ee20000100a00 */
[----:B0-----:R-:W-:-:S09]  /*2640*/  ULEA UR6, UR4, UR57, 0x3 ;  /* 0x0000003904067291 */ /* 0x001fd2000f8e18ff */
[----:B------:R-:W3:Y:S01]  /*2650*/  LDL.64 R42, [UR6+0x80] ;  /* 0x00008006ff2a7983 */ /* 0x000ee20008100a00 */
[----:B------:R-:W0:Y:S01]  /*2660*/  LDCU.U8 UR4, c[0x3][0x51] ;  /* 0x00c00a20ff0477ac */ /* 0x000e220008000000 */
[----:B------:R-:W0:Y:S02]  /*2670*/  LDCU.U8 UR5, c[0x3][0x53] ;  /* 0x00c00a60ff0577ac */ /* 0x000e240008000000 */
[----:B0-----:R-:W-:Y:S02]  /*2680*/  ULEA UR6, UR4, UR57, 0x3 ;  /* 0x0000003904067291 */ /* 0x001fe4000f8e18ff */
[----:B------:R-:W-:Y:S01]  /*2690*/  ULEA UR5, UR5, UR57, 0x3 ;  /* 0x0000003905057291 */ /* 0x000fe2000f8e18ff */
[----:B------:R-:W0:Y:S06]  /*26a0*/  LDCU.U8 UR4, c[0x3][0x55] ;  /* 0x00c00aa0ff0477ac */ /* 0x000e2c0008000000 */
[----:B------:R-:W3:Y:S04]  /*26b0*/  LDL.64 R18, [UR6+0x80] ;  /* 0x00008006ff127983 */ /* 0x000ee80008100a00 */
[----:B------:R-:W3:Y:S01]  /*26c0*/  LDL.64 R24, [UR5+0x80] ;  /* 0x00008005ff187983 */ /* 0x000ee20008100a00 */
[----:B------:R-:W1:Y:S01]  /*26d0*/  LDCU.U8 UR5, c[0x3][0x57] ;  /* 0x00c00ae0ff0577ac */ /* 0x000e620008000000 */
[----:B0-----:R-:W-:Y:S01]  /*26e0*/  ULEA UR6, UR4, UR57, 0x3 ;  /* 0x0000003904067291 */ /* 0x001fe2000f8e18ff */
[----:B-1----:R-:W-:Y:S01]  /*26f0*/  LOP3.LUT R13, R13, 0xff, RZ, 0xc0, !PT ;  /* 0x000000ff0d0d7812 */ /* 0x002fe200078ec0ff */
[----:B------:R-:W-:-:S07]  /*2700*/  ULEA UR5, UR5, UR57, 0x3 ;  /* 0x0000003905057291 */ /* 0x000fce000f8e18ff */
[----:B------:R-:W3:Y:S01]  /*2710*/  LDL.64 R36, [UR6+0x80] ;  /* 0x00008006ff247983 */ /* 0x000ee20008100a00 */
[----:B------:R-:W-:Y:S01]  /*2720*/  LEA R13, R13, UR57, 0x3 ;  /* 0x000000390d0d7c11 */ /* 0x000fe2000f8e18ff */
[----:B------:R-:W0:Y:S01]  /*2730*/  LDCU.U8 UR4, c[0x3][0x5a] ;  /* 0x00c00b40ff0477ac */ /* 0x000e220008000000 */
[----:B--2---:R-:W-:Y:S02]  /*2740*/  IADD3 R89, P0, P1, R30, UR69, R4 ;  /* 0x000000451e597c10 */ /* 0x004fe4000f91e004 */
[----:B----4-:R-:W-:Y:S02]  /*2750*/  IADD3 R77, P2, PT, R6, UR10, RZ ;  /* 0x0000000a064d7c10 */ /* 0x010fe4000ff5e0ff */
[----:B------:R-:W-:Y:S02]  /*2760*/  IADD3.X R70, PT, PT, R31, UR9, R5, P0, P1 ;  /* 0x000000091f467c10 */ /* 0x000fe400087e2405 */
[----:B------:R-:W-:Y:S01]  /*2770*/  IADD3 R77, P3, PT, R77, R68, RZ ;  /* 0x000000444d4d7210 */ /* 0x000fe20007f7e0ff */
[----:B------:R-:W2:Y:S01]  /*2780*/  LDL.64 R4, [UR5+0x80] ;  /* 0x00008005ff047983 */ /* 0x000ea20008100a00 */
[----:B-----5:R-:W-:-:S02]  /*2790*/  LOP3.LUT R58, R70, R35, RZ, 0x3c, !PT ;  /* 0x00000023463a7212 */ /* 0x020fc400078e3cff */
[----:B------:R-:W-:Y:S01]  /*27a0*/  IADD3.X R69, PT, PT, R69, UR11, R7, P3, P2 ;  /* 0x0000000b45457c10 */ /* 0x000fe20009fe4407 */
[----:B------:R-:W1:Y:S01]  /*27b0*/  LDCU.128 UR8, c[0x3][0x30] ;  /* 0x00c00600ff0877ac */ /* 0x000e620008000c00 */
[----:B------:R-:W-:Y:S01]  /*27c0*/  LOP3.LUT R6, R89, 0x80, R34, 0x96, !PT ;  /* 0x0000008059067812 */ /* 0x000fe200078e9622 */
[----:B------:R-:W4:Y:S01]  /*27d0*/  LDL.64 R30, [R13+0x80] ;  /* 0x000080000d1e7983 */ /* 0x000f220000100a00 */
[----:B------:R-:W-:Y:S01]  /*27e0*/  IADD3 R7, P0, PT, R58, UR12, RZ ;  /* 0x0000000c3a077c10 */ /* 0x000fe2000ff1e0ff */
[----:B------:R-:W5:Y:S01]  /*27f0*/  LDC.64 R34, c[0x3][0x18] ;  /* 0x00c00600ff227b82 */ /* 0x000f620000000a00 */
[----:B------:R-:W-:Y:S02]  /*2800*/  LOP3.LUT R66, R69, R65, RZ, 0x3c, !PT ;  /* 0x0000004145427212 */ /* 0x000fe400078e3cff */
[----:B------:R-:W-:Y:S02]  /*2810*/  IADD3.X R78, PT, PT, R6, UR13, RZ, P0, !PT ;  /* 0x0000000d064e7c10 */ /* 0x000fe400087fe4ff */
[----:B------:R-:W-:-:S02]  /*2820*/  LOP3.LUT R64, R77, R64, RZ, 0x3c, !PT ;  /* 0x000000404d407212 */ /* 0x000fc400078e3cff */
[----:B------:R-:W-:Y:S02]  /*2830*/  IADD3 R67, P1, PT, R66, UR14, RZ ;  /* 0x0000000e42437c10 */ /* 0x000fe4000ff3e0ff */
[----:B------:R-:W-:Y:S02]  /*2840*/  LOP3.LUT R59, R7, UR16, RZ, 0x3c, !PT ;  /* 0x00000010073b7c12 */ /* 0x000fe4000f8e3cff */
[----:B------:R-:W-:Y:S02]  /*2850*/  LOP3.LUT R68, R78, UR17, RZ, 0x3c, !PT ;  /* 0x000000114e447c12 */ /* 0x000fe4000f8e3cff */
[----:B------:R-:W-:Y:S01]  /*2860*/  IADD3.X R62, PT, PT, R64, UR15, RZ, P1, !PT ;  /* 0x0000000f403e7c10 */ /* 0x000fe20008ffe4ff */
[----:B------:R-:W5:Y:S01]  /*2870*/  LDCU.128 UR12, c[0x3][0x30] ;  /* 0x00c00600ff0c77ac */ /* 0x000f620008000c00 */
[----:B------:R-:W-:Y:S02]  /*2880*/  SHF.L.W.U32.HI R65, R68, 0x8, R59 ;  /* 0x0000000844417819 */ /* 0x000fe40000010e3b */
[----:B------:R-:W-:-:S02]  /*2890*/  LOP3.LUT R60, R67, UR18, RZ, 0x3c, !PT ;  /* 0x00000012433c7c12 */ /* 0x000fc4000f8e3cff */
[----:B------:R-:W-:Y:S01]  /*28a0*/  LOP3.LUT R63, R62, UR19, RZ, 0x3c, !PT ;  /* 0x000000133e3f7c12 */ /* 0x000fe2000f8e3cff */
[----:B------:R-:W5:Y:S01]  /*28b0*/  LDCU.128 UR16, c[0x3][0x10] ;  /* 0x00c00200ff1077ac */ /* 0x000f620008000c00 */
[----:B------:R-:W-:Y:S02]  /*28c0*/  SHF.L.W.U32.HI R59, R59, 0x8, R68 ;  /* 0x000000083b3b7819 */ /* 0x000fe40000010e44 */
[----:B------:R-:W-:Y:S01]  /*28d0*/  SHF.L.W.U32.HI R61, R60, 0x8, R63 ;  /* 0x000000083c3d7819 */ /* 0x000fe20000010e3f */
[----:B-1----:R-:W-:Y:S01]  /*28e0*/  ULOP3.LUT UR73, UR8, 0x7361635a, URZ, 0x3c, !UPT ;  /* 0x7361635a08497892 */ /* 0x002fe2000f8e3cff */
[----:B------:R-:W-:Y:S01]  /*28f0*/  IADD3 R89, P0, P1, R59, R89, R2 ;  /* 0x000000593b597210 */ /* 0x000fe2000791e002 */
[----:B------:R-:W-:Y:S01]  /*2900*/  ULOP3.LUT UR74, UR9, 0x576f5068, URZ, 0x3c, !UPT ;  /* 0x576f5068094a7892 */ /* 0x000fe2000f8e3cff */
[----:B------:R-:W-:Y:S01]  /*2910*/  IADD3 R77, P2, P3, R61, R77, R52 ;  /* 0x0000004d3d4d7210 */ /* 0x000fe20007b5e034 */
[----:B------:R-:W1:Y:S01]  /*2920*/  LDCU.U8 UR5, c[0x3][0x5e] ;  /* 0x00c00bc0ff0577ac */ /* 0x000e620008000000 */
[----:B------:R-:W-:-:S02]  /*2930*/  IADD3.X R91, PT, PT, R65, R70, R3, P0, P1 ;  /* 0x00000046415b7210 */ /* 0x000fc400007e2403 */
[----:B------:R-:W-:Y:S01]  /*2940*/  IADD3 R73, P0, P1, R74, UR73, R32 ;  /* 0x000000494a497c10 */ /* 0x000fe2000f91e020 */
[----:B------:R-:W-:Y:S01]  /*2950*/  ULOP3.LUT UR70, UR10, 0x90000000, URZ, 0x3c, !UPT ;  /* 0x900000000a467892 */ /* 0x000fe2000f8e3cff */
[----:B------:R-:W-:Y:S01]  /*2960*/  SHF.L.W.U32.HI R60, R63, 0x8, R60 ;  /* 0x000000083f3c7819 */ /* 0x000fe20000010e3c */
[----:B0-----:R-:W-:Y:S01]  /*2970*/  ULEA UR6, UR4, UR57, 0x3 ;  /* 0x0000003904067291 */ /* 0x001fe2000f8e18ff */
[----:B------:R-:W-:Y:S01]  /*2980*/  LOP3.LUT R52, R77, R66, RZ, 0x3c, !PT ;  /* 0x000000424d347212 */ /* 0x000fe200078e3cff */
[----:B------:R-:W-:Y:S01]  /*2990*/  ULOP3.LUT UR71, UR11, 0x5000000, URZ, 0x3c, !UPT ;  /* 0x050000000b477892 */ /* 0x000fe2000f8e3cff */
[----:B------:R-:W-:Y:S02]  /*29a0*/  IADD3.X R66, PT, PT, R75, UR74, R33, P0, P1 ;  /* 0x0000004a4b427c10 */ /* 0x000fe400087e2421 */
[----:B-----5:R-:W-:Y:S02]  /*29b0*/  IADD3 R93, P0, P1, R34, UR70, R14 ;  /* 0x00000046225d7c10 */ /* 0x020fe4000f91e00e */
[----:B------:R-:W-:-:S02]  /*29c0*/  IADD3.X R69, PT, PT, R60, R69, R53, P2, P3 ;  /* 0x000000453c457210 */ /* 0x000fc400017e6435 */
[----:B------:R-:W-:Y:S02]  /*29d0*/  LOP3.LUT R68, R66, UR13, RZ, 0x3c, !PT ;  /* 0x0000000d42447c12 */ /* 0x000fe4000f8e3cff */
[----:B------:R-:W-:Y:S02]  /*29e0*/  LOP3.LUT R14, R71, 0xff, RZ, 0xc0, !PT ;  /* 0x000000ff470e7812 */ /* 0x000fe400078ec0ff */
[----:B------:R-:W-:Y:S01]  /*29f0*/  IADD3.X R74, PT, PT, R35, UR71, R15, P0, P1 ;  /* 0x00000047234a7c10 */ /* 0x000fe200087e240f */
[----:B------:R-:W0:Y:S01]  /*2a00*/  LDCU.U8 UR4, c[0x3][0x59] ;  /* 0x00c00b20ff0477ac */ /* 0x000e220008000000 */
[----:B------:R-:W-:Y:S01]  /*2a10*/  LOP3.LUT R3, R69, R64, RZ, 0x3c, !PT ;  /* 0x0000004045037212 */ /* 0x000fe200078e3cff */
[----:B------:R-:W5:Y:S01]  /*2a20*/  LDL.64 R34, [UR6+0x80] ;  /* 0x00008006ff227983 */ /* 0x000f620008100a00 */
[----:B------:R-:W-:Y:S02]  /*2a30*/  LOP3.LUT R64, R73, UR12, RZ, 0x3c, !PT ;  /* 0x0000000c49407c12 */ /* 0x000fe4000f8e3cff */
[----:B------:R-:W-:-:S02]  /*2a40*/  IADD3 R81, P0, PT, R68, UR16, RZ ;  /* 0x0000001044517c10 */ /* 0x000fc4000ff1e0ff */
[----:B------:R-:W-:Y:S01]  /*2a50*/  LEA R14, R14, UR57, 0x3 ;  /* 0x000000390e0e7c11 */ /* 0x000fe2000f8e18ff */
[----:B-1----:R-:W-:Y:S01]  /*2a60*/  ULEA UR6, UR5, UR57, 0x3 ;  /* 0x0000003905067291 */ /* 0x002fe2000f8e18ff */
[----:B------:R-:W-:Y:S02]  /*2a70*/  IADD3.X R85, PT, PT, R64, UR17, RZ, P0, !PT ;  /* 0x0000001140557c10 */ /* 0x000fe400087fe4ff */
[----:B------:R-:W-:Y:S01]  /*2a80*/  SHF.L.W.U32.HI R53, R3, 0x10, R52 ;  /* 0x0000001003357819 */ /* 0x000fe20000010e34 */
[----:B------:R-:W5:Y:S01]  /*2a90*/  LDL.64 R32, [R14+0x80] ;  /* 0x000080000e207983 */ /* 0x000f620000100a00 */
[----:B------:R-:W-:Y:S02]  /*2aa0*/  SHF.L.W.U32.HI R52, R52, 0x10, R3 ;  /* 0x0000001034347819 */ /* 0x000fe40000010e03 */
[----:B------:R-:W-:Y:S02]  /*2ab0*/  LOP3.LUT R79, R81, UR73, RZ, 0x3c, !PT ;  /* 0x00000049514f7c12 */ /* 0x000fe4000f8e3cff */
[----:B------:R-:W-:-:S02]  /*2ac0*/  LOP3.LUT R2, R85, UR74, RZ, 0x3c, !PT ;  /* 0x0000004a55027c12 */ /* 0x000fc4000f8e3cff */
[----:B------:R-:W-:Y:S02]  /*2ad0*/  LOP3.LUT R72, R74, UR15, RZ, 0x3c, !PT ;  /* 0x0000000f4a487c12 */ /* 0x000fe4000f8e3cff */
[----:B------:R-:W-:Y:S02]  /*2ae0*/  IADD3 R90, P0, PT, R52, R67, RZ ;  /* 0x00000043345a7210 */ /* 0x000fe40007f1e0ff */
[----:B------:R-:W-:Y:S02]  /*2af0*/  SHF.L.W.U32.HI R75, R2, 0x8, R79 ;  /* 0x00000008024b7819 */ /* 0x000fe40000010e4f */
[----:B------:R-:W-:Y:S02]  /*2b00*/  SHF.L.W.U32.HI R79, R79, 0x8, R2 ;  /* 0x000000084f4f7819 */ /* 0x000fe40000010e02 */
[----:B------:R-:W-:Y:S01]  /*2b10*/  LOP3.LUT R71, R93, UR14, RZ, 0x3c, !PT ;  /* 0x0000000e5d477c12 */ /* 0x000fe2000f8e3cff */
[----:B------:R-:W5:Y:S01]  /*2b20*/  LDL.64 R2, [UR6+0x80] ;  /* 0x00008006ff027983 */ /* 0x000f620008100a00 */
[----:B------:R-:W-:Y:S01]  /*2b30*/  IADD3 R76, P1, PT, R72, UR18, RZ ;  /* 0x00000012484c7c10 */ /* 0x000fe2000ff3e0ff */
[----:B------:R-:W-:Y:S01]  /*2b40*/  IMAD.X R63, R53, 0x1, R62, P0 ;  /* 0x00000001353f7824 */ /* 0x000fe200000e063e */
[----:B0-----:R-:W-:-:S02]  /*2b50*/  ULEA UR5, UR4, UR57, 0x3 ;  /* 0x0000003904057291 */ /* 0x001fc4000f8e18ff */
[----:B------:R-:W-:Y:S02]  /*2b60*/  IADD3.X R70, PT, PT, R71, UR19, RZ, P1, !PT ;  /* 0x0000001347467c10 */ /* 0x000fe40008ffe4ff */
[----:B---3--:R-:W-:Y:S02]  /*2b70*/  IADD3 R73, P0, P1, R79, R73, R20 ;  /* 0x000000494f497210 */ /* 0x008fe4000791e014 */
[----:B------:R-:W-:Y:S02]  /*2b80*/  LOP3.LUT R80, R63, R60, RZ, 0x3c, !PT ;  /* 0x0000003c3f507212 */ /* 0x000fe400078e3cff */
[----:B------:R-:W-:Y:S02]  /*2b90*/  LOP3.LUT R61, R90, R61, RZ, 0x3c, !PT ;  /* 0x0000003d5a3d7212 */ /* 0x000fe400078e3cff */
[----:B------:R-:W-:Y:S02]  /*2ba0*/  LOP3.LUT R87, R76, UR70, RZ, 0x3c, !PT ;  /* 0x000000464c577c12 */ /* 0x000fe4000f8e3cff */
[----:B------:R-:W-:-:S02]  /*2bb0*/  LOP3.LUT R60, R70, UR71, RZ, 0x3c, !PT ;  /* 0x00000047463c7c12 */ /* 0x000fc4000f8e3cff */
[----:B------:R-:W-:Y:S01]  /*2bc0*/  IADD3.X R15, PT, PT, R75, R66, R21, P0, P1 ;  /* 0x000000424b0f7210 */ /* 0x000fe200007e2415 */
[----:B------:R-:W0:Y:S01]  /*2bd0*/  LDCU.U8 UR6, c[0x3][0x5f] ;  /* 0x00c00be0ff0677ac */ /* 0x000e220008000000 */
[----:B------:R-:W-:Y:S01]  /*2be0*/  SHF.L.W.U32.HI R62, R61, 0x1, R80 ;  /* 0x000000013d3e7819 */ /* 0x000fe20000010e50 */
[----:B------:R-:W3:Y:S01]  /*2bf0*/  LDL.64 R20, [UR5+0x80] ;  /* 0x00008005ff147983 */ /* 0x000ee20008100a00 */
[----:B------:R-:W-:Y:S02]  /*2c00*/  SHF.L.W.U32.HI R67, R80, 0x1, R61 ;  /* 0x0000000150437819 */ /* 0x000fe40000010e3d */
[----:B------:R-:W-:Y:S02]  /*2c10*/  SHF.L.W.U32.HI R83, R60, 0x8, R87 ;  /* 0x000000083c537819 */ /* 0x000fe40000010e57 */
[----:B------:R-:W-:Y:S02]  /*2c20*/  SHF.L.W.U32.HI R87, R87, 0x8, R60 ;  /* 0x0000000857577819 */ /* 0x000fe40000010e3c */
[----:B------:R-:W-:-:S02]  /*2c30*/  LOP3.LUT R68, R73, R68, RZ, 0x3c, !PT ;  /* 0x0000004449447212 */ /* 0x000fc400078e3cff */
[----:B------:R-:W-:Y:S02]  /*2c40*/  LOP3.LUT R61, R15, R64, RZ, 0x3c, !PT ;  /* 0x000000400f3d7212 */ /* 0x000fe400078e3cff */
[----:B------:R-:W-:Y:S02]  /*2c50*/  IADD3 R93, P0, P1, R87, R93, R56 ;  /* 0x0000005d575d7210 */ /* 0x000fe4000791e038 */
[----:B------:R-:W-:Y:S02]  /*2c60*/  SHF.L.W.U32.HI R66, R61, 0x10, R68 ;  /* 0x000000103d427819 */ /* 0x000fe40000010e44 */
[----:B------:R-:W-:Y:S02]  /*2c70*/  SHF.L.W.U32.HI R68, R68, 0x10, R61 ;  /* 0x0000001044447819 */ /* 0x000fe40000010e3d */
[----:B------:R-:W-:Y:S02]  /*2c80*/  LOP3.LUT R60, R89, R58, RZ, 0x3c, !PT ;  /* 0x0000003a593c7212 */ /* 0x000fe400078e3cff */
[----:B------:R-:W-:-:S02]  /*2c90*/  IADD3.X R56, PT, PT, R83, R74, R57, P0, P1 ;  /* 0x0000004a53387210 */ /* 0x000fc400007e2439 */
[----:B------:R-:W-:Y:S01]  /*2ca0*/  IADD3 R58, P0, PT, R68, R81, RZ ;  /* 0x00000051443a7210 */ /* 0x000fe20007f1e0ff */
[----:B------:R-:W1:Y:S01]  /*2cb0*/  LDCU.U8 UR4, c[0x3][0x5b] ;  /* 0x00c00b60ff0477ac */ /* 0x000e620008000000 */
[----:B------:R-:W-:-:S03]  /*2cc0*/  IADD3 R64, P2, P3, R67, R89, R26 ;  /* 0x0000005943407210 */ /* 0x000fc60007b5e01a */
[----:B------:R-:W-:Y:S01]  /*2cd0*/  IMAD.X R88, R66, 0x1, R85, P0 ;  /* 0x0000000142587824 */ /* 0x000fe200000e0655 */
[----:B0-----:R-:W-:Y:S01]  /*2ce0*/  ULEA UR6, UR6, UR57, 0x3 ;  /* 0x0000003906067291 */ /* 0x001fe2000f8e18ff */
[----:B------:R-:W-:Y:S01]  /*2cf0*/  IADD3.X R84, PT, PT, R62, R91, R27, P2, P3 ;  /* 0x0000005b3e547210 */ /* 0x000fe200017e641b */
[----:B------:R-:W0:Y:S01]  /*2d00*/  LDCU.U8 UR5, c[0x3][0x5d] ;  /* 0x00c00ba0ff0577ac */ /* 0x000e220008000000 */
[----:B------:R-:W-:Y:S02]  /*2d10*/  LOP3.LUT R61, R91, R6, RZ, 0x3c, !PT ;  /* 0x000000065b3d7212 */ /* 0x000fe400078e3cff */
[----:B------:R-:W-:Y:S02]  /*2d20*/  LOP3.LUT R27, R56, R71, RZ, 0x3c, !PT ;  /* 0x00000047381b7212 */ /* 0x000fe400078e3cff */
[----:B------:R-:W-:Y:S02]  /*2d30*/  LOP3.LUT R57, R58, R79, RZ, 0x3c, !PT ;  /* 0x0000004f3a397212 */ /* 0x000fe400078e3cff */
[----:B------:R-:W-:-:S02]  /*2d40*/  LOP3.LUT R26, R88, R75, RZ, 0x3c, !PT ;  /* 0x0000004b581a7212 */ /* 0x000fc400078e3cff */
[----:B------:R-:W-:Y:S02]  /*2d50*/  LOP3.LUT R6, R93, R72, RZ, 0x3c, !PT ;  /* 0x000000485d067212 */ /* 0x000fe400078e3cff */
[----:B------:R-:W-:Y:S02]  /*2d60*/  SHF.L.W.U32.HI R80, R57, 0x1, R26 ;  /* 0x0000000139507819 */ /* 0x000fe40000010e1a */
[----:B------:R-:W-:Y:S02]  /*2d70*/  SHF.L.W.U32.HI R89, R27, 0x10, R6 ;  /* 0x000000101b597819 */ /* 0x000fe40000010e06 */
[----:B------:R-:W-:Y:S02]  /*2d80*/  SHF.L.W.U32.HI R57, R26, 0x1, R57 ;  /* 0x000000011a397819 */ /* 0x000fe40000010e39 */
[----:B------:R-:W-:Y:S02]  /*2d90*/  SHF.L.W.U32.HI R75, R6, 0x10, R27 ;  /* 0x00000010064b7819 */ /* 0x000fe40000010e1b */
[----:B------:R-:W3:Y:S01]  /*2da0*/  LDL.64 R26, [UR6+0x80] ;  /* 0x00008006ff1a7983 */ /* 0x000ee20008100a00 */
[----:B------:R-:W-:Y:S01]  /*2db0*/  SHF.L.W.U32.HI R72, R60, 0x10, R61 ;  /* 0x000000103c487819 */ /* 0x000fe20000010e3d */
[----:B-1----:R-:W-:Y:S01]  /*2dc0*/  ULEA UR4, UR4, UR57, 0x3 ;  /* 0x0000003904047291 */ /* 0x002fe2000f8e18ff */
[----:B------:R-:W-:-:S02]  /*2dd0*/  SHF.L.W.U32.HI R71, R61, 0x10, R60 ;  /* 0x000000103d477819 */ /* 0x000fc40000010e3c */
[----:B------:R-:W-:Y:S01]  /*2de0*/  IADD3 R92, P0, PT, R72, R7, RZ ;  /* 0x00000007485c7210 */ /* 0x000fe20007f1e0ff */
[----:B0-----:R-:W-:Y:S01]  /*2df0*/  ULEA UR5, UR5, UR57, 0x3 ;  /* 0x0000003905057291 */ /* 0x001fe2000f8e18ff */
[----:B------:R-:W0:Y:S03]  /*2e00*/  LDC.64 R6, c[0x3][0x60] ;  /* 0x00c01800ff067b82 */ /* 0x000e260000000a00 */
[----:B------:R-:W-:Y:S01]  /*2e10*/  IMAD.X R78, R71, 0x1, R78, P0 ;  /* 0x00000001474e7824 */ /* 0x000fe200000e064e */
[----:B------:R-:W-:Y:S01]  /*2e20*/  IADD3 R77, P0, P2, R57, R77, R54 ;  /* 0x0000004d394d7210 */ /* 0x000fe20007a1e036 */
[----:B------:R-:W3:Y:S01]  /*2e30*/  LDL.64 R60, [UR4+0x80] ;  /* 0x00008004ff3c7983 */ /* 0x000ee20008100a00 */
[----:B------:R-:W-:Y:S02]  /*2e40*/  LOP3.LUT R82, R89, R84, RZ, 0x3c, !PT ;  /* 0x0000005459527212 */ /* 0x000fe400078e3cff */
[----:B------:R-:W-:-:S02]  /*2e50*/  LOP3.LUT R85, R92, R59, RZ, 0x3c, !PT ;  /* 0x0000003b5c557212 */ /* 0x000fc400078e3cff */
[----:B------:R-:W-:Y:S02]  /*2e60*/  LOP3.LUT R54, R78, R65, RZ, 0x3c, !PT ;  /* 0x000000414e367212 */ /* 0x000fe400078e3cff */
[----:B------:R-:W-:Y:S02]  /*2e70*/  IADD3.X R74, PT, PT, R80, R69, R55, P0, P2 ;  /* 0x00000045504a7210 */ /* 0x000fe400007e4437 */
[----:B------:R-:W-:Y:S02]  /*2e80*/  IADD3 R76, P0, PT, R75, R76, RZ ;  /* 0x0000004c4b4c7210 */ /* 0x000fe40007f1e0ff */
[----:B------:R-:W-:Y:S02]  /*2e90*/  IADD3 R82, P1, PT, R82, R58, RZ ;  /* 0x0000003a52527210 */ /* 0x000fe40007f3e0ff */
[----:B------:R-:W-:Y:S01]  /*2ea0*/  SHF.L.W.U32.HI R79, R85, 0x1, R54 ;  /* 0x00000001554f7819 */ /* 0x000fe20000010e36 */
[----:B------:R-:W3:Y:S01]  /*2eb0*/  LDL.64 R58, [UR5+0x80] ;  /* 0x00008005ff3a7983 */ /* 0x000ee20008100a00 */
[----:B------:R-:W-:Y:S01]  /*2ec0*/  SHF.L.W.U32.HI R85, R54, 0x1, R85 ;  /* 0x0000000136557819 */ /* 0x000fe20000010e55 */
[----:B------:R-:W-:Y:S01]  /*2ed0*/  IMAD.X R86, R89, 0x1, R70, P0 ;  /* 0x0000000159567824 */ /* 0x000fe200000e0646 */
[----:B------:R-:W-:Y:S01]  /*2ee0*/  LOP3.LUT R54, R71, R74, RZ, 0x3c, !PT ;  /* 0x0000004a47367212 */ /* 0x000fe200078e3cff */
[----:B------:R-:W1:Y:S01]  /*2ef0*/  LDCU.U8 UR4, c[0x3][0x62] ;  /* 0x00c00c40ff0477ac */ /* 0x000e620008000000 */
[----:B------:R-:W-:-:S02]  /*2f00*/  LOP3.LUT R87, R76, R87, RZ, 0x3c, !PT ;  /* 0x000000574c577212 */ /* 0x000fc400078e3cff */
[----:B------:R-:W-:Y:S02]  /*2f10*/  IADD3 R70, P0, PT, R54, R76, RZ ;  /* 0x0000004c36467210 */ /* 0x000fe40007f1e0ff */
[----:B------:R-:W-:Y:S02]  /*2f20*/  LOP3.LUT R54, R86, R83, RZ, 0x3c, !PT ;  /* 0x0000005356367212 */ /* 0x000fe400078e3cff */
[----:B------:R-:W-:Y:S02]  /*2f30*/  LOP3.LUT R69, R72, R77, RZ, 0x3c, !PT ;  /* 0x0000004d48457212 */ /* 0x000fe400078e3cff */
[----:B------:R-:W-:Y:S02]  /*2f40*/  LOP3.LUT R81, R75, R64, RZ, 0x3c, !PT ;  /* 0x000000404b517212 */ /* 0x000fe400078e3cff */
[----:B------:R-:W-:Y:S01]  /*2f50*/  SHF.L.W.U32.HI R97, R54, 0x1, R87 ;  /* 0x0000000136617819 */ /* 0x000fe20000010e57 */
[----:B------:R-:W-:Y:S01]  /*2f60*/  IMAD.X R69, R69, 0x1, R86, P0 ;  /* 0x0000000145457824 */ /* 0x000fe200000e0656 */
[----:B------:R-:W-:Y:S01]  /*2f70*/  SHF.L.W.U32.HI R91, R87, 0x1, R54 ;  /* 0x00000001575b7819 */ /* 0x000fe20000010e36 */
[----:B------:R-:W-:Y:S01]  /*2f80*/  IMAD.X R81, R81, 0x1, R88, P1 ;  /* 0x0000000151517824 */ /* 0x000fe200008e0658 */
[----:B------:R-:W-:-:S02]  /*2f90*/  IADD3 R73, P0, P1, R97, R73, R38 ;  /* 0x0000004961497210 */ /* 0x000fc4000791e026 */
[----:B0-----:R-:W-:Y:S02]  /*2fa0*/  LOP3.LUT R6, R6, 0xff, RZ, 0xc0, !PT ;  /* 0x000000ff06067812 */ /* 0x001fe400078ec0ff */
[----:B------:R-:W-:Y:S02]  /*2fb0*/  LOP3.LUT R76, R80, R69, RZ, 0x3c, !PT ;  /* 0x00000045504c7212 */ /* 0x000fe400078e3cff */
[----:B------:R-:W-:Y:S02]  /*2fc0*/  LOP3.LUT R57, R57, R70, RZ, 0x3c, !PT ;  /* 0x0000004639397212 */ /* 0x000fe400078e3cff */
[----:B------:R-:W-:Y:S02]  /*2fd0*/  IADD3.X R80, PT, PT, R91, R15, R39, P0, P1 ;  /* 0x0000000f5b507210 */ /* 0x000fe400007e2427 */
[----:B------:R-:W-:Y:S02]  /*2fe0*/  IADD3 R93, P0, P1, R85, R93, R22 ;  /* 0x0000005d555d7210 */ /* 0x000fe4000791e016 */
[----:B------:R-:W-:Y:S01]  /*2ff0*/  LEA R15, R6, UR57, 0x3 ;  /* 0x00000039060f7c11 */ /* 0x000fe2000f8e18ff */
[----:B-1----:R-:W-:Y:S01]  /*3000*/  ULEA UR5, UR4, UR57, 0x3 ;  /* 0x0000003904057291 */ /* 0x002fe2000f8e18ff */
[----:B------:R-:W-:-:S02]  /*3010*/  SHF.L.W.U32.HI R87, R76, 0x8, R57 ;  /* 0x000000084c577819 */ /* 0x000fc40000010e39 */
[----:B------:R-:W-:Y:S02]  /*3020*/  LOP3.LUT R67, R67, R82, RZ, 0x3c, !PT ;  /* 0x0000005243437212 */ /* 0x000fe400078e3cff */
[----:B------:R-:W-:Y:S02]  /*3030*/  LOP3.LUT R62, R62, R81, RZ, 0x3c, !PT ;  /* 0x000000513e3e7212 */ /* 0x000fe400078e3cff */
[----:B------:R-:W-:Y:S02]  /*3040*/  SHF.L.W.U32.HI R76, R57, 0x8, R76 ;  /* 0x00000008394c7819 */ /* 0x000fe40000010e4c */
[----:B------:R-:W-:Y:S01]  /*3050*/  IADD3.X R95, PT, PT, R79, R56, R23, P0, P1 ;  /* 0x000000384f5f7210 */ /* 0x000fe200007e2417 */
[----:B------:R-:W3:Y:S01]  /*3060*/  LDL.64 R54, [UR5+0x80] ;  /* 0x00008005ff367983 */ /* 0x000ee20008100a00 */
[----:B------:R-:W-:-:S03]  /*3070*/  SHF.L.W.U32.HI R65, R62, 0x8, R67 ;  /* 0x000000083e417819 */ /* 0x000fc60000010e43 */
[----:B------:R-:W3:Y:S01]  /*3080*/  LDL.64 R56, [R15+0x80] ;  /* 0x000080000f387983 */ /* 0x000ee20000100a00 */
[----:B------:R-:W-:Y:S02]  /*3090*/  SHF.L.W.U32.HI R67, R67, 0x8, R62 ;  /* 0x0000000843437819 */ /* 0x000fe40000010e3e */
[----:B------:R-:W-:Y:S02]  /*30a0*/  LOP3.LUT R7, R7, 0xff, RZ, 0xc0, !PT ;  /* 0x000000ff07077812 */ /* 0x000fe400078ec0ff */
[----:B------:R-:W-:Y:S02]  /*30b0*/  IADD3 R83, P0, P1, R67, R64, R16 ;  /* 0x0000004043537210 */ /* 0x000fe4000791e010 */
[----:B------:R-:W-:Y:S01]  /*30c0*/  LEA R16, R7, UR57, 0x3 ;  /* 0x0000003907107c11 */ /* 0x000fe2000f8e18ff */
[----:B------:R-:W0:Y:S01]  /*30d0*/  LDCU.U8 UR4, c[0x3][0x66] ;  /* 0x00c00cc0ff0477ac */ /* 0x000e220008000000 */
[----:B------:R-:W-:Y:S02]  /*30e0*/  LOP3.LUT R23, R66, R95, RZ, 0x3c, !PT ;  /* 0x0000005f42177212 */ /* 0x000fe400078e3cff */
[----:B------:R-:W-:Y:S01]  /*30f0*/  IADD3.X R17, PT, PT, R65, R84, R17, P0, P1 ;  /* 0x0000005441117210 */ /* 0x000fe200007e2411 */
[----:B------:R-:W3:Y:S01]  /*3100*/  LDL.64 R38, [R16+0x80] ;  /* 0x0000800010267983 */ /* 0x000ee20000100a00 */
[----:B------:R-:W-:-:S02]  /*3110*/  LOP3.LUT R89, R83, R89, R84, 0x96, !PT ;  /* 0x0000005953597212 */ /* 0x000fc400078e9654 */
[----:B------:R-:W-:Y:S02]  /*3120*/  IADD3 R90, P3, PT, R23, R90, RZ ;  /* 0x0000005a175a7210 */ /* 0x000fe40007f7e0ff */
[----:B------:R-:W-:Y:S01]  /*3130*/  LOP3.LUT R84, R68, R93, RZ, 0x3c, !PT ;  /* 0x0000005d44547212 */ /* 0x000fe200078e3cff */
[----:B------:R-:W1:Y:S01]  /*3140*/  LDCU.U8 UR5, c[0x3][0x63] ;  /* 0x00c00c60ff0577ac */ /* 0x000e620008000000 */
[----:B------:R-:W-:Y:S02]  /*3150*/  LOP3.LUT R62, R53, R80, RZ, 0x3c, !PT ;  /* 0x00000050353e7212 */ /* 0x000fe400078e3cff */
[----:B------:R-:W-:Y:S01]  /*3160*/  LOP3.LUT R6, R17, R75, R64, 0x96, !PT ;  /* 0x0000004b11067212 */ /* 0x000fe200078e9640 */
[----:B------:R-:W-:Y:S01]  /*3170*/  IMAD.X R84, R84, 0x1, R63, P3 ;  /* 0x0000000154547824 */ /* 0x000fe200018e063f */
[----:B------:R-:W-:Y:S02]  /*3180*/  IADD3 R62, P2, PT, R62, R92, RZ ;  /* 0x0000005c3e3e7210 */ /* 0x000fe40007f5e0ff */
[----:B------:R-:W-:-:S02]  /*3190*/  LOP3.LUT R7, R52, R73, RZ, 0x3c, !PT ;  /* 0x0000004934077212 */ /* 0x000fc400078e3cff */
[----:B------:R-:W-:Y:S02]  /*31a0*/  SHF.L.W.U32.HI R64, R6, 0x10, R89 ;  /* 0x0000001006407819 */ /* 0x000fe40000010e59 */
[----:B------:R-:W-:Y:S02]  /*31b0*/  SHF.L.W.U32.HI R63, R89, 0x10, R6 ;  /* 0x00000010593f7819 */ /* 0x000fe40000010e06 */
[----:B------:R-:W-:Y:S02]  /*31c0*/  LOP3.LUT R85, R85, R90, RZ, 0x3c, !PT ;  /* 0x0000005a55557212 */ /* 0x000fe400078e3cff */
[----:B------:R-:W-:Y:S01]  /*31d0*/  LOP3.LUT R6, R79, R84, RZ, 0x3c, !PT ;  /* 0x000000544f067212 */ /* 0x000fe200078e3cff */
[----:B------:R-:W-:Y:S01]  /*31e0*/  IMAD.X R78, R7, 0x1, R78, P2 ;  /* 0x00000001074e7824 */ /* 0x000fe200010e064e */
[----:B0-----:R-:W-:Y:S01]  /*31f0*/  ULEA UR7, UR4, UR57, 0x3 ;  /* 0x0000003904077291 */ /* 0x001fe2000f8e18ff */
[----:B------:R-:W-:Y:S01]  /*3200*/  IADD3 R79, P0, PT, R63, R82, RZ ;  /* 0x000000523f4f7210 */ /* 0x000fe20007f1e0ff */
[----:B------:R-:W0:Y:S01]  /*3210*/  LDCU.U8 UR4, c[0x3][0x61] ;  /* 0x00c00c20ff0477ac */ /* 0x000e220008000000 */
[----:B------:R-:W-:-:S02]  /*3220*/  SHF.L.W.U32.HI R101, R85, 0x8, R6 ;  /* 0x0000000855657819 */ /* 0x000fc40000010e06 */
[----:B------:R-:W-:Y:S02]  /*3230*/  SHF.L.W.U32.HI R99, R6, 0x8, R85 ;  /* 0x0000000806637819 */ /* 0x000fe40000010e55 */
[----:B------:R-:W-:Y:S02]  /*3240*/  LOP3.LUT R22, R91, R78, RZ, 0x3c, !PT ;  /* 0x0000004e5b167212 */ /* 0x000fe400078e3cff */
[----:B------:R-:W-:Y:S01]  /*3250*/  IADD3 R85, P2, P3, R101, R93, R40 ;  /* 0x0000005d65557210 */ /* 0x000fe20007b5e028 */
[----:B------:R-:W-:Y:S01]  /*3260*/  IMAD.X R81, R64, 0x1, R81, P0 ;  /* 0x0000000140517824 */ /* 0x000fe200000e0651 */
[----:B------:R-:W-:Y:S01]  /*3270*/  LOP3.LUT R97, R97, R62, RZ, 0x3c, !PT ;  /* 0x0000003e61617212 */ /* 0x000fe200078e3cff */
[----:B-1----:R-:W-:Y:S01]  /*3280*/  ULEA UR6, UR5, UR57, 0x3 ;  /* 0x0000003905067291 */ /* 0x002fe2000f8e18ff */
[----:B------:R-:W-:Y:S01]  /*3290*/  IADD3 R91, P0, P1, R76, R77, R50 ;  /* 0x0000004d4c5b7210 */ /* 0x000fe2000791e032 */
[----:B------:R-:W1:Y:S01]  /*32a0*/  LDCU.U8 UR5, c[0x3][0x65] ;  /* 0x00c00ca0ff0577ac */ /* 0x000e620008000000 */
[----:B------:R-:W-:-:S02]  /*32b0*/  IADD3.X R75, PT, PT, R99, R95, R41, P2, P3 ;  /* 0x0000005f634b7210 */ /* 0x000fc400017e6429 */
[----:B------:R-:W-:Y:S02]  /*32c0*/  SHF.L.W.U32.HI R89, R22, 0x8, R97 ;  /* 0x0000000816597819 */ /* 0x000fe40000010e61 */
[----:B------:R-:W-:Y:S02]  /*32d0*/  SHF.L.W.U32.HI R82, R97, 0x8, R22 ;  /* 0x0000000861527819 */ /* 0x000fe40000010e16 */
[----:B------:R-:W3:Y:S01]  /*32e0*/  LDL.64 R22, [UR7+0x80] ;  /* 0x00008007ff167983 */ /* 0x000ee20008100a00 */
[----:B------:R-:W-:Y:S02]  /*32f0*/  LOP3.LUT R7, R91, R71, R74, 0x96, !PT ;  /* 0x000000475b077212 */ /* 0x000fe400078e964a */
[----:B------:R-:W-:Y:S01]  /*3300*/  LOP3.LUT R50, R85, R66, R95, 0x96, !PT ;  /* 0x0000004255327212 */ /* 0x000fe200078e965f */
[----:B------:R-:W3:Y:S01]  /*3310*/  LDL.64 R40, [UR6+0x80] ;  /* 0x00008006ff287983 */ /* 0x000ee20008100a00 */
[----:B------:R-:W-:Y:S02]  /*3320*/  LOP3.LUT R71, R75, R68, R93, 0x96, !PT ;  /* 0x000000444b477212 */ /* 0x000fe400078e965d */
[----:B------:R-:W-:-:S02]  /*3330*/  IADD3.X R88, PT, PT, R87, R74, R51, P0, P1 ;  /* 0x0000004a57587210 */ /* 0x000fc400007e2433 */
[----:B------:R-:W-:Y:S01]  /*3340*/  SHF.L.W.U32.HI R51, R50, 0x10, R71 ;  /* 0x0000001032337819 */ /* 0x000fe20000010e47 */
[----:B0-----:R-:W-:Y:S01]  /*3350*/  ULEA UR4, UR4, UR57, 0x3 ;  /* 0x0000003904047291 */ /* 0x001fe2000f8e18ff */
[----:B------:R-:W-:Y:S01]  /*3360*/  SHF.L.W.U32.HI R50, R71, 0x10, R50 ;  /* 0x0000001047327819 */ /* 0x000fe20000010e32 */
[----:B------:R-:W0:Y:S01]  /*3370*/  LDCU.U8 UR6, c[0x3][0x67] ;  /* 0x00c00ce0ff0677ac */ /* 0x000e220008000000 */
[----:B------:R-:W-:Y:S02]  /*3380*/  IADD3 R90, P2, PT, R51, R90, RZ ;  /* 0x0000005a335a7210 */ /* 0x000fe40007f5e0ff */
[----:B------:R-:W-:Y:S02]  /*3390*/  IADD3 R93, P0, P1, R82, R73, R28 ;  /* 0x00000049525d7210 */ /* 0x000fe4000791e01c */
[----:B------:R-:W-:Y:S01]  /*33a0*/  LOP3.LUT R67, R79, R67, RZ, 0x3c, !PT ;  /* 0x000000434f437212 */ /* 0x000fe200078e3cff */
[----:B------:R-:W-:Y:S01]  /*33b0*/  IMAD.X R84, R50, 0x1, R84, P2 ;  /* 0x0000000132547824 */ /* 0x000fe200010e0654 */
[----:B------:R-:W-:Y:S01]  /*33c0*/  LOP3.LUT R6, R81, R65, RZ, 0x3c, !PT ;  /* 0x0000004151067212 */ /* 0x000fe200078e3cff */
[----:B-1----:R-:W-:Y:S01]  /*33d0*/  ULEA UR5, UR5, UR57, 0x3 ;  /* 0x0000003905057291 */ /* 0x002fe2000f8e18ff */
[----:B------:R-:W-:-:S02]  /*33e0*/  LOP3.LUT R72, R88, R72, R77, 0x96, !PT ;  /* 0x0000004858487212 */ /* 0x000fc400078e964d */
[----:B------:R-:W-:Y:S02]  /*33f0*/  IADD3.X R97, PT, PT, R89, R80, R29, P0, P1 ;  /* 0x0000005059617210 */ /* 0x000fe400007e241d */
[----:B------:R-:W3:Y:S01]  /*3400*/  LDL.64 R28, [UR4+0x80] ;  /* 0x00008004ff1c7983 */ /* 0x000ee20008100a00 */
[----:B------:R-:W-:Y:S02]  /*3410*/  SHF.L.W.U32.HI R65, R67, 0x1, R6 ;  /* 0x0000000143417819 */ /* 0x000fe40000010e06 */
[----:B------:R-:W-:Y:S02]  /*3420*/  SHF.L.W.U32.HI R67, R6, 0x1, R67 ;  /* 0x0000000106437819 */ /* 0x000fe40000010e43 */
[----:B------:R-:W-:Y:S02]  /*3430*/  LOP3.LUT R68, R93, R53, R80, 0x96, !PT ;  /* 0x000000355d447212 */ /* 0x000fe400078e9650 */
[----:B------:R-:W-:Y:S02]  /*3440*/  SHF.L.W.U32.HI R6, R72, 0x10, R7 ;  /* 0x0000001048067819 */ /* 0x000fe40000010e07 */
[----:B------:R-:W-:-:S02]  /*3450*/  LOP3.LUT R92, R90, R101, RZ, 0x3c, !PT ;  /* 0x000000655a5c7212 */ /* 0x000fc400078e3cff */
[----:B------:R-:W-:Y:S02]  /*3460*/  LOP3.LUT R53, R84, R99, RZ, 0x3c, !PT ;  /* 0x0000006354357212 */ /* 0x000fe400078e3cff */
[----:B------:R-:W-:Y:S02]  /*3470*/  SHF.L.W.U32.HI R7, R7, 0x10, R72 ;  /* 0x0000001007077819 */ /* 0x000fe40000010e48 */
[----:B------:R-:W1:Y:S01]  /*3480*/  LDC R72, c[0x3][0x68] ;  /* 0x00c01a00ff487b82 */ /* 0x000e620000000800 */
[----:B------:R-:W-:Y:S02]  /*3490*/  SHF.L.W.U32.HI R99, R92, 0x1, R53 ;  /* 0x000000015c637819 */ /* 0x000fe40000010e35 */
[----:B------:R-:W-:Y:S02]  /*34a0*/  IADD3 R71, P0, PT, R7, R70, RZ ;  /* 0x0000004607477210 */ /* 0x000fe40007f1e0ff */
[----:B------:R-:W-:Y:S02]  /*34b0*/  LOP3.LUT R73, R97, R52, R73, 0x96, !PT ;  /* 0x0000003461497212 */ /* 0x000fe400078e9649 */
[----:B------:R-:W-:-:S02]  /*34c0*/  SHF.L.W.U32.HI R92, R53, 0x1, R92 ;  /* 0x00000001355c7819 */ /* 0x000fc40000010e5c */
[----:B------:R-:W3:Y:S01]  /*34d0*/  LDL.64 R52, [UR5+0x80] ;  /* 0x00008005ff347983 */ /* 0x000ee20008100a00 */
[----:B0-----:R-:W-:Y:S01]  /*34e0*/  ULEA UR6, UR6, UR57, 0x3 ;  /* 0x0000003906067291 */ /* 0x001fe2000f8e18ff */
[----:B------:R-:W-:Y:S01]  /*34f0*/  IMAD.X R74, R6, 0x1, R69, P0 ;  /* 0x00000001064a7824 */ /* 0x000fe200000e0645 */
[----:B------:R-:W-:Y:S02]  /*3500*/  IADD3 R80, P0, P1, R92, R83, R48 ;  /* 0x000000535c507210 */ /* 0x000fe4000791e030 */
[----:B------:R-:W-:Y:S01]  /*3510*/  SHF.L.W.U32.HI R66, R68, 0x10, R73 ;  /* 0x0000001044427819 */ /* 0x000fe20000010e49 */
[----:B------:R-:W0:Y:S01]  /*3520*/  LDCU.U8 UR4, c[0x3][0x6a] ;  /* 0x00c00d40ff0477ac */ /* 0x000e220008000000 */
[----:B------:R-:W-:Y:S02]  /*3530*/  SHF.L.W.U32.HI R69, R73, 0x10, R68 ;  /* 0x0000001049457819 */ /* 0x000fe40000010e44 */
[----:B------:R-:W-:Y:S02]  /*3540*/  IADD3.X R73, PT, PT, R99, R17, R49, P0, P1 ;  /* 0x0000001163497210 */ /* 0x000fe400007e2431 */
[----:B------:R-:W-:Y:S01]  /*3550*/  IADD3 R62, P0, PT, R66, R62, RZ ;  /* 0x0000003e423e7210 */ /* 0x000fe20007f1e0ff */
[----:B------:R-:W3:Y:S01]  /*3560*/  LDL.64 R48, [UR6+0x80] ;  /* 0x00008006ff307983 */ /* 0x000ee20008100a00 */
[----:B------:R-:W-:-:S02]  /*3570*/  LOP3.LUT R86, R71, R76, RZ, 0x3c, !PT ;  /* 0x0000004c47567212 */ /* 0x000fc400078e3cff */
[----:B------:R-:W-:Y:S01]  /*3580*/  LOP3.LUT R87, R74, R87, RZ, 0x3c, !PT ;  /* 0x000000574a577212 */ /* 0x000fe200078e3cff */
[----:B------:R-:W-:Y:S01]  /*3590*/  IMAD.X R78, R69, 0x1, R78, P0 ;  /* 0x00000001454e7824 */ /* 0x000fe200000e064e */
[----:B------:R-:W-:Y:S02]  /*35a0*/  IADD3 R91, P1, P2, R67, R91, R46 ;  /* 0x0000005b435b7210 */ /* 0x000fe40007a3e02e */
[----:B------:R-:W-:Y:S02]  /*35b0*/  SHF.L.W.U32.HI R76, R86, 0x1, R87 ;  /* 0x00000001564c7819 */ /* 0x000fe40000010e57 */
[----:B------:R-:W-:Y:S02]  /*35c0*/  SHF.L.W.U32.HI R86, R87, 0x1, R86 ;  /* 0x0000000157567819 */ /* 0x000fe40000010e56 */
[----:B------:R-:W-:Y:S02]  /*35d0*/  LOP3.LUT R77, R6, R73, RZ, 0x3c, !PT ;  /* 0x00000049064d7212 */ /* 0x000fe400078e3cff */
[----:B------:R-:W-:-:S02]  /*35e0*/  IADD3.X R46, PT, PT, R65, R88, R47, P1, P2 ;  /* 0x00000058412e7210 */ /* 0x000fc40000fe442f */
[----:B-1----:R-:W-:Y:S02]  /*35f0*/  LOP3.LUT R17, R72, 0xff, RZ, 0xc0, !PT ;  /* 0x000000ff48117812 */ /* 0x002fe400078ec0ff */
[----:B------:R-:W-:Y:S02]  /*3600*/  LOP3.LUT R82, R62, R82, RZ, 0x3c, !PT ;  /* 0x000000523e527212 */ /* 0x000fe400078e3cff */
[----:B------:R-:W-:Y:S02]  /*3610*/  LOP3.LUT R89, R78, R89, RZ, 0x3c, !PT ;  /* 0x000000594e597212 */ /* 0x000fe400078e3cff */
[----:B------:R-:W-:Y:S02]  /*3620*/  IADD3 R77, P0, PT, R77, R62, RZ ;  /* 0x0000003e4d4d7210 */ /* 0x000fe40007f1e0ff */
[----:B------:R-:W-:Y:S02]  /*3630*/  LOP3.LUT R68, R7, R80, RZ, 0x3c, !PT ;  /* 0x0000005007447212 */ /* 0x000fe400078e3cff */
[----:B------:R-:W-:-:S02]  /*3640*/  IADD3 R72, P1, P2, R86, R93, R44 ;  /* 0x0000005d56487210 */ /* 0x000fc40007a3e02c */
[----:B------:R-:W-:Y:S02]  /*3650*/  LOP3.LUT R47, R69, R46, RZ, 0x3c, !PT ;  /* 0x0000002e452f7212 */ /* 0x000fe400078e3cff */
[----:B------:R-:W-:Y:S01]  /*3660*/  SHF.L.W.U32.HI R101, R89, 0x1, R82 ;  /* 0x0000000159657819 */ /* 0x000fe20000010e52 */
[----:B------:R-:W-:Y:S01]  /*3670*/  IMAD.X R68, R68, 0x1, R78, P0 ;  /* 0x0000000144447824 */ /* 0x000fe200000e064e */
[----:B------:R-:W-:Y:S01]  /*3680*/  LEA R17, R17, UR57, 0x3 ;  /* 0x0000003911117c11 */ /* 0x000fe2000f8e18ff */
[----:B0-----:R-:W-:Y:S01]  /*3690*/  ULEA UR4, UR4, UR57, 0x3 ;  /* 0x0000003904047291 */ /* 0x001fe2000f8e18ff */
[----:B------:R-:W-:Y:S02]  /*36a0*/  IADD3.X R83, PT, PT, R76, R97, R45, P1, P2 ;  /* 0x000000614c537210 */ /* 0x000fe40000fe442d */
[----:B------:R-:W-:Y:S01]  /*36b0*/  IADD3 R70, P0, PT, R47, R90, RZ ;  /* 0x0000005a2f467210 */ /* 0x000fe20007f1e0ff */
[----:B------:R-:W3:Y:S01]  /*36c0*/  LDL.64 R44, [R17+0x80] ;  /* 0x00008000112c7983 */ /* 0x000ee20000100a00 */
[----:B------:R-:W-:Y:S01]  /*36d0*/  IADD3 R78, P1, P2, R101, R85, R42 ;  /* 0x00000055654e7210 */ /* 0x000fe20007a3e02a */
[----:B------:R-:W0:Y:S01]  /*36e0*/  LDC R90, c[0x3][0x6c] ;  /* 0x00c01b00ff5a7b82 */ /* 0x000e220000000800 */
[----:B------:R-:W-:-:S02]  /*36f0*/  LOP3.LUT R47, R66, R91, RZ, 0x3c, !PT ;  /* 0x0000005b422f7212 */ /* 0x000fc400078e3cff */
[----:B------:R-:W-:Y:S02]  /*3700*/  LOP3.LUT R42, R50, R83, RZ, 0x3c, !PT ;  /* 0x00000053322a7212 */ /* 0x000fe400078e3cff */
[----:B------:R-:W-:Y:S01]  /*3710*/  SHF.L.W.U32.HI R95, R82, 0x1, R89 ;  /* 0x00000001525f7819 */ /* 0x000fe20000010e59 */
[----:B------:R-:W-:Y:S01]  /*3720*/  IMAD.X R84, R47, 0x1, R84, P0 ;  /* 0x000000012f547824 */ /* 0x000fe200000e0654 */
[----:B------:R-:W-:Y:S02]  /*3730*/  IADD3 R79, P0, PT, R42, R79, RZ ;  /* 0x0000004f2a4f7210 */ /* 0x000fe40007f1e0ff */
[----:B------:R-:W-:Y:S02]  /*3740*/  IADD3.X R89, PT, PT, R95, R75, R43, P1, P2 ;  /* 0x0000004b5f597210 */ /* 0x000fe40000fe442b */
[----:B------:R-:W3:Y:S01]  /*3750*/  LDL.64 R42, [UR4+0x80] ;  /* 0x00008004ff2a7983 */ /* 0x000ee20008100a00 */
[----:B------:R-:W1:Y:S01]  /*3760*/  LDCU.U8 UR5, c[0x3][0x6e] ;  /* 0x00c00dc0ff0577ac */ /* 0x000e620008000000 */
[----:B------:R-:W-:-:S02]  /*3770*/  LOP3.LUT R87, R92, R77, RZ, 0x3c, !PT ;  /* 0x0000004d5c577212 */ /* 0x000fc400078e3cff */
[----:B------:R-:W-:Y:S01]  /*3780*/  LOP3.LUT R62, R99, R68, RZ, 0x3c, !PT ;  /* 0x00000044633e7212 */ /* 0x000fe200078e3cff */
[----:B------:R-:W2:Y:S03]  /*3790*/  LDCU.U8 UR4, c[0x3][0x69] ;  /* 0x00c00d20ff0477ac */ /* 0x000ea60008000000 */
[----:B------:R-:W-:Y:S02]  /*37a0*/  SHF.L.W.U32.HI R82, R62, 0x8, R87 ;  /* 0x000000083e527819 */ /* 0x000fe40000010e57 */
[----:B------:R-:W-:Y:S02]  /*37b0*/  SHF.L.W.U32.HI R87, R87, 0x8, R62 ;  /* 0x0000000857577819 */ /* 0x000fe40000010e3e */
[----:B------:R-:W-:Y:S02]  /*37c0*/  LOP3.LUT R62, R51, R72, RZ, 0x3c, !PT ;  /* 0x00000048333e7212 */ /* 0x000fe400078e3cff */
[----:B------:R-:W-:-:S02]  /*37d0*/  LOP3.LUT R67, R67, R70, RZ, 0x3c, !PT ;  /* 0x0000004643437212 */ /* 0x000fc400078e3cff */
[----:B------:R-:W-:Y:S01]  /*37e0*/  LOP3.LUT R88, R65, R84, RZ, 0x3c, !PT ;  /* 0x0000005441587212 */ /* 0x000fe200078e3cff */
[----:B------:R-:W-:Y:S01]  /*37f0*/  IMAD.X R81, R62, 0x1, R81, P0 ;  /* 0x000000013e517824 */ /* 0x000fe200000e0651 */
[----:B------:R-:W-:Y:S01]  /*3800*/  LOP3.LUT R62, R64, R89, RZ, 0x3c, !PT ;  /* 0x00000059403e7212 */ /* 0x000fe200078e3cff */
[----:B-1----:R-:W-:Y:S01]  /*3810*/  ULEA UR5, UR5, UR57, 0x3 ;  /* 0x0000003905057291 */ /* 0x002fe2000f8e18ff */
[----:B------:R-:W-:Y:S02]  /*3820*/  SHF.L.W.U32.HI R99, R88, 0x8, R67 ;  /* 0x0000000858637819 */ /* 0x000fe40000010e43 */
[----:B------:R-:W-:Y:S02]  /*3830*/  SHF.L.W.U32.HI R105, R67, 0x8, R88 ;  /* 0x0000000843697819 */ /* 0x000fe40000010e58 */
[----:B------:R-:W-:Y:S02]  /*3840*/  IADD3 R88, P0, P1, R87, R80, R18 ;  /* 0x0000005057587210 */ /* 0x000fe4000791e012 */
[----:B------:R-:W-:-:S02]  /*3850*/  LOP3.LUT R85, R86, R79, RZ, 0x3c, !PT ;  /* 0x0000004f56557212 */ /* 0x000fc400078e3cff */
[----:B------:R-:W-:Y:S02]  /*3860*/  LOP3.LUT R86, R76, R81, RZ, 0x3c, !PT ;  /* 0x000000514c567212 */ /* 0x000fe400078e3cff */
[----:B0-----:R-:W-:Y:S02]  /*3870*/  LOP3.LUT R18, R90, 0xff, RZ, 0xc0, !PT ;  /* 0x000000ff5a127812 */ /* 0x001fe400078ec0ff */
[----:B------:R-:W-:Y:S02]  /*3880*/  IADD3 R93, P2, P3, R105, R91, R24 ;  /* 0x0000005b695d7210 */ /* 0x000fe40007b5e018 */
[----:B------:R-:W-:Y:S02]  /*3890*/  IADD3 R76, P4, PT, R62, R71, RZ ;  /* 0x000000473e4c7210 */ /* 0x000fe40007f9e0ff */
[----:B------:R-:W-:Y:S02]  /*38a0*/  LOP3.LUT R47, R63, R78, RZ, 0x3c, !PT ;  /* 0x0000004e3f2f7212 */ /* 0x000fe400078e3cff */
[----:B------:R-:W-:-:S02]  /*38b0*/  IADD3.X R97, PT, PT, R82, R73, R19, P0, P1 ;  /* 0x0000004952617210 */ /* 0x000fc400007e2413 */
[----:B------:R-:W-:Y:S02]  /*38c0*/  SHF.L.W.U32.HI R71, R86, 0x8, R85 ;  /* 0x0000000856477819 */ /* 0x000fe40000010e55 */
[----:B------:R-:W-:Y:S02]  /*38d0*/  LEA R18, R18, UR57, 0x3 ;  /* 0x0000003912127c11 */ /* 0x000fe4000f8e18ff */
[----:B------:R-:W-:Y:S02]  /*38e0*/  SHF.L.W.U32.HI R85, R85, 0x8, R86 ;  /* 0x0000000855557819 */ /* 0x000fe40000010e56 */
[----:B------:R-:W-:Y:S01]  /*38f0*/  IADD3.X R19, PT, PT, R99, R46, R25, P2, P3 ;  /* 0x0000002e63137210 */ /* 0x000fe200017e6419 */
[----:B------:R-:W-:Y:S01]  /*3900*/  IMAD.X R74, R47, 0x1, R74, P4 ;  /* 0x000000012f4a7824 */ /* 0x000fe200020e064a */
[----:B------:R-:W-:Y:S01]  /*3910*/  LOP3.LUT R67, R88, R6, R73, 0x96, !PT ;  /* 0x0000000658437212 */ /* 0x000fe200078e9649 */
[----:B------:R-:W3:Y:S01]  /*3920*/  LDL.64 R24, [UR5+0x80] ;  /* 0x00008005ff187983 */ /* 0x000ee20008100a00 */
[----:B------:R-:W-:Y:S01]  /*3930*/  LOP3.LUT R86, R97, R7, R80, 0x96, !PT ;  /* 0x0000000761567212 */ /* 0x000fe200078e9650 */
[----:B--2---:R-:W-:Y:S01]  /*3940*/  ULEA UR5, UR4, UR57, 0x3 ;  /* 0x0000003904057291 */ /* 0x004fe2000f8e18ff */
[----:B------:R-:W-:-:S02]  /*3950*/  LOP3.LUT R62, R93, R69, R46, 0x96, !PT ;  /* 0x000000455d3e7212 */ /* 0x000fc400078e962e */
[----:B------:R-:W-:Y:S01]  /*3960*/  LOP3.LUT R91, R19, R66, R91, 0x96, !PT ;  /* 0x00000042135b7212 */ /* 0x000fe200078e965b */
[----:B------:R-:W2:Y:S01]  /*3970*/  LDL.64 R46, [R18+0x80] ;  /* 0x00008000122e7983 */ /* 0x000ea20000100a00 */
[----:B------:R-:W-:Y:S02]  /*3980*/  SHF.L.W.U32.HI R66, R67, 0x10, R86 ;  /* 0x0000001043427819 */ /* 0x000fe40000010e56 */
[----:B------:R-:W-:Y:S01]  /*3990*/  LOP3.LUT R6, R95, R74, RZ, 0x3c, !PT ;  /* 0x0000004a5f067212 */ /* 0x000fe200078e3cff */
[----:B------:R-:W0:Y:S01]  /*39a0*/  LDCU.U8 UR4, c[0x3][0x6b] ;  /* 0x00c00d60ff0477ac */ /* 0x000e220008000000 */
[----:B------:R-:W-:Y:S02]  /*39b0*/  LOP3.LUT R101, R101, R76, RZ, 0x3c, !PT ;  /* 0x0000004c65657212 */ /* 0x000fe400078e3cff */
[----:B------:R-:W-:Y:S02]  /*39c0*/  SHF.L.W.U32.HI R67, R86, 0x10, R67 ;  /* 0x0000001056437819 */ /* 0x000fe40000010e43 */
[----:B------:R-:W-:-:S02]  /*39d0*/  IADD3 R77, P0, PT, R66, R77, RZ ;  /* 0x0000004d424d7210 */ /* 0x000fc40007f1e0ff */
[----:B------:R-:W-:Y:S02]  /*39e0*/  SHF.L.W.U32.HI R65, R91, 0x10, R62 ;  /* 0x000000105b417819 */ /* 0x000fe40000010e3e */
[----:B------:R-:W-:Y:S02]  /*39f0*/  SHF.L.W.U32.HI R62, R62, 0x10, R91 ;  /* 0x000000103e3e7819 */ /* 0x000fe40000010e5b */
[----:B------:R-:W-:Y:S02]  /*3a00*/  SHF.L.W.U32.HI R80, R6, 0x8, R101 ;  /* 0x0000000806507819 */ /* 0x000fe40000010e65 */
[----:B------:R-:W-:Y:S01]  /*3a10*/  SHF.L.W.U32.HI R103, R101, 0x8, R6 ;  /* 0x0000000865677819 */ /* 0x000fe20000010e06 */
[----:B------:R-:W-:Y:S01]  /*3a20*/  IMAD.X R75, R67, 0x1, R68, P0 ;  /* 0x00000001434b7824 */ /* 0x000fe200000e0644 */
[----:B------:R-:W2:Y:S01]  /*3a30*/  LDL.64 R6, [UR5+0x80] ;  /* 0x00008005ff067983 */ /* 0x000ea20008100a00 */
[----:B------:R-:W1:Y:S01]  /*3a40*/  LDCU.U8 UR5, c[0x3][0x6f] ;  /* 0x00c00de0ff0577ac */ /* 0x000e620008000000 */
[----:B------:R-:W-:-:S05]  /*3a50*/  IADD3 R70, P0, PT, R62, R70, RZ ;  /* 0x000000463e467210 */ /* 0x000fca0007f1e0ff */
[----:B------:R-:W-:Y:S01]  /*3a60*/  IMAD.X R68, R65, 0x1, R84, P0 ;  /* 0x0000000141447824 */ /* 0x000fe200000e0654 */
[----:B------:R-:W-:Y:S02]  /*3a70*/  IADD3 R91, P0, P1, R85, R72, R36 ;  /* 0x00000048555b7210 */ /* 0x000fe4000791e024 */
[----:B------:R-:W-:Y:S02]  /*3a80*/  LOP3.LUT R73, R77, R87, RZ, 0x3c, !PT ;  /* 0x000000574d497212 */ /* 0x000fe400078e3cff */
[----:B------:R-:W-:Y:S02]  /*3a90*/  LOP3.LUT R105, R70, R105, RZ, 0x3c, !PT ;  /* 0x0000006946697212 */ /* 0x000fe400078e3cff */
[----:B------:R-:W-:Y:S01]  /*3aa0*/  LOP3.LUT R36, R68, R99, RZ, 0x3c, !PT ;  /* 0x0000006344247212 */ /* 0x000fe200078e3cff */
[----:B0-----:R-:W-:Y:S01]  /*3ab0*/  ULEA UR6, UR4, UR57, 0x3 ;  /* 0x0000003904067291 */ /* 0x001fe2000f8e18ff */
[----:B------:R-:W-:Y:S02]  /*3ac0*/  IADD3.X R87, PT, PT, R71, R83, R37, P0, P1 ;  /* 0x0000005347577210 */ /* 0x000fe400007e2425 */
[----:B------:R-:W-:-:S02]  /*3ad0*/  IADD3 R95, P0, P1, R103, R78, R4 ;  /* 0x0000004e675f7210 */ /* 0x000fc4000791e004 */
[----:B------:R-:W-:Y:S02]  /*3ae0*/  LOP3.LUT R82, R75, R82, RZ, 0x3c, !PT ;  /* 0x000000524b527212 */ /* 0x000fe400078e3cff */
[----:B------:R-:W-:Y:S02]  /*3af0*/  SHF.L.W.U32.HI R86, R105, 0x1, R36 ;  /* 0x0000000169567819 */ /* 0x000fe40000010e24 */
[----:B------:R-:W-:Y:S01]  /*3b00*/  SHF.L.W.U32.HI R105, R36, 0x1, R105 ;  /* 0x0000000124697819 */ /* 0x000fe20000010e69 */
[----:B-1----:R-:W-:Y:S01]  /*3b10*/  ULEA UR7, UR5, UR57, 0x3 ;  /* 0x0000003905077291 */ /* 0x002fe2000f8e18ff */
[----:B------:R-:W-:Y:S02]  /*3b20*/  IADD3.X R99, PT, PT, R80, R89, R5, P0, P1 ;  /* 0x0000005950637210 */ /* 0x000fe400007e2405 */
[----:B------:R-:W-:Y:S01]  /*3b30*/  LOP3.LUT R50, R91, R50, R83, 0x96, !PT ;  /* 0x000000325b327212 */ /* 0x000fe200078e9653 */
[----:B------:R-:W2:Y:S01]  /*3b40*/  LDL.64 R4, [UR6+0x80] ;  /* 0x00008006ff047983 */ /* 0x000ea20008100a00 */
[----:B------:R-:W-:Y:S01]  /*3b50*/  SHF.L.W.U32.HI R69, R73, 0x1, R82 ;  /* 0x0000000149457819 */ /* 0x000fe20000010e52 */
[----:B------:R-:W0:Y:S01]  /*3b60*/  LDCU.U8 UR4, c[0x3][0x6d] ;  /* 0x00c00da0ff0477ac */ /* 0x000e220008000000 */
[----:B------:R-:W-:Y:S01]  /*3b70*/  SHF.L.W.U32.HI R73, R82, 0x1, R73 ;  /* 0x0000000152497819 */ /* 0x000fe20000010e49 */
[----:B------:R-:W1:Y:S01]  /*3b80*/  LDC.64 R36, c[0x3][0x70] ;  /* 0x00c01c00ff247b82 */ /* 0x000e620000000a00 */
[----:B------:R-:W-:-:S02]  /*3b90*/  LOP3.LUT R51, R87, R51, R72, 0x96, !PT ;  /* 0x0000003357337212 */ /* 0x000fc400078e9648 */
[----:B----4-:R-:W-:Y:S02]  /*3ba0*/  IADD3 R82, P0, P1, R105, R88, R30 ;  /* 0x0000005869527210 */ /* 0x010fe4000791e01e */
[----:B------:R-:W-:Y:S02]  /*3bb0*/  LOP3.LUT R30, R99, R63, R78, 0x96, !PT ;  /* 0x0000003f631e7212 */ /* 0x000fe400078e964e */
[----:B------:R-:W-:Y:S02]  /*3bc0*/  LOP3.LUT R89, R95, R64, R89, 0x96, !PT ;  /* 0x000000405f597212 */ /* 0x000fe400078e9659 */
[----:B------:R-:W-:Y:S02]  /*3bd0*/  SHF.L.W.U32.HI R64, R50, 0x10, R51 ;  /* 0x0000001032407819 */ /* 0x000fe40000010e33 */
[----:B------:R-:W-:Y:S02]  /*3be0*/  IADD3.X R84, PT, PT, R86, R97, R31, P0, P1 ;  /* 0x0000006156547210 */ /* 0x000fe400007e241f */
[----:B------:R-:W-:-:S02]  /*3bf0*/  SHF.L.W.U32.HI R97, R30, 0x10, R89 ;  /* 0x000000101e617819 */ /* 0x000fc40000010e59 */
[----:B------:R-:W-:Y:S02]  /*3c00*/  SHF.L.W.U32.HI R101, R89, 0x10, R30 ;  /* 0x0000001059657819 */ /* 0x000fe40000010e1e */
[----:B------:R-:W4:Y:S01]  /*3c10*/  LDL.64 R30, [UR7+0x80] ;  /* 0x00008007ff1e7983 */ /* 0x000f220008100a00 */
[----:B------:R-:W-:Y:S02]  /*3c20*/  SHF.L.W.U32.HI R72, R51, 0x10, R50 ;  /* 0x0000001033487819 */ /* 0x000fe40000010e32 */
[----:B------:R-:W-:Y:S02]  /*3c30*/  IADD3 R79, P0, PT, R64, R79, RZ ;  /* 0x0000004f404f7210 */ /* 0x000fe40007f1e0ff */
[----:B------:R-:W-:-:S03]  /*3c40*/  LOP3.LUT R78, R97, R84, RZ, 0x3c, !PT ;  /* 0x00000054614e7212 */ /* 0x000fc600078e3cff */
[----:B------:R-:W-:Y:S01]  /*3c50*/  IMAD.X R50, R72, 0x1, R81, P0 ;  /* 0x0000000148327824 */ /* 0x000fe200000e0651 */
[----:B------:R-:W-:Y:S02]  /*3c60*/  IADD3 R83, P0, PT, R101, R76, RZ ;  /* 0x0000004c65537210 */ /* 0x000fe40007f1e0ff */
[----:B------:R-:W-:Y:S02]  /*3c70*/  LOP3.LUT R90, R79, R85, RZ, 0x3c, !PT ;  /* 0x000000554f5a7212 */ /* 0x000fe400078e3cff */
[----:B------:R-:W-:Y:S01]  /*3c80*/  IADD3 R78, P1, PT, R78, R79, RZ ;  /* 0x0000004f4e4e7210 */ /* 0x000fe20007f3e0ff */
[----:B------:R-:W-:Y:S01]  /*3c90*/  IMAD.X R85, R97, 0x1, R74, P0 ;  /* 0x0000000161557824 */ /* 0x000fe200000e064a */
[----:B------:R-:W-:Y:S01]  /*3ca0*/  LOP3.LUT R79, R50, R71, RZ, 0x3c, !PT ;  /* 0x00000047324f7212 */ /* 0x000fe200078e3cff */
[----:B------:R-:W1:Y:S01]  /*3cb0*/  LDCU.U8 UR5, c[0x3][0x72] ;  /* 0x00c00e40ff0577ac */ /* 0x000e620008000000 */
[----:B------:R-:W-:Y:S02]  /*3cc0*/  LOP3.LUT R88, R83, R103, RZ, 0x3c, !PT ;  /* 0x0000006753587212 */ /* 0x000fe400078e3cff */
[----:B------:R-:W-:-:S02]  /*3cd0*/  SHF.L.W.U32.HI R71, R79, 0x1, R90 ;  /* 0x000000014f477819 */ /* 0x000fc40000010e5a */
[----:B------:R-:W-:Y:S01]  /*3ce0*/  LOP3.LUT R51, R85, R80, RZ, 0x3c, !PT ;  /* 0x0000005055337212 */ /* 0x000fe200078e3cff */
[----:B0-----:R-:W-:Y:S01]  /*3cf0*/  ULEA UR4, UR4, UR57, 0x3 ;  /* 0x0000003904047291 */ /* 0x001fe2000f8e18ff */
[----:B------:R-:W-:Y:S02]  /*3d00*/  LOP3.LUT R63, R101, R82, RZ, 0x3c, !PT ;  /* 0x00000052653f7212 */ /* 0x000fe400078e3cff */
[----:B-----5:R-:W-:Y:S02]  /*3d10*/  IADD3 R93, P0, P2, R71, R93, R34 ;  /* 0x0000005d475d7210 */ /* 0x020fe40007a1e022 */
[----:B------:R-:W-:Y:S02]  /*3d20*/  SHF.L.W.U32.HI R90, R90, 0x1, R79 ;  /* 0x000000015a5a7819 */ /* 0x000fe40000010e4f */
[----:B------:R-:W-:Y:S02]  /*3d30*/  SHF.L.W.U32.HI R34, R88, 0x1, R51 ;  /* 0x0000000158227819 */ /* 0x000fe40000010e33 */
[----:B------:R-:W-:Y:S01]  /*3d40*/  SHF.L.W.U32.HI R88, R51, 0x1, R88 ;  /* 0x0000000133587819 */ /* 0x000fe20000010e58 */
[----:B------:R-:W-:Y:S01]  /*3d50*/  IMAD.X R63, R63, 0x1, R50, P1 ;  /* 0x000000013f3f7824 */ /* 0x000fe200008e0632 */
[----:B------:R-:W-:Y:S01]  /*3d60*/  IADD3.X R74, PT, PT, R90, R19, R35, P0, P2 ;  /* 0x000000135a4a7210 */ /* 0x000fe200007e4423 */
[----:B------:R-:W5:Y:S01]  /*3d70*/  LDL.64 R50, [UR4+0x80] ;  /* 0x00008004ff327983 */ /* 0x000f620008100a00 */
[----:B------:R-:W-:Y:S01]  /*3d80*/  IADD3 R91, P0, P1, R88, R91, R32 ;  /* 0x0000005b585b7210 */ /* 0x000fe2000791e020 */
[----:B-1----:R-:W-:Y:S01]  /*3d90*/  ULEA UR4, UR5, UR57, 0x3 ;  /* 0x0000003905047291 */ /* 0x002fe2000f8e18ff */
[----:B------:R-:W-:-:S02]  /*3da0*/  LOP3.LUT R19, R36, 0xff, RZ, 0xc0, !PT ;  /* 0x000000ff24137812 */ /* 0x000fc400078ec0ff */
[----:B------:R-:W-:Y:S02]  /*3db0*/  IADD3.X R76, PT, PT, R34, R87, R33, P0, P1 ;  /* 0x00000057224c7210 */ /* 0x000fe400007e2421 */
[----:B------:R-:W-:Y:S02]  /*3dc0*/  IADD3 R95, P1, P3, R73, R95, R2 ;  /* 0x0000005f495f7210 */ /* 0x000fe40007b3e002 */
[----:B------:R-:W-:Y:S02]  /*3dd0*/  LOP3.LUT R32, R65, R76, RZ, 0x3c, !PT ;  /* 0x0000004c41207212 */ /* 0x000fe400078e3cff */
[----:B------:R-:W-:Y:S02]  /*3de0*/  LEA R19, R19, UR57, 0x3 ;  /* 0x0000003913137c11 */ /* 0x000fe4000f8e18ff */
[----:B------:R-:W-:Y:S02]  /*3df0*/  LOP3.LUT R80, R67, R74, RZ, 0x3c, !PT ;  /* 0x0000004a43507212 */ /* 0x000fe400078e3cff */
[----:B------:R-:W-:-:S02]  /*3e00*/  LOP3.LUT R79, R105, R78, RZ, 0x3c, !PT ;  /* 0x0000004e694f7212 */ /* 0x000fc400078e3cff */
[----:B------:R-:W-:Y:S02]  /*3e10*/  LOP3.LUT R86, R86, R63, RZ, 0x3c, !PT ;  /* 0x0000003f56567212 */ /* 0x000fe400078e3cff */
[----:B------:R-:W-:Y:S02]  /*3e20*/  IADD3 R77, P2, PT, R32, R77, RZ ;  /* 0x0000004d204d7210 */ /* 0x000fe40007f5e0ff */
[----:B------:R-:W-:Y:S01]  /*3e30*/  IADD3.X R99, PT, PT, R69, R99, R3, P1, P3 ;  /* 0x0000006345637210 */ /* 0x000fe20000fe6403 */
[----:B------:R-:W5:Y:S01]  /*3e40*/  LDL.64 R32, [R19+0x80] ;  /* 0x0000800013207983 */ /* 0x000f620000100a00 */
[----:B------:R-:W-:Y:S01]  /*3e50*/  IADD3 R80, P0, PT, R80, R83, RZ ;  /* 0x0000005350507210 */ /* 0x000fe20007f1e0ff */
[----:B------:R-:W0:Y:S01]  /*3e60*/  LDCU.U8 UR5, c[0x3][0x76] ;  /* 0x00c00ec0ff0577ac */ /* 0x000e220008000000 */
[----:B------:R-:W-:Y:S01]  /*3e70*/  LOP3.LUT R83, R66, R93, RZ, 0x3c, !PT ;  /* 0x0000005d42537212 */ /* 0x000fe200078e3cff */
[----:B------:R-:W5:Y:S01]  /*3e80*/  LDL.64 R2, [UR4+0x80] ;  /* 0x00008004ff027983 */ /* 0x000f620008100a00 */
[----:B------:R-:W-:-:S02]  /*3e90*/  SHF.L.W.U32.HI R81, R86, 0x8, R79 ;  /* 0x0000000856517819 */ /* 0x000fc40000010e4f */
[----:B------:R-:W-:Y:S01]  /*3ea0*/  SHF.L.W.U32.HI R79, R79, 0x8, R86 ;  /* 0x000000084f4f7819 */ /* 0x000fe20000010e56 */
[----:B------:R-:W-:Y:S01]  /*3eb0*/  IMAD.X R83, R83, 0x1, R85, P0 ;  /* 0x0000000153537824 */ /* 0x000fe200000e0655 */
[----:B------:R-:W-:Y:S02]  /*3ec0*/  LOP3.LUT R36, R62, R91, RZ, 0x3c, !PT ;  /* 0x0000005b3e247212 */ /* 0x000fe400078e3cff */
[----:B---3--:R-:W-:Y:S01]  /*3ed0*/  IADD3 R85, P0, P1, R79, R82, R20 ;  /* 0x000000524f557210 */ /* 0x008fe2000791e014 */
[----:B------:R-:W1:Y:S01]  /*3ee0*/  LDCU.U8 UR4, c[0x3][0x71] ;  /* 0x00c00e20ff0477ac */ /* 0x000e620008000000 */
[----:B------:R-:W-:Y:S02]  /*3ef0*/  LOP3.LUT R35, R72, R99, RZ, 0x3c, !PT ;  /* 0x0000006348237212 */ /* 0x000fe400078e3cff */
[----:B------:R-:W-:Y:S02]  /*3f00*/  LOP3.LUT R71, R71, R80, RZ, 0x3c, !PT ;  /* 0x0000005047477212 */ /* 0x000fe400078e3cff */
[----:B------:R-:W-:Y:S01]  /*3f10*/  LOP3.LUT R90, R90, R83, RZ, 0x3c, !PT ;  /* 0x000000535a5a7212 */ /* 0x000fe200078e3cff */
[----:B------:R-:W-:Y:S01]  /*3f20*/  IMAD.X R75, R36, 0x1, R75, P2 ;  /* 0x00000001244b7824 */ /* 0x000fe200010e064b */
[----:B------:R-:W-:-:S02]  /*3f30*/  IADD3.X R21, PT, PT, R81, R84, R21, P0, P1 ;  /* 0x0000005451157210 */ /* 0x000fc400007e2415 */
[----:B------:R-:W-:Y:S02]  /*3f40*/  IADD3 R86, P2, PT, R35, R70, RZ ;  /* 0x0000004623567210 */ /* 0x000fe40007f5e0ff */
[----:B------:R-:W-:Y:S02]  /*3f50*/  SHF.L.W.U32.HI R89, R90, 0x8, R71 ;  /* 0x000000085a597819 */ /* 0x000fe40000010e47 */
[----:B------:R-:W-:Y:S02]  /*3f60*/  SHF.L.W.U32.HI R87, R71, 0x8, R90 ;  /* 0x0000000847577819 */ /* 0x000fe40000010e5a */
[----:B------:R-:W-:Y:S02]  /*3f70*/  LOP3.LUT R35, R64, R95, RZ, 0x3c, !PT ;  /* 0x0000005f40237212 */ /* 0x000fe400078e3cff */
[----:B------:R-:W-:Y:S02]  /*3f80*/  LOP3.LUT R20, R37, 0xff, RZ, 0xc0, !PT ;  /* 0x000000ff25147812 */ /* 0x000fe400078ec0ff */
[----:B------:R-:W-:-:S02]  /*3f90*/  LOP3.LUT R71, R85, R97, R84, 0x96, !PT ;  /* 0x0000006155477212 */ /* 0x000fc400078e9654 */
[----:B------:R-:W-:Y:S01]  /*3fa0*/  LOP3.LUT R82, R21, R101, R82, 0x96, !PT ;  /* 0x0000006515527212 */ /* 0x000fe200078e9652 */
[----:B0-----:R-:W-:Y:S01]  /*3fb0*/  ULEA UR5, UR5, UR57, 0x3 ;  /* 0x0000003905057291 */ /* 0x001fe2000f8e18ff */
[----:B------:R-:W-:Y:S01]  /*3fc0*/  IMAD.X R90, R35, 0x1, R68, P2 ;  /* 0x00000001235a7824 */ /* 0x000fe200010e0644 */
[----:B------:R-:W-:Y:S02]  /*3fd0*/  LEA R20, R20, UR57, 0x3 ;  /* 0x0000003914147c11 */ /* 0x000fe4000f8e18ff */
[----:B------:R-:W-:Y:S02]  /*3fe0*/  SHF.L.W.U32.HI R70, R82, 0x10, R71 ;  /* 0x0000001052467819 */ /* 0x000fe40000010e47 */
[----:B------:R-:W-:Y:S01]  /*3ff0*/  SHF.L.W.U32.HI R71, R71, 0x10, R82 ;  /* 0x0000001047477819 */ /* 0x000fe20000010e52 */
[----:B------:R-:W3:Y:S01]  /*4000*/  LDL.64 R36, [R20+0x80] ;  /* 0x0000800014247983 */ /* 0x000ee20000100a00 */
[----:B------:R-:W-:Y:S02]  /*4010*/  LOP3.LUT R82, R88, R77, RZ, 0x3c, !PT ;  /* 0x0000004d58527212 */ /* 0x000fe400078e3cff */
[----:B------:R-:W-:-:S02]  /*4020*/  LOP3.LUT R35, R34, R75, RZ, 0x3c, !PT ;  /* 0x0000004b22237212 */ /* 0x000fc400078e3cff */
[----:B------:R-:W-:Y:S02]  /*4030*/  LOP3.LUT R73, R73, R86, RZ, 0x3c, !PT ;  /* 0x0000005649497212 */ /* 0x000fe400078e3cff */
[----:B------:R-:W-:Y:S02]  /*4040*/  LOP3.LUT R84, R69, R90, RZ, 0x3c, !PT ;  /* 0x0000005a45547212 */ /* 0x000fe400078e3cff */
[----:B------:R-:W-:Y:S02]  /*4050*/  IADD3 R68, P0, PT, R71, R78, RZ ;  /* 0x0000004e47447210 */ /* 0x000fe40007f1e0ff */
[----:B------:R-:W-:Y:S02]  /*4060*/  SHF.L.W.U32.HI R97, R35, 0x8, R82 ;  /* 0x0000000823617819 */ /* 0x000fe40000010e52 */
[----:B------:R-:W-:Y:S02]  /*4070*/  SHF.L.W.U32.HI R82, R82, 0x8, R35 ;  /* 0x0000000852527819 */ /* 0x000fe40000010e23 */
[----:B------:R-:W3:Y:S01]  /*4080*/  LDL.64 R34, [UR5+0x80] ;  /* 0x00008005ff227983 */ /* 0x000ee20008100a00 */
[----:B------:R-:W-:Y:S01]  /*4090*/  SHF.L.W.U32.HI R105, R73, 0x8, R84 ;  /* 0x0000000849697819 */ /* 0x000fe20000010e54 */
[----:B-1----:R-:W-:Y:S01]  /*40a0*/  ULEA UR5, UR4, UR57, 0x3 ;  /* 0x0000003904057291 */ /* 0x002fe2000f8e18ff */
[----:B------:R-:W-:Y:S01]  /*40b0*/  IMAD.X R63, R70, 0x1, R63, P0 ;  /* 0x00000001463f7824 */ /* 0x000fe200000e063f */
[----:B------:R-:W-:-:S02]  /*40c0*/  SHF.L.W.U32.HI R101, R84, 0x8, R73 ;  /* 0x0000000854657819 */ /* 0x000fc40000010e49 */
[----:B------:R-:W-:Y:S02]  /*40d0*/  LOP3.LUT R73, R68, R79, RZ, 0x3c, !PT ;  /* 0x0000004f44497212 */ /* 0x000fe400078e3cff */
[----:B------:R-:W-:Y:S02]  /*40e0*/  IADD3 R79, P2, P3, R105, R95, R26 ;  /* 0x0000005f694f7210 */ /* 0x000fe40007b5e01a */
[----:B------:R-:W-:Y:S02]  /*40f0*/  LOP3.LUT R78, R63, R81, RZ, 0x3c, !PT ;  /* 0x000000513f4e7212 */ /* 0x000fe400078e3cff */
[----:B------:R-:W-:Y:S02]  /*4100*/  IADD3.X R81, PT, PT, R101, R99, R27, P2, P3 ;  /* 0x0000006365517210 */ /* 0x000fe400017e641b */
[----:B------:R-:W3:Y:S01]  /*4110*/  LDL.64 R26, [UR5+0x80] ;  /* 0x00008005ff1a7983 */ /* 0x000ee20008100a00 */
[----:B------:R-:W0:Y:S01]  /*4120*/  LDCU.U8 UR4, c[0x3][0x73] ;  /* 0x00c00e60ff0477ac */ /* 0x000e220008000000 */
[----:B------:R-:W-:-:S02]  /*4130*/  IADD3 R84, P0, P1, R87, R93, R60 ;  /* 0x0000005d57547210 */ /* 0x000fc4000791e03c */
[----:B------:R-:W-:Y:S02]  /*4140*/  LOP3.LUT R72, R79, R72, R99, 0x96, !PT ;  /* 0x000000484f487212 */ /* 0x000fe400078e9663 */
[----:B------:R-:W-:Y:S02]  /*4150*/  LOP3.LUT R95, R81, R64, R95, 0x96, !PT ;  /* 0x00000040515f7212 */ /* 0x000fe400078e965f */
[----:B------:R-:W-:Y:S02]  /*4160*/  IADD3.X R103, PT, PT, R89, R74, R61, P0, P1 ;  /* 0x0000004a59677210 */ /* 0x000fe400007e243d */
[----:B------:R-:W-:Y:S01]  /*4170*/  IADD3 R58, P0, P1, R82, R91, R58 ;  /* 0x0000005b523a7210 */ /* 0x000fe2000791e03a */
[----:B------:R-:W1:Y:S01]  /*4180*/  LDCU.U8 UR5, c[0x3][0x75] ;  /* 0x00c00ea0ff0577ac */ /* 0x000e620008000000 */
[----:B------:R-:W-:Y:S02]  /*4190*/  SHF.L.W.U32.HI R60, R72, 0x10, R95 ;  /* 0x00000010483c7819 */ /* 0x000fe40000010e5f */
[----:B------:R-:W-:-:S02]  /*41a0*/  LOP3.LUT R66, R103, R66, R93, 0x96, !PT ;  /* 0x0000004267427212 */ /* 0x000fc400078e965d */
[----:B------:R-:W-:Y:S02]  /*41b0*/  LOP3.LUT R61, R84, R67, R74, 0x96, !PT ;  /* 0x00000043543d7212 */ /* 0x000fe400078e964a */
[----:B------:R-:W-:Y:S02]  /*41c0*/  IADD3.X R93, PT, PT, R97, R76, R59, P0, P1 ;  /* 0x0000004c615d7210 */ /* 0x000fe400007e243b */
[----:B------:R-:W-:Y:S02]  /*41d0*/  SHF.L.W.U32.HI R72, R95, 0x10, R72 ;  /* 0x000000105f487819 */ /* 0x000fe40000010e48 */
[----:B------:R-:W-:Y:S01]  /*41e0*/  IADD3 R86, P0, PT, R60, R86, RZ ;  /* 0x000000563c567210 */ /* 0x000fe20007f1e0ff */
[----:B0-----:R-:W-:Y:S01]  /*41f0*/  ULEA UR6, UR4, UR57, 0x3 ;  /* 0x0000003904067291 */ /* 0x001fe2000f8e18ff */
[----:B------:R-:W-:Y:S02]  /*4200*/  LOP3.LUT R65, R58, R65, R76, 0x96, !PT ;  /* 0x000000413a417212 */ /* 0x000fe400078e964c */
[----:B------:R-:W-:-:S02]  /*4210*/  LOP3.LUT R62, R93, R62, R91, 0x96, !PT ;  /* 0x0000003e5d3e7212 */ /* 0x000fc400078e965b */
[----:B------:R-:W-:Y:S01]  /*4220*/  SHF.L.W.U32.HI R74, R66, 0x10, R61 ;  /* 0x00000010424a7819 */ /* 0x000fe20000010e3d */
[----:B------:R-:W-:Y:S01]  /*4230*/  IMAD.X R90, R72, 0x1, R90, P0 ;  /* 0x00000001485a7824 */ /* 0x000fe200000e065a */
[----:B------:R-:W-:Y:S02]  /*4240*/  SHF.L.W.U32.HI R61, R61, 0x10, R66 ;  /* 0x000000103d3d7819 */ /* 0x000fe40000010e42 */
[----:B------:R-:W-:Y:S01]  /*4250*/  SHF.L.W.U32.HI R69, R73, 0x1, R78 ;  /* 0x0000000149457819 */ /* 0x000fe20000010e4e */
[----:B------:R-:W0:Y:S01]  /*4260*/  LDCU.U8 UR4, c[0x3][0x77] ;  /* 0x00c00ee0ff0477ac */ /* 0x000e220008000000 */
[----:B------:R-:W-:Y:S01]  /*4270*/  SHF.L.W.U32.HI R73, R78, 0x1, R73 ;  /* 0x000000014e497819 */ /* 0x000fe20000010e49 */
[----:B------:R-:W3:Y:S01]  /*4280*/  LDL.64 R66, [UR6+0x80] ;  /* 0x00008006ff427983 */ /* 0x000ee20008100a00 */
[----:B------:R-:W-:Y:S01]  /*4290*/  SHF.L.W.U32.HI R76, R62, 0x10, R65 ;  /* 0x000000103e4c7819 */ /* 0x000fe20000010e41 */
[----:B------:R-:W0:Y:S01]  /*42a0*/  LDC R91, c[0x3][0x78] ;  /* 0x00c01e00ff5b7b82 */ /* 0x000e220000000800 */
[----:B------:R-:W-:-:S02]  /*42b0*/  SHF.L.W.U32.HI R78, R65, 0x10, R62 ;  /* 0x00000010414e7819 */ /* 0x000fc40000010e3e */
[----:B------:R-:W-:Y:S02]  /*42c0*/  IADD3 R62, P0, PT, R61, R80, RZ ;  /* 0x000000503d3e7210 */ /* 0x000fe40007f1e0ff */
[----:B------:R-:W-:Y:S02]  /*42d0*/  LOP3.LUT R96, R86, R105, RZ, 0x3c, !PT ;  /* 0x0000006956607212 */ /* 0x000fe400078e3cff */
[----:B------:R-:W-:Y:S01]  /*42e0*/  LOP3.LUT R101, R90, R101, RZ, 0x3c, !PT ;  /* 0x000000655a657212 */ /* 0x000fe200078e3cff */
[----:B------:R-:W-:Y:S01]  /*42f0*/  IMAD.X R80, R74, 0x1, R83, P0 ;  /* 0x000000014a507824 */ /* 0x000fe200000e0653 */
[----:B-1----:R-:W-:Y:S02]  /*4300*/  ULEA UR5, UR5, UR57, 0x3 ;  /* 0x0000003905057291 */ /* 0x002fe4000f8e18ff */
[----:B------:R-:W-:Y:S02]  /*4310*/  SHF.L.W.U32.HI R94, R96, 0x1, R101 ;  /* 0x00000001605e7819 */ /* 0x000fe40000010e65 */
[----:B------:R-:W-:-:S02]  /*4320*/  SHF.L.W.U32.HI R96, R101, 0x1, R96 ;  /* 0x0000000165607819 */ /* 0x000fc40000010e60 */
[----:B------:R-:W-:Y:S02]  /*4330*/  LOP3.LUT R64, R80, R89, RZ, 0x3c, !PT ;  /* 0x0000005950407212 */ /* 0x000fe400078e3cff */
[----:B------:R-:W-:Y:S02]  /*4340*/  IADD3 R59, P0, PT, R78, R77, RZ ;  /* 0x0000004d4e3b7210 */ /* 0x000fe40007f1e0ff */
[----:B------:R-:W-:Y:S02]  /*4350*/  LOP3.LUT R87, R62, R87, RZ, 0x3c, !PT ;  /* 0x000000573e577212 */ /* 0x000fe400078e3cff */
[----:B------:R-:W-:Y:S01]  /*4360*/  IADD3 R56, P1, P2, R96, R85, R56 ;  /* 0x0000005560387210 */ /* 0x000fe20007a3e038 */
[----:B------:R-:W-:Y:S01]  /*4370*/  IMAD.X R98, R76, 0x1, R75, P0 ;  /* 0x000000014c627824 */ /* 0x000fe200000e064b */
[----:B------:R-:W-:Y:S02]  /*4380*/  SHF.L.W.U32.HI R88, R87, 0x1, R64 ;  /* 0x0000000157587819 */ /* 0x000fe40000010e40 */
[----:B------:R-:W-:-:S02]  /*4390*/  SHF.L.W.U32.HI R101, R64, 0x1, R87 ;  /* 0x0000000140657819 */ /* 0x000fc40000010e57 */
[----:B------:R-:W-:Y:S01]  /*43a0*/  IADD3.X R85, PT, PT, R94, R21, R57, P1, P2 ;  /* 0x000000155e557210 */ /* 0x000fe20000fe4439 */
[----:B------:R-:W3:Y:S01]  /*43b0*/  LDL.64 R64, [UR5+0x80] ;  /* 0x00008005ff407983 */ /* 0x000ee20008100a00 */
[----:B------:R-:W-:Y:S01]  /*43c0*/  IADD3 R83, P0, P1, R73, R84, R54 ;  /* 0x0000005449537210 */ /* 0x000fe2000791e036 */
[----:B0-----:R-:W-:Y:S01]  /*43d0*/  ULEA UR4, UR4, UR57, 0x3 ;  /* 0x0000003904047291 */ /* 0x001fe2000f8e18ff */
[----:B------:R-:W-:Y:S02]  /*43e0*/  LOP3.LUT R77, R74, R85, RZ, 0x3c, !PT ;  /* 0x000000554a4d7212 */ /* 0x000fe400078e3cff */
[----:B------:R-:W-:Y:S02]  /*43f0*/  LOP3.LUT R82, R59, R82, RZ, 0x3c, !PT ;  /* 0x000000523b527212 */ /* 0x000fe400078e3cff */
[----:B------:R-:W-:Y:S02]  /*4400*/  LOP3.LUT R21, R98, R97, RZ, 0x3c, !PT ;  /* 0x0000006162157212 */ /* 0x000fe400078e3cff */
[----:B------:R-:W-:-:S02]  /*4410*/  IADD3.X R103, PT, PT, R69, R103, R55, P0, P1 ;  /* 0x0000006745677210 */ /* 0x000fc400007e2437 */
[----:B------:R-:W-:Y:S02]  /*4420*/  IADD3 R77, P0, PT, R77, R59, RZ ;  /* 0x0000003b4d4d7210 */ /* 0x000fe40007f1e0ff */
[----:B------:R-:W-:Y:S02]  /*4430*/  LOP3.LUT R75, R61, R56, RZ, 0x3c, !PT ;  /* 0x000000383d4b7212 */ /* 0x000fe400078e3cff */
[----:B------:R-:W-:Y:S02]  /*4440*/  SHF.L.W.U32.HI R97, R82, 0x1, R21 ;  /* 0x0000000152617819 */ /* 0x000fe40000010e15 */
[----:B------:R-:W-:Y:S02]  /*4450*/  SHF.L.W.U32.HI R92, R21, 0x1, R82 ;  /* 0x00000001155c7819 */ /* 0x000fe40000010e52 */
[----:B------:R-:W-:Y:S02]  /*4460*/  LOP3.LUT R21, R76, R103, RZ, 0x3c, !PT ;  /* 0x000000674c157212 */ /* 0x000fe400078e3cff */
[----:B------:R-:W-:-:S02]  /*4470*/  IADD3 R87, P1, P2, R101, R58, R38 ;  /* 0x0000003a65577210 */ /* 0x000fc40007a3e026 */
[----:B------:R-:W3:Y:S01]  /*4480*/  LDL.64 R58, [UR4+0x80] ;  /* 0x00008004ff3a7983 */ /* 0x000ee20008100a00 */
[----:B------:R-:W-:Y:S01]  /*4490*/  IMAD.X R75, R75, 0x1, R98, P0 ;  /* 0x000000014b4b7824 */ /* 0x000fe200000e0662 */
[----:B------:R-:W-:Y:S02]  /*44a0*/  IADD3 R86, P0, PT, R21, R86, RZ ;  /* 0x0000005615567210 */ /* 0x000fe40007f1e0ff */
[----:B------:R-:W-:Y:S02]  /*44b0*/  IADD3.X R89, PT, PT, R88, R93, R39, P1, P2 ;  /* 0x0000005d58597210 */ /* 0x000fe40000fe4427 */
[----:B------:R-:W-:Y:S02]  /*44c0*/  LOP3.LUT R21, R91, 0xff, RZ, 0xc0, !PT ;  /* 0x000000ff5b157812 */ /* 0x000fe400078ec0ff */
[----:B------:R-:W-:Y:S02]  /*44d0*/  LOP3.LUT R91, R78, R83, RZ, 0x3c, !PT ;  /* 0x000000534e5b7212 */ /* 0x000fe400078e3cff */
[----:B------:R-:W-:-:S02]  /*44e0*/  LOP3.LUT R39, R72, R89, RZ, 0x3c, !PT ;  /* 0x0000005948277212 */ /* 0x000fc400078e3cff */
[----:B------:R-:W-:Y:S01]  /*44f0*/  LEA R21, R21, UR57, 0x3 ;  /* 0x0000003915157c11 */ /* 0x000fe2000f8e18ff */
[----:B------:R-:W-:Y:S01]  /*4500*/  IMAD.X R90, R91, 0x1, R90, P0 ;  /* 0x000000015b5a7824 */ /* 0x000fe200000e065a */
[----:B------:R-:W-:Y:S01]  /*4510*/  IADD3 R82, P0, PT, R39, R68, RZ ;  /* 0x0000004427527210 */ /* 0x000fe20007f1e0ff */
[----:B------:R-:W0:Y:S01]  /*4520*/  LDCU.U8 UR4, c[0x3][0x7a] ;  /* 0x00c00f40ff0477ac */ /* 0x000e220008000000 */
[----:B------:R-:W1:Y:S01]  /*4530*/  LDC R68, c[0x3][0x7c] ;  /* 0x00c01f00ff447b82 */ /* 0x000e620000000800 */
[----:B------:R-:W3:Y:S01]  /*4540*/  LDL.64 R38, [R21+0x80] ;  /* 0x0000800015267983 */ /* 0x000ee20000100a00 */
[----:B------:R-:W-:Y:S02]  /*4550*/  LOP3.LUT R73, R73, R86, RZ, 0x3c, !PT ;  /* 0x0000005649497212 */ /* 0x000fe400078e3cff */
[----:B------:R-:W-:Y:S02]  /*4560*/  LOP3.LUT R54, R69, R90, RZ, 0x3c, !PT ;  /* 0x0000005a45367212 */ /* 0x000fe400078e3cff */
[----:B------:R-:W-:-:S02]  /*4570*/  IADD3 R84, P1, P2, R92, R79, R22 ;  /* 0x0000004f5c547210 */ /* 0x000fc40007a3e016 */
[----:B------:R-:W-:Y:S02]  /*4580*/  LOP3.LUT R22, R60, R87, RZ, 0x3c, !PT ;  /* 0x000000573c167212 */ /* 0x000fe400078e3cff */
[----:B------:R-:W-:Y:S02]  /*4590*/  LOP3.LUT R57, R96, R77, RZ, 0x3c, !PT ;  /* 0x0000004d60397212 */ /* 0x000fe400078e3cff */
[----:B------:R-:W-:Y:S02]  /*45a0*/  SHF.L.W.U32.HI R96, R73, 0x8, R54 ;  /* 0x0000000849607819 */ /* 0x000fe40000010e36 */
[----:B------:R-:W-:Y:S02]  /*45b0*/  LOP3.LUT R94, R94, R75, RZ, 0x3c, !PT ;  /* 0x0000004b5e5e7212 */ /* 0x000fe400078e3cff */
[----:B------:R-:W-:Y:S01]  /*45c0*/  IADD3.X R95, PT, PT, R97, R81, R23, P1, P2 ;  /* 0x00000051615f7210 */ /* 0x000fe20000fe4417 */
[----:B0-----:R-:W-:Y:S01]  /*45d0*/  ULEA UR4, UR4, UR57, 0x3 ;  /* 0x0000003904047291 */ /* 0x001fe2000f8e18ff */
[----:B------:R-:W-:Y:S01]  /*45e0*/  IMAD.X R91, R22, 0x1, R63, P0 ;  /* 0x00000001165b7824 */ /* 0x000fe200000e063f */
[----:B------:R-:W-:-:S02]  /*45f0*/  SHF.L.W.U32.HI R99, R54, 0x8, R73 ;  /* 0x0000000836637819 */ /* 0x000fc40000010e49 */
[----:B------:R-:W-:Y:S02]  /*4600*/  IADD3 R93, P0, P1, R96, R83, R40 ;  /* 0x00000053605d7210 */ /* 0x000fe4000791e028 */
[----:B------:R-:W-:Y:S02]  /*4610*/  SHF.L.W.U32.HI R55, R94, 0x8, R57 ;  /* 0x000000085e377819 */ /* 0x000fe40000010e39 */
[----:B------:R-:W-:Y:S02]  /*4620*/  LOP3.LUT R23, R70, R95, RZ, 0x3c, !PT ;  /* 0x0000005f46177212 */ /* 0x000fe400078e3cff */
[----:B------:R-:W-:Y:S02]  /*4630*/  SHF.L.W.U32.HI R57, R57, 0x8, R94 ;  /* 0x0000000839397819 */ /* 0x000fe40000010e5e */
[----:B------:R-:W-:Y:S02]  /*4640*/  LOP3.LUT R94, R101, R82, RZ, 0x3c, !PT ;  /* 0x00000052655e7212 */ /* 0x000fe400078e3cff */
[----:B------:R-:W-:Y:S01]  /*4650*/  IADD3.X R101, PT, PT, R99, R103, R41, P0, P1 ;  /* 0x0000006763657210 */ /* 0x000fe200007e2429 */
[----:B------:R-:W-:Y:S01]  /*4660*/  ULEA UR5, UR20, UR57, 0x3 ;  /* 0x0000003914057291 */ /* 0x000fe2000f8e18ff */
[----:B------:R-:W-:Y:S01]  /*4670*/  IADD3 R23, P2, PT, R23, R62, RZ ;  /* 0x0000003e17177210 */ /* 0x000fe20007f5e0ff */
[----:B------:R-:W0:Y:S01]  /*4680*/  LDCU.U8 UR6, c[0x3][0x7f] ;  /* 0x00c00fe0ff0677ac */ /* 0x000e220008000000 */
[----:B------:R-:W-:Y:S01]  /*4690*/  LOP3.LUT R41, R71, R84, RZ, 0x3c, !PT ;  /* 0x0000005447297212 */ /* 0x000fe200078e3cff */
[----:B------:R-:W3:Y:S01]  /*46a0*/  LDL.64 R62, [UR4+0x80] ;  /* 0x00008004ff3e7983 */ /* 0x000ee20008100a00 */
[----:B------:R-:W-:Y:S01]  /*46b0*/  LOP3.LUT R69, R88, R91, RZ, 0x3c, !PT ;  /* 0x0000005b58457212 */ /* 0x000fe200078e3cff */
[----:B------:R-:W2:Y:S01]  /*46c0*/  LDCU.U8 UR4, c[0x3][0x79] ;  /* 0x00c00f20ff0477ac */ /* 0x000ea20008000000 */
[----:B------:R-:W-:Y:S01]  /*46d0*/  IADD3 R105, P0, P1, R57, R56, R28 ;  /* 0x0000003839697210 */ /* 0x000fe2000791e01c */
[----:B------:R-:W-:Y:S01]  /*46e0*/  IMAD.X R54, R41, 0x1, R80, P2 ;  /* 0x0000000129367824 */ /* 0x000fe200010e0650 */
[----:B-1----:R-:W-:Y:S01]  /*46f0*/  LOP3.LUT R22, R68, 0xff, RZ, 0xc0, !PT ;  /* 0x000000ff44167812 */ /* 0x002fe200078ec0ff */
[----:B------:R-:W1:Y:S01]  /*4700*/  LDCU.U8 UR9, c[0x3][0x8f] ;  /* 0x00c011e0ff0977ac */ /* 0x000e620008000000 */
[----:B------:R-:W-:-:S02]  /*4710*/  SHF.L.W.U32.HI R88, R69, 0x8, R94 ;  /* 0x0000000845587819 */ /* 0x000fc40000010e5e */
[----:B------:R-:W-:Y:S01]  /*4720*/  LOP3.LUT R78, R101, R78, R83, 0x96, !PT ;  /* 0x0000004e654e7212 */ /* 0x000fe200078e9653 */
[----:B------:R-:W1:Y:S01]  /*4730*/  LDC.U8 R112, c[0x3][0xaf] ;  /* 0x00c02bc0ff707b82 */ /* 0x000e620000000000 */
[----:B------:R-:W-:Y:S01]  /*4740*/  IADD3.X R109, PT, PT, R55, R85, R29, P0, P1 ;  /* 0x00000055376d7210 */ /* 0x000fe200007e241d */
[----:B------:R-:W-:Y:S01]  /*4750*/  ULEA UR77, UR77, UR57, 0x3 ;  /* 0x000000394d4d7291 */ /* 0x000fe2000f8e18ff */
[----:B------:R-:W-:Y:S01]  /*4760*/  SHF.L.W.U32.HI R94, R94, 0x8, R69 ;  /* 0x000000085e5e7819 */ /* 0x000fe20000010e45 */
[----:B------:R-:W3:Y:S01]  /*4770*/  LDL.64 R28, [UR5+0x80] ;  /* 0x00008005ff1c7983 */ /* 0x000ee20008100a00 */
[----:B------:R-:W-:Y:S01]  /*4780*/  LOP3.LUT R83, R92, R23, RZ, 0x3c, !PT ;  /* 0x000000175c537212 */ /* 0x000fe200078e3cff */
[----:B------:R-:W-:Y:S01]  /*4790*/  ULEA UR68, UR68, UR57, 0x3 ;  /* 0x0000003944447291 */ /* 0x000fe2000f8e18ff */
[----:B------:R-:W-:Y:S01]  /*47a0*/  LOP3.LUT R40, R97, R54, RZ, 0x3c, !PT ;  /* 0x0000003661287212 */ /* 0x000fe200078e3cff */
[----:B------:R-:W-:Y:S02]  /*47b0*/  ULEA UR76, UR76, UR57, 0x3 ;  /* 0x000000394c4c7291 */ /* 0x000fe4000f8e18ff */
[----:B------:R-:W-:Y:S01]  /*47c0*/  LEA R22, R22, UR57, 0x3 ;  /* 0x0000003916167c11 */ /* 0x000fe2000f8e18ff */
[----:B------:R-:W-:Y:S01]  /*47d0*/  ULEA UR72, UR72, UR57, 0x3 ;  /* 0x0000003948487291 */ /* 0x000fe2000f8e18ff */
[----:B------:R-:W-:Y:S01]  /*47e0*/  LOP3.LUT R69, R93, R76, R103, 0x96, !PT ;  /* 0x0000004c5d457212 */ /* 0x000fe200078e9667 */
[----:B------:R-:W-:Y:S01]  /*47f0*/  ULOP3.LUT UR56, UR56, 0xff, URZ, 0xc0, !UPT ;  /* 0x000000ff38387892 */ /* 0x000fe2000f8ec0ff */
[----:B------:R-:W-:Y:S01]  /*4800*/  SHF.L.W.U32.HI R79, R40, 0x8, R83 ;  /* 0x00000008284f7819 */ /* 0x000fe20000010e53 */
[----:B------:R-:W-:Y:S01]  /*4810*/  ULEA UR55, UR55, UR57, 0x3 ;  /* 0x0000003937377291 */ /* 0x000fe2000f8e18ff */
[----:B------:R-:W-:Y:S01]  /*4820*/  IADD3 R81, P1, P2, R94, R87, R52 ;  /* 0x000000575e517210 */ /* 0x000fe20007a3e034 */
[----:B------:R-:W-:Y:S01]  /*4830*/  ULEA UR54, UR54, UR57, 0x3 ;  /* 0x0000003936367291 */ /* 0x000fe2000f8e18ff */
[----:B------:R-:W-:Y:S01]  /*4840*/  SHF.L.W.U32.HI R83, R83, 0x8, R40 ;  /* 0x0000000853537819 */ /* 0x000fe20000010e28 */
[----:B------:R-:W-:Y:S01]  /*4850*/  ULEA UR53, UR53, UR57, 0x3 ;  /* 0x0000003935357291 */ /* 0x000fe2000f8e18ff */
[----:B------:R-:W-:Y:S01]  /*4860*/  SHF.L.W.U32.HI R68, R69, 0x10, R78 ;  /* 0x0000001045447819 */ /* 0x000fe20000010e4e */
[----:B------:R-:W3:Y:S01]  /*4870*/  LDL.64 R40, [R22+0x80] ;  /* 0x0000800016287983 */ /* 0x000ee20000100a00 */
[----:B------:R-:W-:Y:S01]  /*4880*/  LOP3.LUT R76, R105, R74, R85, 0x96, !PT ;  /* 0x0000004a694c7212 */ /* 0x000fe200078e9655 */
[----:B------:R-:W-:Y:S01]  /*4890*/  ULOP3.LUT UR52, UR52, 0xff, URZ, 0xc0, !UPT ;  /* 0x000000ff34347892 */ /* 0x000fe2000f8ec0ff */
[----:B------:R-:W-:Y:S01]  /*48a0*/  IADD3.X R85, PT, PT, R88, R89, R53, P1, P2 ;  /* 0x0000005958557210 */ /* 0x000fe20000fe4435 */
[----:B------:R-:W-:Y:S01]  /*48b0*/  ULEA UR51, UR51, UR57, 0x3 ;  /* 0x0000003933337291 */ /* 0x000fe2000f8e18ff */
[----:B------:R-:W-:Y:S01]  /*48c0*/  SHF.L.W.U32.HI R69, R78, 0x10, R69 ;  /* 0x000000104e457819 */ /* 0x000fe20000010e45 */
[----:B------:R-:W-:Y:S01]  /*48d0*/  ULEA UR50, UR50, UR57, 0x3 ;  /* 0x0000003932327291 */ /* 0x000fe2000f8e18ff */
[----:B------:R-:W-:Y:S01]  /*48e0*/  IADD3 R73, P0, PT, R68, R86, RZ ;  /* 0x0000005644497210 */ /* 0x000fe20007f1e0ff */
[----:B------:R-:W0:Y:S01]  /*48f0*/  LDCU.U8 UR5, c[0x3][0x7b] ;  /* 0x00c00f60ff0577ac */ /* 0x000e220008000000 */
[----:B------:R-:W-:-:S02]  /*4900*/  LOP3.LUT R53, R81, R72, R89, 0x96, !PT ;  /* 0x0000004851357212 */ /* 0x000fc400078e9659 */
[----:B------:R-:W-:Y:S01]  /*4910*/  LOP3.LUT R60, R85, R60, R87, 0x96, !PT ;  /* 0x0000003c553c7212 */ /* 0x000fe200078e9657 */
[----:B--2---:R-:W-:Y:S01]  /*4920*/  ULEA UR4, UR4, UR57, 0x3 ;  /* 0x0000003904047291 */ /* 0x004fe2000f8e18ff */
[----:B------:R-:W-:Y:S01]  /*4930*/  IMAD.X R52, R69, 0x1, R90, P0 ;  /* 0x0000000145347824 */ /* 0x000fe200000e065a */
        /* <DEDUP_REMOVED lines=8> */
[----:B------:R-:W-:Y:S01]  /*49c0*/  LOP3.LUT R103, R109, R61, R56, 0x96, !PT ;  /* 0x0000003d6d677212 */ /* 0x000fe200078e9638 */
[----:B------:R-:W-:Y:S01]  /*49d0*/  ULEA UR41, UR41, UR57, 0x3 ;  /* 0x0000003929297291 */ /* 0x000fe2000f8e18ff */
[----:B------:R-:W-:Y:S01]  /*49e0*/  IADD3 R82, P0, PT, R53, R82, RZ ;  /* 0x0000005235527210 */ /* 0x000fe20007f1e0ff */
[----:B------:R-:W2:Y:S01]  /*49f0*/  LDL.64 R60, [UR4+0x80] ;  /* 0x00008004ff3c7983 */ /* 0x000ea20008100a00 */
[----:B------:R-:W-:Y:S01]  /*4a00*/  LOP3.LUT R56, R73, R96, RZ, 0x3c, !PT ;  /* 0x0000006049387212 */ /* 0x000fe200078e3cff */
[----:B------:R-:W-:Y:S01]  /*4a10*/  ULEA UR40, UR40, UR57, 0x3 ;  /* 0x0000003928287291 */ /* 0x000fe2000f8e18ff */
[----:B------:R-:W-:Y:S01]  /*4a20*/  LOP3.LUT R99, R52, R99, RZ, 0x3c, !PT ;  /* 0x0000006334637212 */ /* 0x000fe200078e3cff */
[----:B------:R-:W-:Y:S01]  /*4a30*/  IMAD.X R91, R72, 0x1, R91, P0 ;  /* 0x00000001485b7824 */ /* 0x000fe200000e065b */
[----:B0-----:R-:W-:-:S02]  /*4a40*/  ULEA UR5, UR5, UR57, 0x3 ;  /* 0x0000003905057291 */ /* 0x001fc4000f8e18ff */
[----:B------:R-:W-:Y:S01]  /*4a50*/  SHF.L.W.U32.HI R97, R56, 0x1, R99 ;  /* 0x0000000138617819 */ /* 0x000fe20000010e63 */
[----:B------:R-:W-:Y:S01]  /*4a60*/  ULEA UR39, UR39, UR57, 0x3 ;  /* 0x0000003927277291 */ /* 0x000fe2000f8e18ff */
[----:B------:R-:W-:Y:S01]  /*4a70*/  SHF.L.W.U32.HI R56, R99, 0x1, R56 ;  /* 0x0000000163387819 */ /* 0x000fe20000010e38 */
[----:B------:R-:W-:Y:S01]  /*4a80*/  ULOP3.LUT UR38, UR38, 0xff, URZ, 0xc0, !UPT ;  /* 0x000000ff26267892 */ /* 0x000fe2000f8ec0ff */
[----:B------:R-:W-:Y:S01]  /*4a90*/  LOP3.LUT R94, R82, R94, RZ, 0x3c, !PT ;  /* 0x0000005e525e7212 */ /* 0x000fe200078e3cff */
[----:B------:R-:W-:Y:S01]  /*4aa0*/  ULEA UR37, UR37, UR57, 0x3 ;  /* 0x0000003925257291 */ /* 0x000fe2000f8e18ff */
[----:B------:R-:W-:Y:S01]  /*4ab0*/  LOP3.LUT R49, R91, R88, RZ, 0x3c, !PT ;  /* 0x000000585b317212 */ /* 0x000fe200078e3cff */
[----:B------:R-:W-:Y:S01]  /*4ac0*/  ULEA UR36, UR36, UR57, 0x3 ;  /* 0x0000003924247291 */ /* 0x000fe2000f8e18ff */
[----:B------:R-:W-:Y:S01]  /*4ad0*/  LOP3.LUT R95, R87, R70, R95, 0x96, !PT ;  /* 0x00000046575f7212 */ /* 0x000fe200078e965f */
[----:B------:R-:W-:Y:S01]  /*4ae0*/  ULEA UR4, UR6, UR57, 0x3 ;  /* 0x0000003906047291 */ /* 0x000fe2000f8e18ff */
[----:B------:R-:W-:Y:S01]  /*4af0*/  IADD3 R70, P0, P1, R56, R105, R44 ;  /* 0x0000006938467210 */ /* 0x000fe2000791e02c */
[----:B------:R-:W-:Y:S01]  /*4b00*/  ULEA UR35, UR35, UR57, 0x3 ;  /* 0x0000003923237291 */ /* 0x000fe2000f8e18ff */
[----:B------:R-:W-:Y:S01]  /*4b10*/  SHF.L.W.U32.HI R98, R49, 0x1, R94 ;  /* 0x0000000131627819 */ /* 0x000fe20000010e5e */
[----:B------:R-:W-:Y:S01]  /*4b20*/  ULOP3.LUT UR34, UR34, 0xff, URZ, 0xc0, !UPT ;  /* 0x000000ff22227892 */ /* 0x000fe2000f8ec0ff */
[----:B------:R-:W-:Y:S01]  /*4b30*/  IADD3.X R109, PT, PT, R97, R109, R45, P0, P1 ;  /* 0x0000006d616d7210 */ /* 0x000fe200007e242d */
[----:B------:R-:W-:Y:S01]  /*4b40*/  ULEA UR33, UR33, UR57, 0x3 ;  /* 0x0000003921217291 */ /* 0x000fe2000f8e18ff */
[----:B------:R-:W-:Y:S01]  /*4b50*/  SHF.L.W.U32.HI R96, R94, 0x1, R49 ;  /* 0x000000015e607819 */ /* 0x000fe20000010e31 */
[----:B------:R-:W2:Y:S01]  /*4b60*/  LDL.64 R44, [UR5+0x80] ;  /* 0x00008005ff2c7983 */ /* 0x000ea20008100a00 */
[----:B------:R-:W-:Y:S01]  /*4b70*/  IADD3 R93, P2, P3, R98, R93, R42 ;  /* 0x0000005d625d7210 */ /* 0x000fe20007b5e02a */
[----:B------:R-:W0:Y:S01]  /*4b80*/  LDCU.U8 UR6, c[0x3][0x7d] ;  /* 0x00c00fa0ff0677ac */ /* 0x000e220008000000 */
[----:B------:R-:W-:Y:S01]  /*4b90*/  LOP3.LUT R84, R92, R71, R84, 0x96, !PT ;  /* 0x000000475c547212 */ /* 0x000fe200078e9654 */
[----:B------:R-:W4:Y:S01]  /*4ba0*/  LDC.64 R48, c[0x3][0x80] ;  /* 0x00c02000ff307b82 */ /* 0x000f220000000a00 */
[----:B------:R-:W-:Y:S01]  /*4bb0*/  SHF.L.W.U32.HI R74, R103, 0x10, R76 ;  /* 0x00000010674a7819 */ /* 0x000fe20000010e4c */
[----:B------:R-:W-:Y:S01]  /*4bc0*/  ULEA UR32, UR32, UR57, 0x3 ;  /* 0x0000003920207291 */ /* 0x000fe2000f8e18ff */
[----:B------:R-:W-:Y:S01]  /*4bd0*/  SHF.L.W.U32.HI R76, R76, 0x10, R103 ;  /* 0x000000104c4c7819 */ /* 0x000fe20000010e67 */
[----:B------:R-:W1:Y:S01]  /*4be0*/  LDCU.U8 UR18, c[0x3][0xdb] ;  /* 0x00c01b60ff1277ac */ /* 0x000e620008000000 */
[----:B------:R-:W-:-:S02]  /*4bf0*/  IADD3.X R101, PT, PT, R96, R101, R43, P2, P3 ;  /* 0x0000006560657210 */ /* 0x000fc400017e642b */
[----:B------:R-:W2:Y:S01]  /*4c00*/  LDL.64 R42, [UR4+0x80] ;  /* 0x00008004ff2a7983 */ /* 0x000ea20008100a00 */
[----:B------:R-:W-:Y:S01]  /*4c10*/  SHF.L.W.U32.HI R86, R84, 0x10, R95 ;  /* 0x0000001054567819 */ /* 0x000fe20000010e5f */
[----:B------:R-:W2:Y:S01]  /*4c20*/  LDCU.U8 UR17, c[0x3][0xe2] ;  /* 0x00c01c40ff1177ac */ /* 0x000ea20008000000 */
[----:B------:R-:W-:Y:S02]  /*4c30*/  IADD3 R94, P0, PT, R76, R77, RZ ;  /* 0x0000004d4c5e7210 */ /* 0x000fe40007f1e0ff */
[----:B------:R-:W-:Y:S01]  /*4c40*/  SHF.L.W.U32.HI R71, R95, 0x10, R84 ;  /* 0x000000105f477819 */ /* 0x000fe20000010e54 */
[----:B------:R-:W2:Y:S01]  /*4c50*/  LDCU.U8 UR16, c[0x3][0xdd] ;  /* 0x00c01ba0ff1077ac */ /* 0x000ea20008000000 */
[----:B------:R-:W-:Y:S01]  /*4c60*/  LOP3.LUT R89, R86, R109, RZ, 0x3c, !PT ;  /* 0x0000006d56597212 */ /* 0x000fe200078e3cff */
[----:B------:R-:W-:Y:S01]  /*4c70*/  IMAD.X R84, R74, 0x1, R75, P0 ;  /* 0x000000014a547824 */ /* 0x000fe200000e064b */
[----:B------:R-:W-:Y:S01]  /*4c80*/  IADD3 R78, P0, PT, R71, R23, RZ ;  /* 0x00000017474e7210 */ /* 0x000fe20007f1e0ff */
[----:B------:R-:W2:Y:S01]  /*4c90*/  LDCU.U8 UR14, c[0x3][0xe6] ;  /* 0x00c01cc0ff0e77ac */ /* 0x000ea20008000000 */
[----:B------:R-:W-:-:S02]  /*4ca0*/  IADD3 R89, P1, PT, R89, R82, RZ ;  /* 0x0000005259597210 */ /* 0x000fc40007f3e0ff */
[----:B------:R-:W-:Y:S01]  /*4cb0*/  LOP3.LUT R80, R71, R70, RZ, 0x3c, !PT ;  /* 0x0000004647507212 */ /* 0x000fe200078e3cff */
[----:B------:R-:W-:Y:S01]  /*4cc0*/  IMAD.X R54, R86, 0x1, R54, P0 ;  /* 0x0000000156367824 */ /* 0x000fe200000e0636 */
[----:B------:R-:W5:Y:S03]  /*4cd0*/  LDCU.U8 UR4, c[0x3][0x82] ;  /* 0x00c01040ff0477ac */ /* 0x000f660008000000 */
[----:B------:R-:W-:Y:S01]  /*4ce0*/  IMAD.X R80, R80, 0x1, R91, P1 ;  /* 0x0000000150507824 */ /* 0x000fe200008e065b */
[----:B0-----:R-:W-:Y:S01]  /*4cf0*/  ULEA UR5, UR6, UR57, 0x3 ;  /* 0x0000003906057291 */ /* 0x001fe2000f8e18ff */
[----:B------:R-:W-:Y:S01]  /*4d00*/  LOP3.LUT R23, R54, R79, RZ, 0x3c, !PT ;  /* 0x0000004f36177212 */ /* 0x000fe200078e3cff */
[----:B------:R-:W0:Y:S01]  /*4d10*/  LDCU.U8 UR13, c[0x3][0xe1] ;  /* 0x00c01c20ff0d77ac */ /* 0x000e220008000000 */
[----:B------:R-:W-:Y:S02]  /*4d20*/  LOP3.LUT R57, R94, R57, RZ, 0x3c, !PT ;  /* 0x000000395e397212 */ /* 0x000fe400078e3cff */
[----:B------:R-:W-:Y:S01]  /*4d30*/  LOP3.LUT R82, R84, R55, RZ, 0x3c, !PT ;  /* 0x0000003754527212 */ /* 0x000fe200078e3cff */
[----:B------:R-:W0:Y:S01]  /*4d40*/  LDCU.U8 UR12, c[0x3][0xe3] ;  /* 0x00c01c60ff0c77ac */ /* 0x000e220008000000 */
[----:B------:R-:W-:-:S02]  /*4d50*/  LOP3.LUT R56, R56, R89, RZ, 0x3c, !PT ;  /* 0x0000005938387212 */ /* 0x000fc400078e3cff */
[----:B------:R-:W-:Y:S01]  /*4d60*/  LOP3.LUT R79, R97, R80, RZ, 0x3c, !PT ;  /* 0x00000050614f7212 */ /* 0x000fe200078e3cff */
[----:B------:R-:W0:Y:S01]  /*4d70*/  LDCU.U8 UR11, c[0x3][0xe5] ;  /* 0x00c01ca0ff0b77ac */ /* 0x000e220008000000 */
[----:B------:R-:W-:Y:S02]  /*4d80*/  LOP3.LUT R90, R78, R83, RZ, 0x3c, !PT ;  /* 0x000000534e5a7212 */ /* 0x000fe400078e3cff */
[----:B------:R-:W-:Y:S01]  /*4d90*/  SHF.L.W.U32.HI R105, R57, 0x1, R82 ;  /* 0x0000000139697819 */ /* 0x000fe20000010e52 */
[----:B------:R-:W0:Y:S01]  /*4da0*/  LDCU.U8 UR10, c[0x3][0xe7] ;  /* 0x00c01ce0ff0a77ac */ /* 0x000e220008000000 */
[----:B------:R-:W-:Y:S02]  /*4db0*/  SHF.L.W.U32.HI R77, R79, 0x8, R56 ;  /* 0x000000084f4d7819 */ /* 0x000fe40000010e38 */
[----:B------:R-:W-:Y:S01]  /*4dc0*/  SHF.L.W.U32.HI R82, R82, 0x1, R57 ;  /* 0x0000000152527819 */ /* 0x000fe20000010e39 */
[----:B------:R-:W0:Y:S01]  /*4dd0*/  LDCU.64 UR20, c[0x3][0xf0] ;  /* 0x00c01e00ff1477ac */ /* 0x000e220008000a00 */
[----:B------:R-:W-:-:S02]  /*4de0*/  SHF.L.W.U32.HI R79, R56, 0x8, R79 ;  /* 0x00000008384f7819 */ /* 0x000fc40000010e4f */
[----:B------:R-:W-:Y:S01]  /*4df0*/  SHF.L.W.U32.HI R88, R90, 0x1, R23 ;  /* 0x000000015a587819 */ /* 0x000fe20000010e17 */
[----:B------:R-:W2:Y:S01]  /*4e00*/  LDL.64 R56, [UR5+0x80] ;  /* 0x00008005ff387983 */ /* 0x000ea20008100a00 */
[----:B------:R-:W-:Y:S02]  /*4e10*/  LOP3.LUT R95, R74, R101, RZ, 0x3c, !PT ;  /* 0x000000654a5f7212 */ /* 0x000fe400078e3cff */
[----:B------:R-:W-:Y:S02]  /*4e20*/  SHF.L.W.U32.HI R90, R23, 0x1, R90 ;  /* 0x00000001175a7819 */ /* 0x000fe40000010e5a */
[----:B----4-:R-:W-:Y:S02]  /*4e30*/  LOP3.LUT R23, R48, 0xff, RZ, 0xc0, !PT ;  /* 0x000000ff30177812 */ /* 0x010fe400078ec0ff */
[----:B------:R-:W-:Y:S02]  /*4e40*/  IADD3 R95, P0, PT, R95, R78, RZ ;  /* 0x0000004e5f5f7210 */ /* 0x000fe40007f1e0ff */
[----:B------:R-:W-:-:S02]  /*4e50*/  LOP3.LUT R83, R76, R93, RZ, 0x3c, !PT ;  /* 0x0000005d4c537212 */ /* 0x000fc400078e3cff */
[----:B------:R-:W-:Y:S01]  /*4e60*/  LEA R23, R23, UR57, 0x3 ;  /* 0x0000003917177c11 */ /* 0x000fe2000f8e18ff */
[----:B-----5:R-:W-:Y:S02]  /*4e70*/  ULEA UR4, UR4, UR57, 0x3 ;  /* 0x0000003904047291 */ /* 0x020fe4000f8e18ff */
[----:B------:R-:W-:Y:S01]  /*4e80*/  IMAD.X R83, R83, 0x1, R54, P0 ;  /* 0x0000000153537824 */ /* 0x000fe200000e0636 */
[----:B------:R-:W-:Y:S01]  /*4e90*/  IADD3 R75, P0, P1, R90, R81, R46 ;  /* 0x000000515a4b7210 */ /* 0x000fe2000791e02e */
[----:B------:R-:W4:Y:S01]  /*4ea0*/  LDL.64 R54, [R23+0x80] ;  /* 0x0000800017367983 */ /* 0x000f220000100a00 */
[----:B------:R-:W-:Y:S02]  /*4eb0*/  IADD3 R48, P2, P3, R82, R87, R24 ;  /* 0x0000005752307210 */ /* 0x000fe40007b5e018 */
[----:B------:R-:W-:Y:S02]  /*4ec0*/  IADD3.X R78, PT, PT, R88, R85, R47, P0, P1 ;  /* 0x00000055584e7210 */ /* 0x000fe400007e242f */
[----:B------:R-:W5:Y:S01]  /*4ed0*/  LDL.64 R46, [UR4+0x80] ;  /* 0x00008004ff2e7983 */ /* 0x000f620008100a00 */
[----:B------:R-:W-:-:S02]  /*4ee0*/  IADD3.X R107, PT, PT, R105, R92, R25, P2, P3 ;  /* 0x0000005c696b7210 */ /* 0x000fc400017e6419 */
[----:B------:R-:W-:Y:S02]  /*4ef0*/  IADD3 R91, P0, P1, R79, R70, R6 ;  /* 0x000000464f5b7210 */ /* 0x000fe4000791e006 */
[----:B------:R-:W-:Y:S02]  /*4f00*/  LOP3.LUT R24, R72, R107, RZ, 0x3c, !PT ;  /* 0x0000006b48187212 */ /* 0x000fe400078e3cff */
[----:B------:R-:W-:Y:S01]  /*4f10*/  LOP3.LUT R25, R69, R78, RZ, 0x3c, !PT ;  /* 0x0000004e45197212 */ /* 0x000fe200078e3cff */
[----:B------:R-:W1:Y:S01]  /*4f20*/  LDCU.U8 UR6, c[0x3][0x86] ;  /* 0x00c010c0ff0677ac */ /* 0x000e620008000000 */
[----:B------:R-:W-:Y:S02]  /*4f30*/  IADD3 R103, P3, PT, R24, R73, RZ ;  /* 0x0000004918677210 */ /* 0x000fe40007f7e0ff */
[----:B------:R-:W-:Y:S02]  /*4f40*/  IADD3.X R87, PT, PT, R77, R109, R7, P0, P1 ;  /* 0x0000006d4d577210 */ /* 0x000fe400007e2407 */
[----:B------:R-:W-:-:S02]  /*4f50*/  LOP3.LUT R24, R49, 0xff, RZ, 0xc0, !PT ;  /* 0x000000ff31187812 */ /* 0x000fc400078ec0ff */
[----:B------:R-:W-:Y:S02]  /*4f60*/  IADD3 R25, P2, PT, R25, R94, RZ ;  /* 0x0000005e19197210 */ /* 0x000fe40007f5e0ff */
[----:B------:R-:W-:Y:S02]  /*4f70*/  LOP3.LUT R81, R68, R75, RZ, 0x3c, !PT ;  /* 0x0000004b44517212 */ /* 0x000fe400078e3cff */
[----:B------:R-:W-:Y:S02]  /*4f80*/  LOP3.LUT R86, R91, R86, R109, 0x96, !PT ;  /* 0x000000565b567212 */ /* 0x000fe400078e966d */
[----:B------:R-:W-:Y:S02]  /*4f90*/  LOP3.LUT R7, R53, R48, RZ, 0x3c, !PT ;  /* 0x0000003035077212 */ /* 0x000fe400078e3cff */
[----:B------:R-:W-:Y:S02]  /*4fa0*/  LOP3.LUT R49, R87, R71, R70, 0x96, !PT ;  /* 0x0000004757317212 */ /* 0x000fe400078e9646 */
[----:B------:R-:W-:Y:S01]  /*4fb0*/  LEA R24, R24, UR57, 0x3 ;  /* 0x0000003918187c11 */ /* 0x000fe2000f8e18ff */
[----:B------:R-:W-:Y:S01]  /*4fc0*/  IMAD.X R81, R81, 0x1, R84, P2 ;  /* 0x0000000151517824 */ /* 0x000fe200010e0654 */
[----:B------:R-:W-:Y:S01]  /*4fd0*/  LOP3.LUT R99, R96, R83, RZ, 0x3c, !PT ;  /* 0x0000005360637212 */ /* 0x000fe200078e3cff */
[----:B------:R-:W-:Y:S01]  /*4fe0*/  IMAD.X R96, R7, 0x1, R52, P3 ;  /* 0x0000000107607824 */ /* 0x000fe200018e0634 */
[----:B------:R-:W-:Y:S01]  /*4ff0*/  SHF.L.W.U32.HI R70, R86, 0x10, R49 ;  /* 0x0000001056467819 */ /* 0x000fe20000010e31 */
[----:B------:R-:W0:Y:S01]  /*5000*/  LDCU.U8 UR4, c[0x3][0x81] ;  /* 0x00c01020ff0477ac */ /* 0x000e220008000000 */
[----:B------:R-:W-:Y:S01]  /*5010*/  LOP3.LUT R98, R98, R95, RZ, 0x3c, !PT ;  /* 0x0000005f62627212 */ /* 0x000fe200078e3cff */
[----:B------:R-:W5:Y:S01]  /*5020*/  LDL.64 R6, [R24+0x80] ;  /* 0x0000800018067983 */ /* 0x000f620000100a00 */
[----:B------:R-:W-:Y:S01]  /*5030*/  SHF.L.W.U32.HI R71, R49, 0x10, R86 ;  /* 0x0000001031477819 */ /* 0x000fe20000010e56 */
[----:B------:R-:W0:Y:S01]  /*5040*/  LDCU.U8 UR5, c[0x3][0x83] ;  /* 0x00c01060ff0577ac */ /* 0x000e220008000000 */
[----:B------:R-:W-:-:S02]  /*5050*/  IADD3 R89, P0, PT, R70, R89, RZ ;  /* 0x0000005946597210 */ /* 0x000fc40007f1e0ff */
[----:B------:R-:W-:Y:S02]  /*5060*/  SHF.L.W.U32.HI R97, R99, 0x8, R98 ;  /* 0x0000000863617819 */ /* 0x000fe40000010e62 */
[----:B------:R-:W-:Y:S02]  /*5070*/  LOP3.LUT R90, R90, R25, RZ, 0x3c, !PT ;  /* 0x000000195a5a7212 */ /* 0x000fe400078e3cff */
[----:B------:R-:W-:Y:S02]  /*5080*/  LOP3.LUT R49, R88, R81, RZ, 0x3c, !PT ;  /* 0x0000005158317212 */ /* 0x000fe400078e3cff */
[----:B------:R-:W-:Y:S02]  /*5090*/  SHF.L.W.U32.HI R99, R98, 0x8, R99 ;  /* 0x0000000862637819 */ /* 0x000fe40000010e63 */
[----:B------:R-:W-:Y:S02]  /*50a0*/  LOP3.LUT R82, R82, R103, RZ, 0x3c, !PT ;  /* 0x0000006752527212 */ /* 0x000fe400078e3cff */
[----:B------:R-:W-:Y:S01]  /*50b0*/  LOP3.LUT R105, R105, R96, RZ, 0x3c, !PT ;  /* 0x0000006069697212 */ /* 0x000fe200078e3cff */
[----:B------:R-:W-:Y:S01]  /*50c0*/  IMAD.X R52, R71, 0x1, R80, P0 ;  /* 0x0000000147347824 */ /* 0x000fe200000e0650 */
[----:B------:R-:W-:-:S02]  /*50d0*/  SHF.L.W.U32.HI R85, R49, 0x8, R90 ;  /* 0x0000000831557819 */ /* 0x000fc40000010e5a */
[----:B------:R-:W-:Y:S01]  /*50e0*/  SHF.L.W.U32.HI R88, R90, 0x8, R49 ;  /* 0x000000085a587819 */ /* 0x000fe20000010e31 */
[----:B-1----:R-:W-:Y:S01]  /*50f0*/  ULEA UR8, UR6, UR57, 0x3 ;  /* 0x0000003906087291 */ /* 0x002fe2000f8e18ff */
[----:B------:R-:W-:Y:S02]  /*5100*/  IADD3 R90, P0, P1, R99, R93, R4 ;  /* 0x0000005d635a7210 */ /* 0x000fe4000791e004 */
[----:B------:R-:W-:Y:S02]  /*5110*/  SHF.L.W.U32.HI R111, R82, 0x8, R105 ;  /* 0x00000008526f7819 */ /* 0x000fe40000010e69 */
[----:B------:R-:W-:Y:S02]  /*5120*/  IADD3.X R94, PT, PT, R97, R101, R5, P0, P1 ;  /* 0x00000065615e7210 */ /* 0x000fe400007e2405 */
[----:B------:R-:W-:Y:S02]  /*5130*/  SHF.L.W.U32.HI R98, R105, 0x8, R82 ;  /* 0x0000000869627819 */ /* 0x000fe40000010e52 */
[----:B------:R-:W-:Y:S01]  /*5140*/  IADD3 R73, P0, P1, R111, R48, R30 ;  /* 0x000000306f497210 */ /* 0x000fe2000791e01e */
[----:B0-----:R-:W-:-:S03]  /*5150*/  ULEA UR7, UR4, UR57, 0x3 ;  /* 0x0000003904077291 */ /* 0x001fc6000f8e18ff */
[----:B------:R-:W-:Y:S02]  /*5160*/  IADD3.X R92, PT, PT, R98, R107, R31, P0, P1 ;  /* 0x0000006b625c7210 */ /* 0x000fe400007e241f */
[----:B------:R-:W5:Y:S01]  /*5170*/  LDL.64 R30, [UR8+0x80] ;  /* 0x00008008ff1e7983 */ /* 0x000f620008100a00 */
[----:B------:R-:W-:Y:S01]  /*5180*/  ULEA UR5, UR5, UR57, 0x3 ;  /* 0x0000003905057291 */ /* 0x000fe2000f8e18ff */
[----:B------:R-:W-:Y:S01]  /*5190*/  LOP3.LUT R4, R89, R79, RZ, 0x3c, !PT ;  /* 0x0000004f59047212 */ /* 0x000fe200078e3cff */
[----:B------:R-:W0:Y:S01]  /*51a0*/  LDCU.U8 UR6, c[0x3][0x85] ;  /* 0x00c010a0ff0677ac */ /* 0x000e220008000000 */
[----:B------:R-:W-:Y:S02]  /*51b0*/  LOP3.LUT R77, R52, R77, RZ, 0x3c, !PT ;  /* 0x0000004d344d7212 */ /* 0x000fe400078e3cff */
[----:B------:R-:W-:Y:S02]  /*51c0*/  LOP3.LUT R84, R90, R74, R101, 0x96, !PT ;  /* 0x0000004a5a547212 */ /* 0x000fe400078e9665 */
[----:B------:R-:W-:-:S02]  /*51d0*/  LOP3.LUT R93, R94, R76, R93, 0x96, !PT ;  /* 0x0000004c5e5d7212 */ /* 0x000fc400078e965d */
[----:B------:R-:W-:Y:S02]  /*51e0*/  LOP3.LUT R53, R92, R53, R48, 0x96, !PT ;  /* 0x000000355c357212 */ /* 0x000fe400078e9630 */
[----:B------:R-:W-:Y:S01]  /*51f0*/  LOP3.LUT R74, R73, R72, R107, 0x96, !PT ;  /* 0x00000048494a7212 */ /* 0x000fe200078e966b */
[----:B------:R-:W5:Y:S01]  /*5200*/  LDL.64 R48, [UR7+0x80] ;  /* 0x00008007ff307983 */ /* 0x000f620008100a00 */
[----:B------:R-:W-:Y:S02]  /*5210*/  SHF.L.W.U32.HI R79, R4, 0x1, R77 ;  /* 0x00000001044f7819 */ /* 0x000fe40000010e4d */
[----:B------:R-:W-:Y:S02]  /*5220*/  SHF.L.W.U32.HI R77, R77, 0x1, R4 ;  /* 0x000000014d4d7819 */ /* 0x000fe40000010e04 */
[----:B------:R-:W-:Y:S01]  /*5230*/  SHF.L.W.U32.HI R80, R93, 0x10, R84 ;  /* 0x000000105d507819 */ /* 0x000fe20000010e54 */
[----:B------:R-:W5:Y:S01]  /*5240*/  LDL.64 R4, [UR5+0x80] ;  /* 0x00008005ff047983 */ /* 0x000f620008100a00 */
[----:B------:R-:W-:-:S02]  /*5250*/  SHF.L.W.U32.HI R84, R84, 0x10, R93 ;  /* 0x0000001054547819 */ /* 0x000fc40000010e5d */
[----:B------:R-:W-:Y:S01]  /*5260*/  SHF.L.W.U32.HI R72, R53, 0x10, R74 ;  /* 0x0000001035487819 */ /* 0x000fe20000010e4a */
[----:B------:R-:W1:Y:S01]  /*5270*/  LDCU.U8 UR4, c[0x3][0x87] ;  /* 0x00c010e0ff0477ac */ /* 0x000e620008000000 */
[----:B------:R-:W-:Y:S02]  /*5280*/  SHF.L.W.U32.HI R74, R74, 0x10, R53 ;  /* 0x000000104a4a7819 */ /* 0x000fe40000010e35 */
[----:B------:R-:W-:Y:S02]  /*5290*/  IADD3 R82, P0, PT, R84, R95, RZ ;  /* 0x0000005f54527210 */ /* 0x000fe40007f1e0ff */
[----:B------:R-:W-:Y:S01]  /*52a0*/  IADD3 R103, P3, PT, R74, R103, RZ ;  /* 0x000000674a677210 */ /* 0x000fe20007f7e0ff */
[----:B0-----:R-:W-:Y:S02]  /*52b0*/  ULEA UR6, UR6, UR57, 0x3 ;  /* 0x0000003906067291 */ /* 0x001fe4000f8e18ff */
[----:B------:R-:W-:Y:S01]  /*52c0*/  IMAD.X R86, R80, 0x1, R83, P0 ;  /* 0x0000000150567824 */ /* 0x000fe200000e0653 */
[----:B------:R-:W-:Y:S01]  /*52d0*/  IADD3 R105, P1, P2, R88, R75, R50 ;  /* 0x0000004b58697210 */ /* 0x000fe20007a3e032 */
[----:B------:R-:W-:Y:S01]  /*52e0*/  IMAD.X R93, R72, 0x1, R96, P3 ;  /* 0x00000001485d7824 */ /* 0x000fe200018e0660 */
[----:B------:R-:W-:-:S02]  /*52f0*/  LOP3.LUT R83, R82, R99, RZ, 0x3c, !PT ;  /* 0x0000006352537212 */ /* 0x000fc400078e3cff */
[----:B------:R-:W-:Y:S02]  /*5300*/  LOP3.LUT R50, R86, R97, RZ, 0x3c, !PT ;  /* 0x0000006156327212 */ /* 0x000fe400078e3cff */
[----:B------:R-:W-:Y:S02]  /*5310*/  IADD3.X R109, PT, PT, R85, R78, R51, P1, P2 ;  /* 0x0000004e556d7210 */ /* 0x000fe40000fe4433 */
[----:B------:R-:W-:Y:S02]  /*5320*/  LOP3.LUT R111, R103, R111, RZ, 0x3c, !PT ;  /* 0x0000006f676f7212 */ /* 0x000fe400078e3cff */
[----:B------:R-:W-:Y:S02]  /*5330*/  LOP3.LUT R98, R93, R98, RZ, 0x3c, !PT ;  /* 0x000000625d627212 */ /* 0x000fe400078e3cff */
[----:B------:R-:W-:Y:S01]  /*5340*/  SHF.L.W.U32.HI R53, R83, 0x1, R50 ;  /* 0x0000000153357819 */ /* 0x000fe20000010e32 */
[----:B-1----:R-:W-:Y:S01]  /*5350*/  ULEA UR5, UR4, UR57, 0x3 ;  /* 0x0000003904057291 */ /* 0x002fe2000f8e18ff */
[----:B------:R-:W-:-:S02]  /*5360*/  SHF.L.W.U32.HI R83, R50, 0x1, R83 ;  /* 0x0000000132537819 */ /* 0x000fc40000010e53 */
[----:B------:R-:W-:Y:S01]  /*5370*/  LOP3.LUT R76, R105, R69, R78, 0x96, !PT ;  /* 0x00000045694c7212 */ /* 0x000fe200078e964e */
[----:B------:R-:W5:Y:S01]  /*5380*/  LDL.64 R50, [UR6+0x80] ;  /* 0x00008006ff327983 */ /* 0x000f620008100a00 */
[----:B------:R-:W-:Y:S02]  /*5390*/  LOP3.LUT R97, R109, R68, R75, 0x96, !PT ;  /* 0x000000446d617212 */ /* 0x000fe400078e964b */
[----:B------:R-:W-:Y:S02]  /*53a0*/  SHF.L.W.U32.HI R95, R98, 0x1, R111 ;  /* 0x00000001625f7819 */ /* 0x000fe40000010e6f */
[----:B------:R-:W-:Y:S02]  /*53b0*/  SHF.L.W.U32.HI R68, R111, 0x1, R98 ;  /* 0x000000016f447819 */ /* 0x000fe40000010e62 */
[----:B------:R-:W-:Y:S02]  /*53c0*/  IADD3 R69, P0, P1, R95, R91, R32 ;  /* 0x0000005b5f457210 */ /* 0x000fe4000791e020 */
[----:B------:R-:W-:-:S02]  /*53d0*/  SHF.L.W.U32.HI R78, R97, 0x10, R76 ;  /* 0x00000010614e7819 */ /* 0x000fc40000010e4c */
[----:B------:R-:W-:Y:S02]  /*53e0*/  IADD3 R75, P2, P3, R77, R90, R2 ;  /* 0x0000005a4d4b7210 */ /* 0x000fe40007b5e002 */
[----:B------:R-:W-:Y:S02]  /*53f0*/  SHF.L.W.U32.HI R76, R76, 0x10, R97 ;  /* 0x000000104c4c7819 */ /* 0x000fe40000010e61 */
[----:B------:R-:W-:Y:S02]  /*5400*/  IADD3.X R99, PT, PT, R68, R87, R33, P0, P1 ;  /* 0x0000005744637210 */ /* 0x000fe400007e2421 */
[----:B------:R-:W-:Y:S01]  /*5410*/  LOP3.LUT R2, R100, 0xff, RZ, 0xc0, !PT ;  /* 0x000000ff64027812 */ /* 0x000fe200078ec0ff */
[----:B------:R-:W5:Y:S01]  /*5420*/  LDL.64 R32, [UR5+0x80] ;  /* 0x00008005ff207983 */ /* 0x000f620008100a00 */
[----:B------:R-:W-:Y:S02]  /*5430*/  IADD3.X R91, PT, PT, R79, R94, R3, P2, P3 ;  /* 0x0000005e4f5b7210 */ /* 0x000fe400017e6403 */
[----:B------:R-:W-:-:S02]  /*5440*/  IADD3 R3, P0, PT, R76, R25, RZ ;  /* 0x000000194c037210 */ /* 0x000fc40007f1e0ff */
[----:B------:R-:W-:Y:S02]  /*5450*/  LEA R25, R2, UR57, 0x3 ;  /* 0x0000003902197c11 */ /* 0x000fe4000f8e18ff */
[----:B------:R-:W-:Y:S01]  /*5460*/  LOP3.LUT R94, R80, R99, RZ, 0x3c, !PT ;  /* 0x00000063505e7212 */ /* 0x000fe200078e3cff */
[----:B------:R-:W0:Y:S01]  /*5470*/  LDCU.U8 UR4, c[0x3][0x8a] ;  /* 0x00c01140ff0477ac */ /* 0x000e220008000000 */
[----:B------:R-:W-:Y:S01]  /*5480*/  IMAD.X R98, R78, 0x1, R81, P0 ;  /* 0x000000014e627824 */ /* 0x000fe200000e0651 */
[----:B------:R-:W-:Y:S02]  /*5490*/  LOP3.LUT R101, R3, R88, RZ, 0x3c, !PT ;  /* 0x0000005803657212 */ /* 0x000fe400078e3cff */
[----:B------:R-:W-:Y:S02]  /*54a0*/  IADD3 R94, P0, PT, R94, R3, RZ ;  /* 0x000000035e5e7210 */ /* 0x000fe40007f1e0ff */
[----:B------:R-:W5:Y:S01]  /*54b0*/  LDL.64 R2, [R25+0x80] ;  /* 0x0000800019027983 */ /* 0x000f620000100a00 */
[----:B------:R-:W-:-:S02]  /*54c0*/  LOP3.LUT R96, R98, R85, RZ, 0x3c, !PT ;  /* 0x0000005562607212 */ /* 0x000fc400078e3cff */
[----:B------:R-:W-:Y:S02]  /*54d0*/  LOP3.LUT R90, R78, R91, RZ, 0x3c, !PT ;  /* 0x0000005b4e5a7212 */ /* 0x000fe400078e3cff */
[----:B------:R-:W-:Y:S02]  /*54e0*/  SHF.L.W.U32.HI R97, R101, 0x1, R96 ;  /* 0x0000000165617819 */ /* 0x000fe40000010e60 */
[----:B------:R-:W-:Y:S02]  /*54f0*/  LOP3.LUT R87, R84, R69, RZ, 0x3c, !PT ;  /* 0x0000004554577212 */ /* 0x000fe400078e3cff */
[----:B------:R-:W-:Y:S02]  /*5500*/  SHF.L.W.U32.HI R101, R96, 0x1, R101 ;  /* 0x0000000160657819 */ /* 0x000fe40000010e65 */
[----:B------:R-:W-:Y:S01]  /*5510*/  IADD3 R90, P1, PT, R90, R103, RZ ;  /* 0x000000675a5a7210 */ /* 0x000fe20007f3e0ff */
[----:B------:R-:W1:Y:S01]  /*5520*/  LDC R96, c[0x3][0x8c] ;  /* 0x00c02300ff607b82 */ /* 0x000e620000000800 */
[----:B------:R-:W-:Y:S01]  /*5530*/  LOP3.LUT R88, R76, R75, RZ, 0x3c, !PT ;  /* 0x0000004b4c587212 */ /* 0x000fe200078e3cff */
[----:B------:R-:W-:Y:S01]  /*5540*/  IMAD.X R87, R87, 0x1, R98, P0 ;  /* 0x0000000157577824 */ /* 0x000fe200000e0662 */
[----:B---3--:R-:W-:Y:S01]  /*5550*/  IADD3 R105, P2, P3, R83, R105, R36 ;  /* 0x0000006953697210 */ /* 0x008fe20007b5e024 */
[----:B0-----:R-:W-:-:S02]  /*5560*/  ULEA UR4, UR4, UR57, 0x3 ;  /* 0x0000003904047291 */ /* 0x001fc4000f8e18ff */
[----:B------:R-:W-:Y:S01]  /*5570*/  IMAD.X R85, R88, 0x1, R93, P1 ;  /* 0x0000000158557824 */ /* 0x000fe200008e065d */
[----:B------:R-:W-:Y:S01]  /*5580*/  IADD3.X R109, PT, PT, R53, R109, R37, P2, P3 ;  /* 0x0000006d356d7210 */ /* 0x000fe200017e6425 */
[----:B------:R-:W0:Y:S01]  /*5590*/  LDCU.U8 UR5, c[0x3][0x8e] ;  /* 0x00c011c0ff0577ac */ /* 0x000e220008000000 */
[----:B------:R-:W-:Y:S02]  /*55a0*/  IADD3 R73, P0, P1, R101, R73, R34 ;  /* 0x0000004965497210 */ /* 0x000fe4000791e022 */
        /* <DEDUP_REMOVED lines=8> */
[----:B------:R-:W-:Y:S01]  /*5630*/  IADD3.X R92, PT, PT, R97, R92, R35, P0, P1 ;  /* 0x0000005c615c7210 */ /* 0x000fe200007e2423 */
[----:B------:R-:W3:Y:S01]  /*5640*/  LDL.64 R36, [UR4+0x80] ;  /* 0x00008004ff247983 */ /* 0x000ee20008100a00 */
[----:B------:R-:W-:-:S02]  /*5650*/  IADD3 R81, P0, P1, R79, R69, R26 ;  /* 0x000000454f517210 */ /* 0x000fc4000791e01a */
[----:B------:R-:W-:Y:S02]  /*5660*/  LOP3.LUT R34, R72, R109, RZ, 0x3c, !PT ;  /* 0x0000006d48227212 */ /* 0x000fe400078e3cff */
[----:B------:R-:W-:Y:S02]  /*5670*/  IADD3.X R93, PT, PT, R77, R99, R27, P0, P1 ;  /* 0x000000634d5d7210 */ /* 0x000fe400007e241b */
[----:B------:R-:W-:Y:S02]  /*5680*/  LOP3.LUT R80, R81, R80, R99, 0x96, !PT ;  /* 0x0000005051507212 */ /* 0x000fe400078e9663 */
[----:B------:R-:W-:Y:S02]  /*5690*/  IADD3 R89, P2, PT, R34, R89, RZ ;  /* 0x0000005922597210 */ /* 0x000fe40007f5e0ff */
[----:B------:R-:W-:Y:S02]  /*56a0*/  LOP3.LUT R99, R74, R105, RZ, 0x3c, !PT ;  /* 0x000000694a637212 */ /* 0x000fe400078e3cff */
[----:B-1----:R-:W-:Y:S01]  /*56b0*/  LOP3.LUT R26, R96, 0xff, RZ, 0xc0, !PT ;  /* 0x000000ff601a7812 */ /* 0x002fe200078ec0ff */
[----:B0-----:R-:W-:-:S02]  /*56c0*/  ULEA UR5, UR5, UR57, 0x3 ;  /* 0x0000003905057291 */ /* 0x001fc4000f8e18ff */
[----:B------:R-:W-:Y:S01]  /*56d0*/  IMAD.X R99, R99, 0x1, R52, P2 ;  /* 0x0000000163637824 */ /* 0x000fe200010e0634 */
[----:B------:R-:W-:Y:S02]  /*56e0*/  LEA R26, R26, UR57, 0x3 ;  /* 0x000000391a1a7c11 */ /* 0x000fe4000f8e18ff */
[----:B------:R-:W-:Y:S02]  /*56f0*/  LOP3.LUT R35, R71, R92, RZ, 0x3c, !PT ;  /* 0x0000005c47237212 */ /* 0x000fe400078e3cff */
[----:B------:R-:W-:Y:S02]  /*5700*/  LOP3.LUT R96, R53, R99, RZ, 0x3c, !PT ;  /* 0x0000006335607212 */ /* 0x000fe400078e3cff */
[----:B------:R-:W3:Y:S01]  /*5710*/  LDL.64 R52, [R26+0x80] ;  /* 0x000080001a347983 */ /* 0x000ee20000100a00 */
[----:B------:R-:W-:Y:S02]  /*5720*/  IADD3 R82, P3, PT, R35, R82, RZ ;  /* 0x0000005223527210 */ /* 0x000fe40007f7e0ff */
[----:B------:R-:W-:Y:S01]  /*5730*/  LOP3.LUT R69, R93, R84, R69, 0x96, !PT ;  /* 0x000000545d457212 */ /* 0x000fe200078e9645 */
[----:B------:R-:W3:Y:S01]  /*5740*/  LDL.64 R34, [UR5+0x80] ;  /* 0x00008005ff227983 */ /* 0x000ee20008100a00 */
[----:B------:R-:W-:-:S02]  /*5750*/  LOP3.LUT R27, R70, R73, RZ, 0x3c, !PT ;  /* 0x00000049461b7212 */ /* 0x000fc400078e3cff */
[----:B------:R-:W-:Y:S02]  /*5760*/  SHF.L.W.U32.HI R68, R69, 0x10, R80 ;  /* 0x0000001045447819 */ /* 0x000fe40000010e50 */
[----:B------:R-:W-:Y:S01]  /*5770*/  SHF.L.W.U32.HI R69, R80, 0x10, R69 ;  /* 0x0000001050457819 */ /* 0x000fe20000010e45 */
[----:B------:R-:W-:Y:S01]  /*5780*/  IMAD.X R27, R27, 0x1, R86, P3 ;  /* 0x000000011b1b7824 */ /* 0x000fe200018e0656 */
[----:B------:R-:W-:Y:S02]  /*5790*/  LOP3.LUT R83, R83, R89, RZ, 0x3c, !PT ;  /* 0x0000005953537212 */ /* 0x000fe400078e3cff */
[----:B------:R-:W-:Y:S02]  /*57a0*/  IADD3 R80, P0, PT, R69, R94, RZ ;  /* 0x0000005e45507210 */ /* 0x000fe40007f1e0ff */
[----:B------:R-:W-:Y:S02]  /*57b0*/  SHF.L.W.U32.HI R107, R96, 0x8, R83 ;  /* 0x00000008606b7819 */ /* 0x000fe40000010e53 */
[----:B------:R-:W-:-:S02]  /*57c0*/  LOP3.LUT R84, R101, R82, RZ, 0x3c, !PT ;  /* 0x0000005265547212 */ /* 0x000fc400078e3cff */
[----:B------:R-:W-:Y:S02]  /*57d0*/  LOP3.LUT R103, R97, R27, RZ, 0x3c, !PT ;  /* 0x0000001b61677212 */ /* 0x000fe400078e3cff */
[----:B------:R-:W-:Y:S01]  /*57e0*/  SHF.L.W.U32.HI R96, R83, 0x8, R96 ;  /* 0x0000000853607819 */ /* 0x000fe20000010e60 */
[----:B------:R-:W-:Y:S01]  /*57f0*/  IMAD.X R83, R68, 0x1, R87, P0 ;  /* 0x0000000144537824 */ /* 0x000fe200000e0657 */
[----:B------:R-:W-:Y:S01]  /*5800*/  IADD3 R101, P0, P1, R95, R75, R66 ;  /* 0x0000004b5f657210 */ /* 0x000fe2000791e042 */
[----:B------:R-:W0:Y:S01]  /*5810*/  LDCU.U8 UR4, c[0x3][0x89] ;  /* 0x00c01120ff0477ac */ /* 0x000e220008000000 */
[----:B------:R-:W-:Y:S02]  /*5820*/  SHF.L.W.U32.HI R97, R103, 0x8, R84 ;  /* 0x0000000867617819 */ /* 0x000fe40000010e54 */
[----:B------:R-:W-:Y:S02]  /*5830*/  SHF.L.W.U32.HI R84, R84, 0x8, R103 ;  /* 0x0000000854547819 */ /* 0x000fe40000010e67 */
[----:B------:R-:W-:-:S02]  /*5840*/  IADD3.X R103, PT, PT, R88, R91, R67, P0, P1 ;  /* 0x0000005b58677210 */ /* 0x000fc400007e2443 */
[----:B------:R-:W-:Y:S02]  /*5850*/  LOP3.LUT R79, R80, R79, RZ, 0x3c, !PT ;  /* 0x0000004f504f7212 */ /* 0x000fe400078e3cff */
[----:B------:R-:W-:Y:S02]  /*5860*/  LOP3.LUT R66, R83, R77, RZ, 0x3c, !PT ;  /* 0x0000004d53427212 */ /* 0x000fe400078e3cff */
[----:B------:R-:W-:Y:S02]  /*5870*/  LOP3.LUT R67, R101, R78, R91, 0x96, !PT ;  /* 0x0000004e65437212 */ /* 0x000fe400078e965b */
[----:B------:R-:W-:Y:S02]  /*5880*/  LOP3.LUT R76, R103, R76, R75, 0x96, !PT ;  /* 0x0000004c674c7212 */ /* 0x000fe400078e964b */
[----:B------:R-:W-:Y:S02]  /*5890*/  SHF.L.W.U32.HI R77, R79, 0x1, R66 ;  /* 0x000000014f4d7819 */ /* 0x000fe40000010e42 */
[----:B------:R-:W-:Y:S01]  /*58a0*/  SHF.L.W.U32.HI R79, R66, 0x1, R79 ;  /* 0x00000001424f7819 */ /* 0x000fe20000010e4f */
[----:B------:R-:W1:Y:S01]  /*58b0*/  LDCU.U8 UR6, c[0x3][0x8d] ;  /* 0x00c011a0ff0677ac */ /* 0x000e620008000000 */
[----:B------:R-:W-:-:S02]  /*58c0*/  IADD3 R87, P0, P1, R96, R105, R64 ;  /* 0x0000006960577210 */ /* 0x000fc4000791e040 */
[----:B------:R-:W-:Y:S01]  /*58d0*/  SHF.L.W.U32.HI R66, R76, 0x10, R67 ;  /* 0x000000104c427819 */ /* 0x000fe20000010e43 */
[----:B------:R-:W2:Y:S01]  /*58e0*/  LDCU.U8 UR5, c[0x3][0x8b] ;  /* 0x00c01160ff0577ac */ /* 0x000ea20008000000 */
[----:B------:R-:W-:Y:S02]  /*58f0*/  SHF.L.W.U32.HI R67, R67, 0x10, R76 ;  /* 0x0000001043437819 */ /* 0x000fe40000010e4c */
[----:B------:R-:W-:Y:S02]  /*5900*/  IADD3.X R91, PT, PT, R107, R109, R65, P0, P1 ;  /* 0x0000006d6b5b7210 */ /* 0x000fe400007e2441 */
[----:B------:R-:W-:Y:S01]  /*5910*/  IADD3 R90, P0, PT, R67, R90, RZ ;  /* 0x0000005a435a7210 */ /* 0x000fe20007f1e0ff */
[----:B0-----:R-:W-:Y:S01]  /*5920*/  ULEA UR4, UR4, UR57, 0x3 ;  /* 0x0000003904047291 */ /* 0x001fe2000f8e18ff */
[----:B------:R-:W-:Y:S01]  /*5930*/  IADD3 R86, P1, P2, R84, R73, R58 ;  /* 0x0000004954567210 */ /* 0x000fe20007a3e03a */
[----:B------:R-:W-:Y:S01]  /*5940*/  ULEA UR7, UR9, UR57, 0x3 ;  /* 0x0000003909077291 */ /* 0x000fe2000f8e18ff */
[----:B------:R-:W-:Y:S01]  /*5950*/  LOP3.LUT R72, R87, R72, R109, 0x96, !PT ;  /* 0x0000004857487212 */ /* 0x000fe200078e966d */
[----:B------:R-:W-:Y:S01]  /*5960*/  IMAD.X R85, R66, 0x1, R85, P0 ;  /* 0x0000000142557824 */ /* 0x000fe200000e0655 */
[----:B------:R-:W-:Y:S01]  /*5970*/  LOP3.LUT R105, R91, R74, R105, 0x96, !PT ;  /* 0x0000004a5b697212 */ /* 0x000fe200078e9669 */
[----:B------:R-:W0:Y:S01]  /*5980*/  LDC.64 R64, c[0x3][0x90] ;  /* 0x00c02400ff407b82 */ /* 0x000e220000000a00 */
[----:B------:R-:W-:-:S02]  /*5990*/  IADD3.X R94, PT, PT, R97, R92, R59, P1, P2 ;  /* 0x0000005c615e7210 */ /* 0x000fc40000fe443b */
[----:B------:R-:W-:Y:S01]  /*59a0*/  LOP3.LUT R98, R86, R71, R92, 0x96, !PT ;  /* 0x0000004756627212 */ /* 0x000fe200078e965c */
[----:B------:R-:W3:Y:S01]  /*59b0*/  LDL.64 R74, [UR4+0x80] ;  /* 0x00008004ff4a7983 */ /* 0x000ee20008100a00 */
[----:B------:R-:W-:Y:S02]  /*59c0*/  LOP3.LUT R71, R90, R95, RZ, 0x3c, !PT ;  /* 0x0000005f5a477212 */ /* 0x000fe400078e3cff */
[----:B------:R-:W-:Y:S02]  /*59d0*/  LOP3.LUT R88, R85, R88, RZ, 0x3c, !PT ;  /* 0x0000005855587212 */ /* 0x000fe400078e3cff */
[----:B------:R-:W-:Y:S01]  /*59e0*/  SHF.L.W.U32.HI R78, R72, 0x10, R105 ;  /* 0x00000010484e7819 */ /* 0x000fe20000010e69 */
[----:B-1----:R-:W-:Y:S01]  /*59f0*/  ULEA UR6, UR6, UR57, 0x3 ;  /* 0x0000003906067291 */ /* 0x002fe2000f8e18ff */
[----:B------:R-:W-:Y:S01]  /*5a00*/  LOP3.LUT R95, R94, R70, R73, 0x96, !PT ;  /* 0x000000465e5f7212 */ /* 0x000fe200078e9649 */
[----:B--2---:R-:W-:Y:S01]  /*5a10*/  ULEA UR5, UR5, UR57, 0x3 ;  /* 0x0000003905057291 */ /* 0x004fe2000f8e18ff */
[----:B------:R-:W-:-:S02]  /*5a20*/  SHF.L.W.U32.HI R70, R88, 0x1, R71 ;  /* 0x0000000158467819 */ /* 0x000fc40000010e47 */
[----:B------:R-:W-:Y:S02]  /*5a30*/  SHF.L.W.U32.HI R76, R105, 0x10, R72 ;  /* 0x00000010694c7819 */ /* 0x000fe40000010e48 */
[----:B------:R-:W-:Y:S01]  /*5a40*/  IADD3 R100, P0, PT, R78, R89, RZ ;  /* 0x000000594e647210 */ /* 0x000fe20007f1e0ff */
[----:B------:R-:W2:Y:S01]  /*5a50*/  LDL.64 R72, [UR7+0x80] ;  /* 0x00008007ff487983 */ /* 0x000ea20008100a00 */
[----:B------:R-:W-:Y:S02]  /*5a60*/  SHF.L.W.U32.HI R71, R71, 0x1, R88 ;  /* 0x0000000147477819 */ /* 0x000fe40000010e58 */
[----:B------:R-:W-:Y:S01]  /*5a70*/  IADD3 R88, P1, P2, R70, R81, R38 ;  /* 0x0000005146587210 */ /* 0x000fe20007a3e026 */
[----:B------:R-:W-:Y:S01]  /*5a80*/  IMAD.X R81, R76, 0x1, R99, P0 ;  /* 0x000000014c517824 */ /* 0x000fe200000e0663 */
[----:B------:R-:W2:Y:S02]  /*5a90*/  LDL.64 R58, [UR5+0x80] ;  /* 0x00008005ff3a7983 */ /* 0x000ea40008100a00 */
[----:B------:R-:W-:-:S02]  /*5aa0*/  IADD3.X R99, PT, PT, R71, R93, R39, P1, P2 ;  /* 0x0000005d47637210 */ /* 0x000fc40000fe4427 */
[----:B------:R-:W2:Y:S01]  /*5ab0*/  LDL.64 R38, [UR6+0x80] ;  /* 0x00008006ff267983 */ /* 0x000ea20008100a00 */
[----:B------:R-:W-:Y:S02]  /*5ac0*/  SHF.L.W.U32.HI R92, R95, 0x10, R98 ;  /* 0x000000105f5c7819 */ /* 0x000fe40000010e62 */
[----:B------:R-:W-:Y:S02]  /*5ad0*/  SHF.L.W.U32.HI R89, R98, 0x10, R95 ;  /* 0x0000001062597819 */ /* 0x000fe40000010e5f */
[----:B------:R-:W-:Y:S01]  /*5ae0*/  LOP3.LUT R95, R92, R99, RZ, 0x3c, !PT ;  /* 0x000000635c5f7212 */ /* 0x000fe200078e3cff */
[----:B------:R-:W1:Y:S01]  /*5af0*/  LDCU.U8 UR9, c[0x3][0x92] ;  /* 0x00c01240ff0977ac */ /* 0x000e620008000000 */
[----:B------:R-:W-:Y:S02]  /*5b00*/  LOP3.LUT R98, R100, R96, RZ, 0x3c, !PT ;  /* 0x0000006064627212 */ /* 0x000fe400078e3cff */
[----:B------:R-:W-:Y:S02]  /*5b10*/  IADD3 R95, P1, PT, R95, R100, RZ ;  /* 0x000000645f5f7210 */ /* 0x000fe40007f3e0ff */
[----:B------:R-:W-:-:S02]  /*5b20*/  IADD3 R96, P0, PT, R89, R82, RZ ;  /* 0x0000005259607210 */ /* 0x000fc40007f1e0ff */
[----:B------:R-:W-:-:S03]  /*5b30*/  LOP3.LUT R100, R89, R88, RZ, 0x3c, !PT ;  /* 0x0000005859647212 */ /* 0x000fc600078e3cff */
[----:B------:R-:W-:Y:S02]  /*5b40*/  IMAD.X R105, R92, 0x1, R27, P0 ;  /* 0x000000015c697824 */ /* 0x000fe400000e061b */
[----:B------:R-:W-:Y:S01]  /*5b50*/  IMAD.X R100, R100, 0x1, R81, P1 ;  /* 0x0000000164647824 */ /* 0x000fe200008e0651 */
[----:B------:R-:W-:Y:S02]  /*5b60*/  LOP3.LUT R107, R81, R107, RZ, 0x3c, !PT ;  /* 0x0000006b516b7212 */ /* 0x000fe400078e3cff */
[----:B0-----:R-:W-:Y:S02]  /*5b70*/  LOP3.LUT R27, R64, 0xff, RZ, 0xc0, !PT ;  /* 0x000000ff401b7812 */ /* 0x001fe400078ec0ff */
[----:B------:R-:W-:Y:S02]  /*5b80*/  LOP3.LUT R84, R96, R84, RZ, 0x3c, !PT ;  /* 0x0000005460547212 */ /* 0x000fe400078e3cff */
[----:B------:R-:W-:Y:S02]  /*5b90*/  LOP3.LUT R97, R105, R97, RZ, 0x3c, !PT ;  /* 0x0000006169617212 */ /* 0x000fe400078e3cff */
[----:B------:R-:W-:-:S02]  /*5ba0*/  LOP3.LUT R70, R70, R95, RZ, 0x3c, !PT ;  /* 0x0000005f46467212 */ /* 0x000fc400078e3cff */
[----:B------:R-:W-:Y:S02]  /*5bb0*/  LOP3.LUT R71, R71, R100, RZ, 0x3c, !PT ;  /* 0x0000006447477212 */ /* 0x000fe400078e3cff */
[----:B------:R-:W-:Y:S02]  /*5bc0*/  SHF.L.W.U32.HI R93, R98, 0x1, R107 ;  /* 0x00000001625d7819 */ /* 0x000fe40000010e6b */
[----:B------:R-:W-:Y:S01]  /*5bd0*/  LEA R27, R27, UR57, 0x3 ;  /* 0x000000391b1b7c11 */ /* 0x000fe2000f8e18ff */
[----:B------:R-:W0:Y:S01]  /*5be0*/  LDCU.U8 UR8, c[0x3][0x96] ;  /* 0x00c012c0ff0877ac */ /* 0x000e220008000000 */
[----:B------:R-:W-:Y:S02]  /*5bf0*/  SHF.L.W.U32.HI R98, R107, 0x1, R98 ;  /* 0x000000016b627819 */ /* 0x000fe40000010e62 */
[----:B------:R-:W-:Y:S02]  /*5c00*/  SHF.L.W.U32.HI R104, R84, 0x1, R97 ;  /* 0x0000000154687819 */ /* 0x000fe40000010e61 */
[----:B------:R-:W-:-:S02]  /*5c10*/  SHF.L.W.U32.HI R106, R97, 0x1, R84 ;  /* 0x00000001616a7819 */ /* 0x000fc40000010e54 */
[----:B------:R-:W-:Y:S02]  /*5c20*/  SHF.L.W.U32.HI R102, R71, 0x8, R70 ;  /* 0x0000000847667819 */ /* 0x000fe40000010e46 */
[----:B------:R-:W-:Y:S02]  /*5c30*/  SHF.L.W.U32.HI R97, R70, 0x8, R71 ;  /* 0x0000000846617819 */ /* 0x000fe40000010e47 */
[----:B------:R-:W-:Y:S01]  /*5c40*/  IADD3 R107, P3, P4, R79, R86, R28 ;  /* 0x000000564f6b7210 */ /* 0x000fe20007c7e01c */
[----:B------:R-:W2:Y:S01]  /*5c50*/  LDL.64 R70, [R27+0x80] ;  /* 0x000080001b467983 */ /* 0x000ea20000100a00 */
[----:B------:R-:W-:Y:S01]  /*5c60*/  IADD3 R82, P0, P2, R98, R101, R62 ;  /* 0x0000006562527210 */ /* 0x000fe20007a1e03e */
[----:B-1----:R-:W-:Y:S01]  /*5c70*/  ULEA UR4, UR9, UR57, 0x3 ;  /* 0x0000003909047291 */ /* 0x002fe2000f8e18ff */
[----:B------:R-:W-:Y:S01]  /*5c80*/  LOP3.LUT R28, R65, 0xff, RZ, 0xc0, !PT ;  /* 0x000000ff411c7812 */ /* 0x000fe200078ec0ff */
[----:B------:R-:W1:Y:S01]  /*5c90*/  LDCU.U8 UR6, c[0x3][0x91] ;  /* 0x00c01220ff0677ac */ /* 0x000e620008000000 */
[----:B------:R-:W-:-:S02]  /*5ca0*/  IADD3.X R103, PT, PT, R93, R103, R63, P0, P2 ;  /* 0x000000675d677210 */ /* 0x000fc400007e443f */
[----:B------:R-:W-:Y:S01]  /*5cb0*/  LEA R28, R28, UR57, 0x3 ;  /* 0x000000391c1c7c11 */ /* 0x000fe2000f8e18ff */
[----:B------:R-:W4:Y:S01]  /*5cc0*/  LDCU.U8 UR5, c[0x3][0x93] ;  /* 0x00c01260ff0577ac */ /* 0x000f220008000000 */
[----:B------:R-:W-:Y:S02]  /*5cd0*/  IADD3 R84, P1, P2, R106, R87, R40 ;  /* 0x000000576a547210 */ /* 0x000fe40007a3e028 */
[----:B------:R-:W-:Y:S01]  /*5ce0*/  LOP3.LUT R81, R68, R103, RZ, 0x3c, !PT ;  /* 0x0000006744517212 */ /* 0x000fe200078e3cff */
[----:B------:R-:W2:Y:S01]  /*5cf0*/  LDL.64 R64, [R28+0x80] ;  /* 0x000080001c407983 */ /* 0x000ea20000100a00 */
[----:B------:R-:W-:Y:S01]  /*5d00*/  IADD3.X R87, PT, PT, R104, R91, R41, P1, P2 ;  /* 0x0000005b68577210 */ /* 0x000fe20000fe4429 */
[----:B------:R-:W4:Y:S02]  /*5d10*/  LDCU.U8 UR7, c[0x3][0x95] ;  /* 0x00c012a0ff0777ac */ /* 0x000f240008000000 */
[----:B------:R-:W2:Y:S01]  /*5d20*/  LDL.64 R40, [UR4+0x80] ;  /* 0x00008004ff287983 */ /* 0x000ea20008100a00 */
[----:B------:R-:W-:Y:S01]  /*5d30*/  IADD3.X R111, PT, PT, R77, R94, R29, P3, P4 ;  /* 0x0000005e4d6f7210 */ /* 0x000fe20001fe841d */
[----:B0-----:R-:W-:Y:S01]  /*5d40*/  ULEA UR4, UR8, UR57, 0x3 ;  /* 0x0000003908047291 */ /* 0x001fe2000f8e18ff */
[----:B------:R-:W-:Y:S01]  /*5d50*/  IADD3 R81, P0, PT, R81, R96, RZ ;  /* 0x0000006051517210 */ /* 0x000fe20007f1e0ff */
[----:B------:R-:W-:Y:S01]  /*5d60*/  ULEA UR56, UR56, UR57, 0x3 ;  /* 0x0000003938387291 */ /* 0x000fe2000f8e18ff */
[----:B------:R-:W-:Y:S01]  /*5d70*/  LOP3.LUT R86, R69, R82, RZ, 0x3c, !PT ;  /* 0x0000005245567212 */ /* 0x000fe200078e3cff */
[----:B------:R-:W-:Y:S01]  /*5d80*/  ULEA UR52, UR52, UR57, 0x3 ;  /* 0x0000003934347291 */ /* 0x000fe2000f8e18ff */
[----:B------:R-:W-:Y:S01]  /*5d90*/  LOP3.LUT R29, R66, R87, RZ, 0x3c, !PT ;  /* 0x00000057421d7212 */ /* 0x000fe200078e3cff */
[----:B------:R-:W-:Y:S01]  /*5da0*/  ULEA UR38, UR38, UR57, 0x3 ;  /* 0x0000003926267291 */ /* 0x000fe2000f8e18ff */
[----:B------:R-:W-:Y:S01]  /*5db0*/  LOP3.LUT R63, R76, R111, RZ, 0x3c, !PT ;  /* 0x0000006f4c3f7212 */ /* 0x000fe200078e3cff */
[----:B------:R-:W-:Y:S01]  /*5dc0*/  IMAD.X R86, R86, 0x1, R105, P0 ;  /* 0x0000000156567824 */ /* 0x000fe200000e0669 */
[----:B------:R-:W-:Y:S01]  /*5dd0*/  IADD3 R29, P2, PT, R29, R80, RZ ;  /* 0x000000501d1d7210 */ /* 0x000fe20007f5e0ff */
[----:B------:R-:W-:Y:S01]  /*5de0*/  ULEA UR34, UR34, UR57, 0x3 ;  /* 0x0000003922227291 */ /* 0x000fe2000f8e18ff */
[----:B------:R-:W-:Y:S01]  /*5df0*/  LOP3.LUT R62, R67, R84, RZ, 0x3c, !PT ;  /* 0x00000054433e7212 */ /* 0x000fe200078e3cff */
[----:B------:R-:W-:Y:S01]  /*5e00*/  ULEA UR18, UR18, UR57, 0x3 ;  /* 0x0000003912127291 */ /* 0x000fe2000f8e18ff */
[----:B------:R-:W-:Y:S01]  /*5e10*/  IADD3 R91, P0, P1, R97, R88, R60 ;  /* 0x00000058615b7210 */ /* 0x000fe2000791e03c */
[----:B------:R-:W-:Y:S01]  /*5e20*/  ULEA UR17, UR17, UR57, 0x3 ;  /* 0x0000003911117291 */ /* 0x000fe2000f8e18ff */
[----:B------:R-:W-:Y:S01]  /*5e30*/  IADD3 R96, P3, PT, R63, R90, RZ ;  /* 0x0000005a3f607210 */ /* 0x000fe20007f7e0ff */
[----:B------:R-:W-:Y:S01]  /*5e40*/  IMAD.X R83, R62, 0x1, R83, P2 ;  /* 0x000000013e537824 */ /* 0x000fe200010e0653 */
[----:B------:R-:W-:Y:S01]  /*5e50*/  LOP3.LUT R105, R98, R81, RZ, 0x3c, !PT ;  /* 0x0000005162697212 */ /* 0x000fe200078e3cff */
[----:B------:R-:W2:Y:S01]  /*5e60*/  LDL.64 R62, [UR4+0x80] ;  /* 0x00008004ff3e7983 */ /* 0x000ea20008100a00 */
[----:B------:R-:W-:Y:S01]  /*5e70*/  LOP3.LUT R80, R93, R86, RZ, 0x3c, !PT ;  /* 0x000000565d507212 */ /* 0x000fe200078e3cff */
[----:B------:R-:W-:Y:S01]  /*5e80*/  ULEA UR16, UR16, UR57, 0x3 ;  /* 0x0000003910107291 */ /* 0x000fe2000f8e18ff */
[----:B------:R-:W-:Y:S01]  /*5e90*/  LOP3.LUT R98, R78, R107, RZ, 0x3c, !PT ;  /* 0x0000006b4e627212 */ /* 0x000fe200078e3cff */
[----:B------:R-:W-:Y:S01]  /*5ea0*/  ULEA UR14, UR14, UR57, 0x3 ;  /* 0x000000390e0e7291 */ /* 0x000fe2000f8e18ff */
[----:B------:R-:W-:Y:S01]  /*5eb0*/  IADD3.X R93, PT, PT, R102, R99, R61, P0, P1 ;  /* 0x00000063665d7210 */ /* 0x000fe200007e243d */
[----:B------:R-:W-:Y:S01]  /*5ec0*/  ULEA UR13, UR13, UR57, 0x3 ;  /* 0x000000390d0d7291 */ /* 0x000fe2000f8e18ff */
[----:B------:R-:W-:Y:S01]  /*5ed0*/  LOP3.LUT R61, R91, R92, R99, 0x96, !PT ;  /* 0x0000005c5b3d7212 */ /* 0x000fe200078e9663 */
[----:B------:R-:W-:Y:S01]  /*5ee0*/  IMAD.X R98, R98, 0x1, R85, P3 ;  /* 0x0000000162627824 */ /* 0x000fe200018e0655 */
[----:B------:R-:W-:Y:S01]  /*5ef0*/  LOP3.LUT R88, R93, R89, R88, 0x96, !PT ;  /* 0x000000595d587212 */ /* 0x000fe200078e9658 */
[----:B------:R-:W-:Y:S01]  /*5f00*/  ULEA UR12, UR12, UR57, 0x3 ;  /* 0x000000390c0c7291 */ /* 0x000fe2000f8e18ff */
[----:B------:R-:W-:Y:S01]  /*5f10*/  SHF.L.W.U32.HI R90, R80, 0x8, R105 ;  /* 0x00000008505a7819 */ /* 0x000fe20000010e69 */
[----:B------:R-:W-:Y:S01]  /*5f20*/  ULEA UR11, UR11, UR57, 0x3 ;  /* 0x000000390b0b7291 */ /* 0x000fe2000f8e18ff */
[----:B------:R-:W-:Y:S01]  /*5f30*/  SHF.L.W.U32.HI R60, R61, 0x10, R88 ;  /* 0x000000103d3c7819 */ /* 0x000fe20000010e58 */
[----:B------:R-:W0:Y:S01]  /*5f40*/  LDCU UR9, c[0x3][0xe8] ;  /* 0x00c01d00ff0977ac */ /* 0x000e220008000800 */
[----:B------:R-:W-:-:S02]  /*5f50*/  SHF.L.W.U32.HI R105, R105, 0x8, R80 ;  /* 0x0000000869697819 */ /* 0x000fc40000010e50 */
[----:B------:R-:W-:Y:S02]  /*5f60*/  LOP3.LUT R79, R79, R96, RZ, 0x3c, !PT ;  /* 0x000000604f4f7212 */ /* 0x000fe400078e3cff */
[----:B------:R-:W-:Y:S02]  /*5f70*/  LOP3.LUT R80, R77, R98, RZ, 0x3c, !PT ;  /* 0x000000624d507212 */ /* 0x000fe400078e3cff */
[----:B------:R-:W-:Y:S02]  /*5f80*/  SHF.L.W.U32.HI R61, R88, 0x10, R61 ;  /* 0x00000010583d7819 */ /* 0x000fe40000010e3d */
[----:B------:R-:W-:Y:S01]  /*5f90*/  IADD3 R89, P0, PT, R60, R95, RZ ;  /* 0x0000005f3c597210 */ /* 0x000fe20007f1e0ff */
[----:B-1----:R-:W-:Y:S01]  /*5fa0*/  ULEA UR4, UR6, UR57, 0x3 ;  /* 0x0000003906047291 */ /* 0x002fe2000f8e18ff */
[----:B------:R-:W-:Y:S02]  /*5fb0*/  IADD3 R94, P1, P2, R105, R82, R44 ;  /* 0x00000052695e7210 */ /* 0x000fe40007a3e02c */
[----:B------:R-:W-:Y:S01]  /*5fc0*/  SHF.L.W.U32.HI R115, R79, 0x8, R80 ;  /* 0x000000084f737819 */ /* 0x000fe20000010e50 */
[----:B------:R-:W-:Y:S01]  /*5fd0*/  IMAD.X R99, R61, 0x1, R100, P0 ;  /* 0x000000013d637824 */ /* 0x000fe200000e0664 */
[----:B------:R-:W-:Y:S01]  /*5fe0*/  IADD3.X R109, PT, PT, R90, R103, R45, P1, P2 ;  /* 0x000000675a6d7210 */ /* 0x000fe20000fe442d */
[----:B----4-:R-:W-:Y:S01]  /*5ff0*/  ULEA UR5, UR5, UR57, 0x3 ;  /* 0x0000003905057291 */ /* 0x010fe2000f8e18ff */
[----:B------:R-:W-:Y:S01]  /*6000*/  SHF.L.W.U32.HI R92, R80, 0x8, R79 ;  /* 0x00000008505c7819 */ /* 0x000fe20000010e4f */
[----:B------:R-:W1:Y:S01]  /*6010*/  LDCU.U8 UR6, c[0x3][0x97] ;  /* 0x00c012e0ff0677ac */ /* 0x000e620008000000 */
[----:B------:R-:W-:Y:S01]  /*6020*/  IADD3 R95, P0, P1, R115, R107, R42 ;  /* 0x0000006b735f7210 */ /* 0x000fe2000791e02a */
[----:B------:R-:W4:Y:S03]  /*6030*/  LDC R100, c[0x3][0x98] ;  /* 0x00c02600ff647b82 */ /* 0x000f260000000800 */
[----:B------:R-:W-:-:S02]  /*6040*/  IADD3.X R79, PT, PT, R92, R111, R43, P0, P1 ;  /* 0x0000006f5c4f7210 */ /* 0x000fc400007e242b */
[----:B------:R-:W2:Y:S01]  /*6050*/  LDL.64 R42, [UR4+0x80] ;  /* 0x00008004ff2a7983 */ /* 0x000ea20008100a00 */
[----:B------:R-:W-:-:S03]  /*6060*/  LOP3.LUT R68, R94, R68, R103, 0x96, !PT ;  /* 0x000000445e447212 */ /* 0x000fc600078e9667 */
[----:B------:R-:W2:Y:S01]  /*6070*/  LDL.64 R44, [UR5+0x80] ;  /* 0x00008005ff2c7983 */ /* 0x000ea20008100a00 */
[----:B------:R-:W-:Y:S02]  /*6080*/  LOP3.LUT R69, R109, R69, R82, 0x96, !PT ;  /* 0x000000456d457212 */ /* 0x000fe400078e9652 */
[----:B------:R-:W-:Y:S02]  /*6090*/  LOP3.LUT R82, R95, R76, R111, 0x96, !PT ;  /* 0x0000004c5f527212 */ /* 0x000fe400078e966f */
[----:B------:R-:W-:Y:S02]  /*60a0*/  LOP3.LUT R107, R79, R78, R107, 0x96, !PT ;  /* 0x0000004e4f6b7212 */ /* 0x000fe400078e966b */
[----:B------:R-:W-:Y:S02]  /*60b0*/  SHF.L.W.U32.HI R76, R68, 0x10, R69 ;  /* 0x00000010444c7819 */ /* 0x000fe40000010e45 */
[----:B------:R-:W-:Y:S02]  /*60c0*/  SHF.L.W.U32.HI R80, R82, 0x10, R107 ;  /* 0x0000001052507819 */ /* 0x000fe40000010e6b */
[----:B------:R-:W-:-:S02]  /*60d0*/  LOP3.LUT R101, R106, R29, RZ, 0x3c, !PT ;  /* 0x0000001d6a657212 */ /* 0x000fc400078e3cff */
[----:B------:R-:W-:Y:S02]  /*60e0*/  LOP3.LUT R104, R104, R83, RZ, 0x3c, !PT ;  /* 0x0000005368687212 */ /* 0x000fe400078e3cff */
[----:B------:R-:W-:Y:S02]  /*60f0*/  SHF.L.W.U32.HI R77, R69, 0x10, R68 ;  /* 0x00000010454d7819 */ /* 0x000fe40000010e44 */
[----:B------:R-:W-:Y:S02]  /*6100*/  IADD3 R81, P0, PT, R76, R81, RZ ;  /* 0x000000514c517210 */ /* 0x000fe40007f1e0ff */
[----:B------:R-:W-:Y:S02]  /*6110*/  SHF.L.W.U32.HI R82, R107, 0x10, R82 ;  /* 0x000000106b527819 */ /* 0x000fe40000010e52 */
[----:B------:R-:W-:Y:S02]  /*6120*/  IADD3 R96, P1, PT, R80, R96, RZ ;  /* 0x0000006050607210 */ /* 0x000fe40007f3e0ff */
[----:B------:R-:W-:Y:S01]  /*6130*/  SHF.L.W.U32.HI R85, R104, 0x8, R101 ;  /* 0x0000000868557819 */ /* 0x000fe20000010e65 */
[----:B------:R-:W-:Y:S01]  /*6140*/  IMAD.X R107, R77, 0x1, R86, P0 ;  /* 0x000000014d6b7824 */ /* 0x000fe200000e0656 */
[----:B------:R-:W-:Y:S01]  /*6150*/  SHF.L.W.U32.HI R101, R101, 0x8, R104 ;  /* 0x0000000865657819 */ /* 0x000fe20000010e68 */
[----:B------:R-:W-:Y:S01]  /*6160*/  IMAD.X R113, R82, 0x1, R98, P1 ;  /* 0x0000000152717824 */ /* 0x000fe200008e0662 */
[----:B------:R-:W-:-:S02]  /*6170*/  ULEA UR4, UR7, UR57, 0x3 ;  /* 0x0000003907047291 */ /* 0x000fc4000f8e18ff */
[----:B------:R-:W-:Y:S02]  /*6180*/  IADD3 R103, P0, P1, R101, R84, R56 ;  /* 0x0000005465677210 */ /* 0x000fe4000791e038 */
[----:B------:R-:W-:Y:S02]  /*6190*/  LOP3.LUT R68, R107, R90, RZ, 0x3c, !PT ;  /* 0x0000005a6b447212 */ /* 0x000fe400078e3cff */
[----:B------:R-:W-:Y:S02]  /*61a0*/  LOP3.LUT R90, R96, R115, RZ, 0x3c, !PT ;  /* 0x00000073605a7212 */ /* 0x000fe400078e3cff */
[----:B------:R-:W-:Y:S02]  /*61b0*/  LOP3.LUT R69, R113, R92, RZ, 0x3c, !PT ;  /* 0x0000005c71457212 */ /* 0x000fe400078e3cff */
[----:B------:R-:W-:Y:S01]  /*61c0*/  IADD3.X R111, PT, PT, R85, R87, R57, P0, P1 ;  /* 0x00000057556f7210 */ /* 0x000fe200007e2439 */
[----:B-1----:R-:W-:Y:S01]  /*61d0*/  ULEA UR5, UR6, UR57, 0x3 ;  /* 0x0000003906057291 */ /* 0x002fe2000f8e18ff */
[----:B------:R-:W-:-:S02]  /*61e0*/  LOP3.LUT R105, R81, R105, RZ, 0x3c, !PT ;  /* 0x0000006951697212 */ /* 0x000fc400078e3cff */
[----:B------:R-:W-:Y:S02]  /*61f0*/  LOP3.LUT R66, R103, R66, R87, 0x96, !PT ;  /* 0x0000004267427212 */ /* 0x000fe400078e9657 */
[----:B------:R-:W-:Y:S02]  /*6200*/  SHF.L.W.U32.HI R87, R69, 0x1, R90 ;  /* 0x0000000145577819 */ /* 0x000fe40000010e5a */
[----:B------:R-:W-:Y:S02]  /*6210*/  LOP3.LUT R97, R89, R97, RZ, 0x3c, !PT ;  /* 0x0000006159617212 */ /* 0x000fe400078e3cff */
[----:B------:R-:W-:Y:S02]  /*6220*/  LOP3.LUT R102, R99, R102, RZ, 0x3c, !PT ;  /* 0x0000006663667212 */ /* 0x000fe400078e3cff */
[----:B------:R-:W-:Y:S02]  /*6230*/  LOP3.LUT R67, R111, R67, R84, 0x96, !PT ;  /* 0x000000436f437212 */ /* 0x000fe400078e9654 */
[----:B------:R-:W-:-:S02]  /*6240*/  SHF.L.W.U32.HI R92, R105, 0x1, R68 ;  /* 0x00000001695c7819 */ /* 0x000fc40000010e44 */
[----:B------:R-:W-:Y:S02]  /*6250*/  SHF.L.W.U32.HI R56, R68, 0x1, R105 ;  /* 0x0000000144387819 */ /* 0x000fe40000010e69 */
[----:B------:R-:W-:Y:S02]  /*6260*/  SHF.L.W.U32.HI R90, R90, 0x1, R69 ;  /* 0x000000015a5a7819 */ /* 0x000fe40000010e45 */
[----:B------:R-:W2:Y:S01]  /*6270*/  LDL.64 R68, [UR4+0x80] ;  /* 0x00008004ff447983 */ /* 0x000ea20008100a00 */
[----:B------:R-:W-:Y:S02]  /*6280*/  IADD3 R91, P0, P1, R87, R91, R54 ;  /* 0x0000005b575b7210 */ /* 0x000fe4000791e036 */
[----:B------:R-:W-:Y:S02]  /*6290*/  SHF.L.W.U32.HI R88, R97, 0x1, R102 ;  /* 0x0000000161587819 */ /* 0x000fe40000010e66 */
[----:B------:R-:W-:Y:S02]  /*62a0*/  SHF.L.W.U32.HI R78, R66, 0x10, R67 ;  /* 0x00000010424e7819 */ /* 0x000fe40000010e43 */
[----:B------:R-:W-:-:S02]  /*62b0*/  SHF.L.W.U32.HI R97, R102, 0x1, R97 ;  /* 0x0000000166617819 */ /* 0x000fc40000010e61 */
[----:B------:R-:W-:Y:S02]  /*62c0*/  SHF.L.W.U32.HI R54, R67, 0x10, R66 ;  /* 0x0000001043367819 */ /* 0x000fe40000010e42 */
[----:B------:R-:W-:Y:S01]  /*62d0*/  IADD3.X R86, PT, PT, R90, R93, R55, P0, P1 ;  /* 0x0000005d5a567210 */ /* 0x000fe200007e2437 */
[----:B------:R-:W2:Y:S01]  /*62e0*/  LDL.64 R66, [UR5+0x80] ;  /* 0x00008005ff427983 */ /* 0x000ea20008100a00 */
[----:B------:R-:W-:Y:S02]  /*62f0*/  IADD3 R57, P0, PT, R78, R29, RZ ;  /* 0x0000001d4e397210 */ /* 0x000fe40007f1e0ff */
[----:B-----5:R-:W-:Y:S02]  /*6300*/  IADD3 R55, P2, P3, R97, R94, R46 ;  /* 0x0000005e61377210 */ /* 0x020fe40007b5e02e */
[----:B------:R-:W-:Y:S02]  /*6310*/  LOP3.LUT R98, R57, R101, RZ, 0x3c, !PT ;  /* 0x0000006539627212 */ /* 0x000fe400078e3cff */
[----:B------:R-:W-:-:S02]  /*6320*/  LOP3.LUT R84, R77, R86, RZ, 0x3c, !PT ;  /* 0x000000564d547212 */ /* 0x000fc400078e3cff */
[----:B------:R-:W-:Y:S01]  /*6330*/  IADD3.X R101, PT, PT, R88, R109, R47, P2, P3 ;  /* 0x0000006d58657210 */ /* 0x000fe200017e642f */
[----:B------:R-:W1:Y:S01]  /*6340*/  LDCU.U8 UR6, c[0x3][0x9a] ;  /* 0x00c01340ff0677ac */ /* 0x000e620008000000 */
[----:B----4-:R-:W-:Y:S01]  /*6350*/  LOP3.LUT R29, R100, 0xff, RZ, 0xc0, !PT ;  /* 0x000000ff641d7812 */ /* 0x010fe200078ec0ff */
[----:B------:R-:W-:Y:S01]  /*6360*/  IMAD.X R46, R54, 0x1, R83, P0 ;  /* 0x00000001362e7824 */ /* 0x000fe200000e0653 */
[----:B------:R-:W-:Y:S02]  /*6370*/  IADD3 R84, P1, PT, R84, R57, RZ ;  /* 0x0000003954547210 */ /* 0x000fe40007f3e0ff */
[----:B------:R-:W-:Y:S01]  /*6380*/  LOP3.LUT R83, R76, R91, RZ, 0x3c, !PT ;  /* 0x0000005b4c537212 */ /* 0x000fe200078e3cff */
[----:B------:R-:W4:Y:S01]  /*6390*/  LDC R57, c[0x3][0x9c] ;  /* 0x00c02700ff397b82 */ /* 0x000f220000000800 */
[----:B------:R-:W-:Y:S02]  /*63a0*/  LOP3.LUT R47, R54, R101, RZ, 0x3c, !PT ;  /* 0x00000065362f7212 */ /* 0x000fe400078e3cff */
[----:B------:R-:W-:Y:S01]  /*63b0*/  LEA R29, R29, UR57, 0x3 ;  /* 0x000000391d1d7c11 */ /* 0x000fe2000f8e18ff */
[----:B------:R-:W-:Y:S01]  /*63c0*/  IMAD.X R83, R83, 0x1, R46, P1 ;  /* 0x0000000153537824 */ /* 0x000fe200008e062e */
[----:B------:R-:W-:-:S02]  /*63d0*/  LOP3.LUT R85, R46, R85, RZ, 0x3c, !PT ;  /* 0x000000552e557212 */ /* 0x000fc400078e3cff */
[----:B------:R-:W-:Y:S02]  /*63e0*/  IADD3 R94, P0, PT, R47, R96, RZ ;  /* 0x000000602f5e7210 */ /* 0x000fe40007f1e0ff */
[----:B------:R-:W5:Y:S01]  /*63f0*/  LDL.64 R46, [R29+0x80] ;  /* 0x000080001d2e7983 */ /* 0x000f620000100a00 */
[----:B------:R-:W-:Y:S01]  /*6400*/  IADD3 R93, P2, P3, R56, R103, R6 ;  /* 0x00000067385d7210 */ /* 0x000fe20007b5e006 */
[----:B------:R-:W0:Y:S01]  /*6410*/  LDC.U8 R100, c[0x3][0x9e] ;  /* 0x00c02780ff647b82 */ /* 0x000e220000000000 */
[----:B------:R-:W-:Y:S01]  /*6420*/  LOP3.LUT R6, R78, R55, RZ, 0x3c, !PT ;  /* 0x000000374e067212 */ /* 0x000fe200078e3cff */
[----:B-1----:R-:W-:Y:S01]  /*6430*/  ULEA UR4, UR6, UR57, 0x3 ;  /* 0x0000003906047291 */ /* 0x002fe2000f8e18ff */
[----:B------:R-:W-:-:S03]  /*6440*/  IADD3.X R111, PT, PT, R92, R111, R7, P2, P3 ;  /* 0x0000006f5c6f7210 */ /* 0x000fc600017e6407 */
[----:B------:R-:W-:Y:S01]  /*6450*/  IMAD.X R113, R6, 0x1, R113, P0 ;  /* 0x0000000106717824 */ /* 0x000fe200000e0671 */
[----:B------:R-:W-:Y:S02]  /*6460*/  LOP3.LUT R6, R82, R111, RZ, 0x3c, !PT ;  /* 0x0000006f52067212 */ /* 0x000fe400078e3cff */
[----:B------:R-:W-:Y:S02]  /*6470*/  SHF.L.W.U32.HI R96, R98, 0x1, R85 ;  /* 0x0000000162607819 */ /* 0x000fe40000010e55 */
[----:B------:R-:W-:Y:S02]  /*6480*/  LOP3.LUT R87, R87, R84, RZ, 0x3c, !PT ;  /* 0x0000005457577212 */ /* 0x000fe400078e3cff */
[----:B------:R-:W-:Y:S02]  /*6490*/  LOP3.LUT R90, R90, R83, RZ, 0x3c, !PT ;  /* 0x000000535a5a7212 */ /* 0x000fe400078e3cff */
[----:B------:R-:W-:Y:S02]  /*64a0*/  IADD3 R89, P0, PT, R6, R89, RZ ;  /* 0x0000005906597210 */ /* 0x000fe40007f1e0ff */
[----:B------:R-:W-:Y:S01]  /*64b0*/  SHF.L.W.U32.HI R98, R85, 0x1, R98 ;  /* 0x0000000155627819 */ /* 0x000fe20000010e62 */
[----:B------:R-:W5:Y:S01]  /*64c0*/  LDL.64 R6, [UR4+0x80] ;  /* 0x00008004ff067983 */ /* 0x000f620008100a00 */
[----:B----4-:R-:W-:-:S02]  /*64d0*/  LOP3.LUT R57, R57, 0xff, RZ, 0xc0, !PT ;  /* 0x000000ff39397812 */ /* 0x010fc400078ec0ff */
[----:B------:R-:W-:Y:S02]  /*64e0*/  SHF.L.W.U32.HI R85, R90, 0x8, R87 ;  /* 0x000000085a557819 */ /* 0x000fe40000010e57 */
[----:B------:R-:W-:Y:S02]  /*64f0*/  SHF.L.W.U32.HI R87, R87, 0x8, R90 ;  /* 0x0000000857577819 */ /* 0x000fe40000010e5a */
[----:B------:R-:W-:Y:S01]  /*6500*/  IADD3 R95, P1, P2, R98, R95, R30 ;  /* 0x0000005f625f7210 */ /* 0x000fe20007a3e01e */
[----:B------:R-:W1:Y:S01]  /*6510*/  LDCU.U8 UR5, c[0x3][0x99] ;  /* 0x00c01320ff0577ac */ /* 0x000e620008000000 */
[----:B------:R-:W-:Y:S02]  /*6520*/  LOP3.LUT R90, R80, R93, RZ, 0x3c, !PT ;  /* 0x0000005d505a7212 */ /* 0x000fe400078e3cff */
[----:B------:R-:W-:Y:S02]  /*6530*/  LEA R30, R57, UR57, 0x3 ;  /* 0x00000039391e7c11 */ /* 0x000fe4000f8e18ff */
[----:B------:R-:W-:-:S02]  /*6540*/  LOP3.LUT R97, R97, R94, RZ, 0x3c, !PT ;  /* 0x0000005e61617212 */ /* 0x000fc400078e3cff */
[----:B------:R-:W-:Y:S01]  /*6550*/  LOP3.LUT R88, R88, R113, RZ, 0x3c, !PT ;  /* 0x0000007158587212 */ /* 0x000fe200078e3cff */
[----:B------:R-:W-:Y:S01]  /*6560*/  IMAD.X R99, R90, 0x1, R99, P0 ;  /* 0x000000015a637824 */ /* 0x000fe200000e0663 */
[----:B------:R-:W-:Y:S02]  /*6570*/  LOP3.LUT R105, R56, R89, RZ, 0x3c, !PT ;  /* 0x0000005938697212 */ /* 0x000fe400078e3cff */
[----:B------:R-:W4:Y:S01]  /*6580*/  LDL.64 R56, [R30+0x80] ;  /* 0x000080001e387983 */ /* 0x000f220000100a00 */
[----:B------:R-:W-:Y:S02]  /*6590*/  SHF.L.W.U32.HI R115, R88, 0x8, R97 ;  /* 0x0000000858737819 */ /* 0x000fe40000010e61 */
[----:B------:R-:W-:Y:S02]  /*65a0*/  IADD3.X R90, PT, PT, R96, R79, R31, P1, P2 ;  /* 0x0000004f605a7210 */ /* 0x000fe40000fe441f */
[----:B------:R-:W-:Y:S02]  /*65b0*/  SHF.L.W.U32.HI R88, R97, 0x8, R88 ;  /* 0x0000000861587819 */ /* 0x000fe40000010e58 */
[----:B0-----:R-:W-:-:S02]  /*65c0*/  LEA R31, R100, UR57, 0x3 ;  /* 0x00000039641f7c11 */ /* 0x001fc4000f8e18ff */
[----:B------:R-:W-:Y:S02]  /*65d0*/  IADD3 R117, P0, P1, R87, R91, R48 ;  /* 0x0000005b57757210 */ /* 0x000fe4000791e030 */
[----:B------:R-:W-:Y:S02]  /*65e0*/  IADD3 R79, P2, P3, R88, R55, R4 ;  /* 0x00000037584f7210 */ /* 0x000fe40007b5e004 */
[----:B------:R-:W-:Y:S02]  /*65f0*/  IADD3.X R119, PT, PT, R85, R86, R49, P0, P1 ;  /* 0x0000005655777210 */ /* 0x000fe400007e2431 */
[----:B------:R-:W4:Y:S01]  /*6600*/  LDL.64 R48, [R31+0x80] ;  /* 0x000080001f307983 */ /* 0x000f220000100a00 */
[----:B------:R-:W-:Y:S01]  /*6610*/  IADD3.X R97, PT, PT, R115, R101, R5, P2, P3 ;  /* 0x0000006573617210 */ /* 0x000fe200017e6405 */
[----:B------:R-:W0:Y:S01]  /*6620*/  LDC.U8 R100, c[0x3][0x9b] ;  /* 0x00c026c0ff647b82 */ /* 0x000e220000000000 */
[----:B------:R-:W-:Y:S02]  /*6630*/  LOP3.LUT R102, R92, R99, RZ, 0x3c, !PT ;  /* 0x000000635c667212 */ /* 0x000fe400078e3cff */
[----:B------:R-:W-:Y:S01]  /*6640*/  LOP3.LUT R92, R61, R90, RZ, 0x3c, !PT ;  /* 0x0000005a3d5c7212 */ /* 0x000fe200078e3cff */
[----:B-1----:R-:W-:Y:S01]  /*6650*/  ULEA UR4, UR5, UR57, 0x3 ;  /* 0x0000003905047291 */ /* 0x002fe2000f8e18ff */
[----:B------:R-:W-:-:S02]  /*6660*/  LOP3.LUT R54, R79, R54, R101, 0x96, !PT ;  /* 0x000000364f367212 */ /* 0x000fc400078e9665 */
[----:B------:R-:W-:Y:S02]  /*6670*/  LOP3.LUT R55, R97, R78, R55, 0x96, !PT ;  /* 0x0000004e61377212 */ /* 0x000fe400078e9637 */
[----:B------:R-:W-:Y:S02]  /*6680*/  IADD3 R81, P4, PT, R92, R81, RZ ;  /* 0x000000515c517210 */ /* 0x000fe40007f9e0ff */
[----:B------:R-:W-:Y:S02]  /*6690*/  LOP3.LUT R4, R60, R95, RZ, 0x3c, !PT ;  /* 0x0000005f3c047212 */ /* 0x000fe400078e3cff */
[----:B------:R-:W-:Y:S02]  /*66a0*/  LOP3.LUT R92, R117, R77, R86, 0x96, !PT ;  /* 0x0000004d755c7212 */ /* 0x000fe400078e9656 */
[----:B------:R-:W-:Y:S01]  /*66b0*/  SHF.L.W.U32.HI R77, R54, 0x10, R55 ;  /* 0x00000010364d7819 */ /* 0x000fe20000010e37 */
[----:B------:R-:W-:Y:S01]  /*66c0*/  IMAD.X R107, R4, 0x1, R107, P4 ;  /* 0x00000001046b7824 */ /* 0x000fe200020e066b */
[----:B------:R-:W-:Y:S01]  /*66d0*/  SHF.L.W.U32.HI R103, R102, 0x8, R105 ;  /* 0x0000000866677819 */ /* 0x000fe20000010e69 */
[----:B------:R-:W4:Y:S01]  /*66e0*/  LDL.64 R4, [UR4+0x80] ;  /* 0x00008004ff047983 */ /* 0x000f220008100a00 */
[----:B------:R-:W-:Y:S01]  /*66f0*/  SHF.L.W.U32.HI R78, R55, 0x10, R54 ;  /* 0x00000010374e7819 */ /* 0x000fe20000010e36 */
[----:B------:R-:W1:Y:S01]  /*6700*/  LDCU.64 UR4, c[0x3][0xc0] ;  /* 0x00c01800ff0477ac */ /* 0x000e620008000a00 */
[----:B------:R-:W-:-:S02]  /*6710*/  SHF.L.W.U32.HI R105, R105, 0x8, R102 ;  /* 0x0000000869697819 */ /* 0x000fc40000010e66 */
[----:B------:R-:W-:Y:S02]  /*6720*/  IADD3 R55, P0, PT, R77, R94, RZ ;  /* 0x0000005e4d377210 */ /* 0x000fe40007f1e0ff */
[----:B------:R-:W-:Y:S02]  /*6730*/  LOP3.LUT R121, R119, R76, R91, 0x96, !PT ;  /* 0x0000004c77797212 */ /* 0x000fe400078e965b */
[----:B------:R-:W-:Y:S01]  /*6740*/  LOP3.LUT R86, R98, R81, RZ, 0x3c, !PT ;  /* 0x0000005162567212 */ /* 0x000fe200078e3cff */
[----:B------:R-:W-:Y:S01]  /*6750*/  IMAD.X R54, R78, 0x1, R113, P0 ;  /* 0x000000014e367824 */ /* 0x000fe200000e0671 */
[----:B------:R-:W-:Y:S02]  /*6760*/  LOP3.LUT R91, R96, R107, RZ, 0x3c, !PT ;  /* 0x0000006b605b7212 */ /* 0x000fe400078e3cff */
[----:B------:R-:W-:Y:S02]  /*6770*/  IADD3 R101, P1, P2, R105, R93, R50 ;  /* 0x0000005d69657210 */ /* 0x000fe40007a3e032 */
[----:B------:R-:W-:-:S02]  /*6780*/  SHF.L.W.U32.HI R109, R91, 0x8, R86 ;  /* 0x000000085b6d7819 */ /* 0x000fc40000010e56 */
[----:B------:R-:W-:Y:S02]  /*6790*/  IADD3.X R113, PT, PT, R103, R111, R51, P1, P2 ;  /* 0x0000006f67717210 */ /* 0x000fe40000fe4433 */
[----:B------:R-:W-:Y:S02]  /*67a0*/  SHF.L.W.U32.HI R86, R86, 0x8, R91 ;  /* 0x0000000856567819 */ /* 0x000fe40000010e5b */
[----:B------:R-:W-:Y:S02]  /*67b0*/  LOP3.LUT R88, R55, R88, RZ, 0x3c, !PT ;  /* 0x0000005837587212 */ /* 0x000fe400078e3cff */
[----:B------:R-:W-:Y:S02]  /*67c0*/  LOP3.LUT R51, R54, R115, RZ, 0x3c, !PT ;  /* 0x0000007336337212 */ /* 0x000fe400078e3cff */
[----:B------:R-:W-:Y:S02]  /*67d0*/  LOP3.LUT R93, R113, R80, R93, 0x96, !PT ;  /* 0x00000050715d7212 */ /* 0x000fe400078e965d */
[----:B------:R-:W-:-:S02]  /*67e0*/  LOP3.LUT R82, R101, R82, R111, 0x96, !PT ;  /* 0x0000005265527212 */ /* 0x000fc400078e966f */
[----:B------:R-:W-:Y:S02]  /*67f0*/  IADD3 R80, P0, P1, R86, R95, R32 ;  /* 0x0000005f56507210 */ /* 0x000fe4000791e020 */
[----:B------:R-:W-:Y:S02]  /*6800*/  SHF.L.W.U32.HI R115, R88, 0x1, R51 ;  /* 0x0000000158737819 */ /* 0x000fe40000010e33 */
[----:B------:R-:W-:Y:S02]  /*6810*/  SHF.L.W.U32.HI R111, R51, 0x1, R88 ;  /* 0x00000001336f7819 */ /* 0x000fe40000010e58 */
[----:B0-----:R-:W-:Y:S01]  /*6820*/  LEA R32, R100, UR57, 0x3 ;  /* 0x0000003964207c11 */ /* 0x001fe2000f8e18ff */
[----:B------:R-:W0:Y:S01]  /*6830*/  LDC.U8 R88, c[0x3][0x9f] ;  /* 0x00c027c0ff587b82 */ /* 0x000e220000000000 */
[----:B------:R-:W-:Y:S02]  /*6840*/  SHF.L.W.U32.HI R76, R121, 0x10, R92 ;  /* 0x00000010794c7819 */ /* 0x000fe40000010e5c */
[----:B------:R-:W-:Y:S01]  /*6850*/  SHF.L.W.U32.HI R91, R92, 0x10, R121 ;  /* 0x000000105c5b7819 */ /* 0x000fe20000010e79 */
[----:B------:R-:W4:Y:S01]  /*6860*/  LDL.64 R50, [R32+0x80] ;  /* 0x0000800020327983 */ /* 0x000f220000100a00 */
[----:B------:R-:W-:-:S02]  /*6870*/  SHF.L.W.U32.HI R92, R93, 0x10, R82 ;  /* 0x000000105d5c7819 */ /* 0x000fc40000010e52 */
[----:B------:R-:W-:Y:S02]  /*6880*/  SHF.L.W.U32.HI R94, R82, 0x10, R93 ;  /* 0x00000010525e7819 */ /* 0x000fe40000010e5d */
[----:B------:R-:W-:Y:S02]  /*6890*/  IADD3.X R82, PT, PT, R109, R90, R33, P0, P1 ;  /* 0x0000005a6d527210 */ /* 0x000fe400007e2421 */
[----:B------:R-:W-:Y:S02]  /*68a0*/  IADD3 R93, P1, P2, R111, R117, R2 ;  /* 0x000000756f5d7210 */ /* 0x000fe40007a3e002 */
[----:B------:R-:W-:Y:S02]  /*68b0*/  LOP3.LUT R102, R82, R60, R95, 0x96, !PT ;  /* 0x0000003c52667212 */ /* 0x000fe400078e965f */
[----:B------:R-:W-:Y:S02]  /*68c0*/  LOP3.LUT R61, R80, R61, R90, 0x96, !PT ;  /* 0x0000003d503d7212 */ /* 0x000fe400078e965a */
[----:B------:R-:W-:-:S02]  /*68d0*/  IADD3.X R95, PT, PT, R115, R119, R3, P1, P2 ;  /* 0x00000077735f7210 */ /* 0x000fc40000fe4403 */
[----:B------:R-:W-:Y:S02]  /*68e0*/  IADD3 R90, P0, PT, R91, R84, RZ ;  /* 0x000000545b5a7210 */ /* 0x000fe40007f1e0ff */
[----:B------:R-:W-:Y:S02]  /*68f0*/  IADD3 R89, P1, PT, R94, R89, RZ ;  /* 0x000000595e597210 */ /* 0x000fe40007f3e0ff */
[----:B------:R-:W-:-:S03]  /*6900*/  LOP3.LUT R2, R90, R87, RZ, 0x3c, !PT ;  /* 0x000000575a027212 */ /* 0x000fc600078e3cff */
[----:B------:R-:W-:Y:S01]  /*6910*/  IMAD.X R87, R92, 0x1, R99, P1 ;  /* 0x000000015c577824 */ /* 0x000fe200008e0663 */
[----:B------:R-:W-:Y:S01]  /*6920*/  LOP3.LUT R106, R89, R105, RZ, 0x3c, !PT ;  /* 0x00000069596a7212 */ /* 0x000fe200078e3cff */
[----:B------:R-:W-:Y:S01]  /*6930*/  IMAD.X R60, R76, 0x1, R83, P0 ;  /* 0x000000014c3c7824 */ /* 0x000fe200000e0653 */
[----:B------:R-:W-:Y:S02]  /*6940*/  SHF.L.W.U32.HI R100, R102, 0x10, R61 ;  /* 0x0000001066647819 */ /* 0x000fe40000010e3d */
[----:B------:R-:W-:Y:S02]  /*6950*/  LOP3.LUT R103, R87, R103, RZ, 0x3c, !PT ;  /* 0x0000006757677212 */ /* 0x000fe400078e3cff */
[----:B------:R-:W-:Y:S02]  /*6960*/  SHF.L.W.U32.HI R102, R61, 0x10, R102 ;  /* 0x000000103d667819 */ /* 0x000fe40000010e66 */
[----:B------:R-:W-:Y:S02]  /*6970*/  LOP3.LUT R85, R60, R85, RZ, 0x3c, !PT ;  /* 0x000000553c557212 */ /* 0x000fe400078e3cff */
[----:B------:R-:W-:-:S02]  /*6980*/  SHF.L.W.U32.HI R98, R106, 0x1, R103 ;  /* 0x000000016a627819 */ /* 0x000fc40000010e67 */
[----:B0-----:R-:W-:Y:S02]  /*6990*/  LEA R33, R88, UR57, 0x3 ;  /* 0x0000003958217c11 */ /* 0x001fe4000f8e18ff */
[----:B------:R-:W-:Y:S02]  /*69a0*/  SHF.L.W.U32.HI R106, R103, 0x1, R106 ;  /* 0x00000001676a7819 */ /* 0x000fe40000010e6a */
[----:B------:R-:W-:Y:S02]  /*69b0*/  LOP3.LUT R84, R100, R95, RZ, 0x3c, !PT ;  /* 0x0000005f64547212 */ /* 0x000fe400078e3cff */
[----:B------:R-:W-:Y:S02]  /*69c0*/  IADD3 R83, P0, PT, R102, R81, RZ ;  /* 0x0000005166537210 */ /* 0x000fe40007f1e0ff */
[----:B------:R-:W-:Y:S02]  /*69d0*/  SHF.L.W.U32.HI R99, R2, 0x1, R85 ;  /* 0x0000000102637819 */ /* 0x000fe40000010e55 */
[----:B------:R-:W-:-:S02]  /*69e0*/  SHF.L.W.U32.HI R105, R85, 0x1, R2 ;  /* 0x0000000155697819 */ /* 0x000fc40000010e02 */
[----:B---3--:R-:W-:Y:S01]  /*69f0*/  IADD3 R104, P2, P3, R106, R79, R36 ;  /* 0x0000004f6a687210 */ /* 0x008fe20007b5e024 */
[----:B------:R-:W3:Y:S01]  /*6a00*/  LDL.64 R2, [R33+0x80] ;  /* 0x0000800021027983 */ /* 0x000ee20000100a00 */
[----:B------:R-:W-:Y:S02]  /*6a10*/  IADD3 R84, P1, PT, R84, R89, RZ ;  /* 0x0000005954547210 */ /* 0x000fe40007f3e0ff */
[----:B------:R-:W-:Y:S01]  /*6a20*/  LOP3.LUT R36, R102, R93, RZ, 0x3c, !PT ;  /* 0x0000005d66247212 */ /* 0x000fe200078e3cff */
[----:B------:R-:W-:Y:S01]  /*6a30*/  IMAD.X R110, R100, 0x1, R107, P0 ;  /* 0x00000001646e7824 */ /* 0x000fe200000e066b */
[----:B------:R-:W-:Y:S01]  /*6a40*/  LOP3.LUT R79, R83, R86, RZ, 0x3c, !PT ;  /* 0x00000056534f7212 */ /* 0x000fe200078e3cff */
[----:B------:R-:W0:Y:S01]  /*6a50*/  LDC.U8 R96, c[0x3][0x9d] ;  /* 0x00c02740ff607b82 */ /* 0x000e220000000000 */
[----:B------:R-:W-:Y:S01]  /*6a60*/  IADD3.X R97, PT, PT, R98, R97, R37, P2, P3 ;  /* 0x0000006162617210 */ /* 0x000fe200017e6425 */
[----:B------:R-:W-:Y:S01]  /*6a70*/  IMAD.X R86, R36, 0x1, R87, P1 ;  /* 0x0000000124567824 */ /* 0x000fe200008e0657 */
[----:B------:R-:W-:-:S02]  /*6a80*/  LOP3.LUT R88, R110, R109, RZ, 0x3c, !PT ;  /* 0x0000006d6e587212 */ /* 0x000fc400078e3cff */
[----:B------:R-:W-:-:S03]  /*6a90*/  LOP3.LUT R81, R76, R97, RZ, 0x3c, !PT ;  /* 0x000000614c517212 */ /* 0x000fc600078e3cff */
[----:B------:R-:W1:Y:S01]  /*6aa0*/  LDC.64 R36, c[0x3][0xa0] ;  /* 0x00c02800ff247b82 */ /* 0x000e620000000a00 */
[----:B------:R-:W-:Y:S02]  /*6ab0*/  SHF.L.W.U32.HI R61, R79, 0x1, R88 ;  /* 0x000000014f3d7819 */ /* 0x000fe40000010e58 */
[----:B------:R-:W-:Y:S02]  /*6ac0*/  SHF.L.W.U32.HI R79, R88, 0x1, R79 ;  /* 0x00000001584f7819 */ /* 0x000fe40000010e4f */
[----:B------:R-:W-:Y:S02]  /*6ad0*/  IADD3 R81, P0, PT, R81, R83, RZ ;  /* 0x0000005351517210 */ /* 0x000fe40007f1e0ff */
[----:B------:R-:W-:Y:S02]  /*6ae0*/  LOP3.LUT R89, R91, R104, RZ, 0x3c, !PT ;  /* 0x000000685b597212 */ /* 0x000fe400078e3cff */
[----:B------:R-:W-:Y:S01]  /*6af0*/  IADD3 R88, P1, P2, R79, R101, R52 ;  /* 0x000000654f587210 */ /* 0x000fe20007a3e034 */
[----:B------:R-:W2:Y:S02]  /*6b00*/  LDC.U8 R83, c[0x3][0xa2] ;  /* 0x00c02880ff537b82 */ /* 0x000ea40000000000 */
[----:B------:R-:W-:Y:S01]  /*6b10*/  IMAD.X R89, R89, 0x1, R110, P0 ;  /* 0x0000000159597824 */ /* 0x000fe200000e066e */
[----:B------:R-:W-:-:S02]  /*6b20*/  IADD3 R101, P0, P3, R105, R80, R34 ;  /* 0x0000005069657210 */ /* 0x000fc40007b1e022 */
[----:B------:R-:W-:Y:S02]  /*6b30*/  IADD3.X R113, PT, PT, R61, R113, R53, P1, P2 ;  /* 0x000000713d717210 */ /* 0x000fe40000fe4435 */
[----:B------:R-:W-:Y:S02]  /*6b40*/  LOP3.LUT R87, R111, R84, RZ, 0x3c, !PT ;  /* 0x000000546f577212 */ /* 0x000fe400078e3cff */
[----:B------:R-:W-:Y:S02]  /*6b50*/  IADD3.X R111, PT, PT, R99, R82, R35, P0, P3 ;  /* 0x00000052636f7210 */ /* 0x000fe400007e6423 */
[----:B------:R-:W-:Y:S02]  /*6b60*/  LOP3.LUT R35, R78, R113, RZ, 0x3c, !PT ;  /* 0x000000714e237212 */ /* 0x000fe400078e3cff */
[----:B------:R-:W-:Y:S02]  /*6b70*/  LOP3.LUT R103, R77, R88, RZ, 0x3c, !PT ;  /* 0x000000584d677212 */ /* 0x000fe400078e3cff */
[----:B------:R-:W-:-:S02]  /*6b80*/  IADD3 R90, P0, PT, R35, R90, RZ ;  /* 0x0000005a235a7210 */ /* 0x000fc40007f1e0ff */
[----:B0-----:R-:W-:Y:S02]  /*6b90*/  LEA R34, R96, UR57, 0x3 ;  /* 0x0000003960227c11 */ /* 0x001fe4000f8e18ff */
[----:B-1----:R-:W-:Y:S01]  /*6ba0*/  LOP3.LUT R35, R36, 0xff, RZ, 0xc0, !PT ;  /* 0x000000ff24237812 */ /* 0x002fe200078ec0ff */
[----:B------:R-:W-:Y:S02]  /*6bb0*/  IMAD.X R80, R103, 0x1, R60, P0 ;  /* 0x0000000167507824 */ /* 0x000fe400000e063c */
[----:B------:R-:W3:Y:S01]  /*6bc0*/  LDL.64 R52, [R34+0x80] ;  /* 0x0000800022347983 */ /* 0x000ee20000100a00 */
[----:B------:R-:W-:Y:S02]  /*6bd0*/  LEA R35, R35, UR57, 0x3 ;  /* 0x0000003923237c11 */ /* 0x000fe4000f8e18ff */
[----:B------:R-:W-:Y:S02]  /*6be0*/  LOP3.LUT R108, R115, R86, RZ, 0x3c, !PT ;  /* 0x00000056736c7212 */ /* 0x000fe400078e3cff */
[----:B------:R-:W-:-:S02]  /*6bf0*/  LOP3.LUT R82, R61, R80, RZ, 0x3c, !PT ;  /* 0x000000503d527212 */ /* 0x000fc400078e3cff */
[----:B------:R-:W3:Y:S01]  /*6c00*/  LDL.64 R60, [R35+0x80] ;  /* 0x00008000233c7983 */ /* 0x000ee20000100a00 */
[----:B------:R-:W-:Y:S02]  /*6c10*/  SHF.L.W.U32.HI R85, R108, 0x8, R87 ;  /* 0x000000086c557819 */ /* 0x000fe40000010e57 */
[----:B------:R-:W-:Y:S02]  /*6c20*/  SHF.L.W.U32.HI R87, R87, 0x8, R108 ;  /* 0x0000000857577819 */ /* 0x000fe40000010e6c */
[----:B------:R-:W-:Y:S02]  /*6c30*/  LOP3.LUT R103, R79, R90, RZ, 0x3c, !PT ;  /* 0x0000005a4f677212 */ /* 0x000fe400078e3cff */
[----:B------:R-:W-:Y:S02]  /*6c40*/  LOP3.LUT R108, R92, R111, RZ, 0x3c, !PT ;  /* 0x0000006f5c6c7212 */ /* 0x000fe400078e3cff */
[----:B--2---:R-:W-:Y:S02]  /*6c50*/  LEA R36, R83, UR57, 0x3 ;  /* 0x0000003953247c11 */ /* 0x004fe4000f8e18ff */
[----:B------:R-:W-:-:S02]  /*6c60*/  LOP3.LUT R37, R37, 0xff, RZ, 0xc0, !PT ;  /* 0x000000ff25257812 */ /* 0x000fc400078ec0ff */
[----:B------:R-:W-:Y:S02]  /*6c70*/  SHF.L.W.U32.HI R79, R82, 0x8, R103 ;  /* 0x00000008524f7819 */ /* 0x000fe40000010e67 */
[----:B------:R-:W-:Y:S02]  /*6c80*/  LOP3.LUT R106, R106, R81, RZ, 0x3c, !PT ;  /* 0x000000516a6a7212 */ /* 0x000fe400078e3cff */
[----:B------:R-:W-:Y:S02]  /*6c90*/  LOP3.LUT R109, R98, R89, RZ, 0x3c, !PT ;  /* 0x00000059626d7212 */ /* 0x000fe400078e3cff */
[----:B------:R-:W-:Y:S02]  /*6ca0*/  IADD3 R108, P0, PT, R108, R55, RZ ;  /* 0x000000376c6c7210 */ /* 0x000fe40007f1e0ff */
[----:B------:R-:W-:Y:S02]  /*6cb0*/  SHF.L.W.U32.HI R103, R103, 0x8, R82 ;  /* 0x0000000867677819 */ /* 0x000fe40000010e52 */
[----:B------:R-:W-:Y:S01]  /*6cc0*/  LOP3.LUT R55, R94, R101, RZ, 0x3c, !PT ;  /* 0x000000655e377212 */ /* 0x000fe200078e3cff */
[----:B------:R-:W2:Y:S01]  /*6cd0*/  LDL.64 R82, [R36+0x80] ;  /* 0x0000800024527983 */ /* 0x000ea20000100a00 */
[----:B------:R-:W-:Y:S01]  /*6ce0*/  LEA R37, R37, UR57, 0x3 ;  /* 0x0000003925257c11 */ /* 0x000fe2000f8e18ff */
[----:B------:R-:W0:Y:S01]  /*6cf0*/  LDC.U8 R110, c[0x3][0xa6] ;  /* 0x00c02980ff6e7b82 */ /* 0x000e220000000000 */
[----:B------:R-:W-:-:S02]  /*6d00*/  SHF.L.W.U32.HI R107, R109, 0x8, R106 ;  /* 0x000000086d6b7819 */ /* 0x000fc40000010e6a */
[----:B------:R-:W-:Y:S01]  /*6d10*/  SHF.L.W.U32.HI R109, R106, 0x8, R109 ;  /* 0x000000086a6d7819 */ /* 0x000fe20000010e6d */
[----:B------:R-:W-:Y:S02]  /*6d20*/  IMAD.X R106, R55, 0x1, R54, P0 ;  /* 0x00000001376a7824 */ /* 0x000fe400000e0636 */
[----:B------:R-:W2:Y:S01]  /*6d30*/  LDL.64 R54, [R37+0x80] ;  /* 0x0000800025367983 */ /* 0x000ea20000100a00 */
[----:B------:R-:W-:Y:S02]  /*6d40*/  LOP3.LUT R105, R105, R108, RZ, 0x3c, !PT ;  /* 0x0000006c69697212 */ /* 0x000fe400078e3cff */
[----:B------:R-:W-:Y:S02]  /*6d50*/  LOP3.LUT R98, R99, R106, RZ, 0x3c, !PT ;  /* 0x0000006a63627212 */ /* 0x000fe400078e3cff */
[----:B------:R-:W-:Y:S02]  /*6d60*/  IADD3 R96, P0, P1, R87, R93, R74 ;  /* 0x0000005d57607210 */ /* 0x000fe4000791e04a */
[----:B------:R-:W-:-:S02]  /*6d70*/  SHF.L.W.U32.HI R117, R105, 0x8, R98 ;  /* 0x0000000869757819 */ /* 0x000fc40000010e62 */
[----:B------:R-:W-:Y:S02]  /*6d80*/  SHF.L.W.U32.HI R115, R98, 0x8, R105 ;  /* 0x0000000862737819 */ /* 0x000fe40000010e69 */
[----:B------:R-:W-:Y:S02]  /*6d90*/  IADD3.X R98, PT, PT, R85, R95, R75, P0, P1 ;  /* 0x0000005f55627210 */ /* 0x000fe400007e244b */
[----:B------:R-:W-:Y:S02]  /*6da0*/  IADD3 R119, P0, P1, R117, R101, R72 ;  /* 0x0000006575777210 */ /* 0x000fe4000791e048 */
[----:B------:R-:W-:Y:S02]  /*6db0*/  LOP3.LUT R102, R98, R102, R93, 0x96, !PT ;  /* 0x0000006662667212 */ /* 0x000fe400078e965d */
[----:B------:R-:W-:Y:S02]  /*6dc0*/  IADD3.X R73, PT, PT, R115, R111, R73, P0, P1 ;  /* 0x0000006f73497210 */ /* 0x000fe400007e2449 */
[----:B------:R-:W-:-:S02]  /*6dd0*/  IADD3 R93, P0, P1, R103, R88, R38 ;  /* 0x00000058675d7210 */ /* 0x000fc4000791e026 */
[----:B------:R-:W-:Y:S02]  /*6de0*/  IADD3 R105, P2, P3, R109, R104, R58 ;  /* 0x000000686d697210 */ /* 0x000fe40007b5e03a */
[----:B0-----:R-:W-:Y:S02]  /*6df0*/  LEA R38, R110, UR57, 0x3 ;  /* 0x000000396e267c11 */ /* 0x001fe4000f8e18ff */
[----:B------:R-:W-:Y:S02]  /*6e00*/  LOP3.LUT R111, R119, R92, R111, 0x96, !PT ;  /* 0x0000005c776f7212 */ /* 0x000fe400078e966f */
[----:B------:R-:W-:Y:S02]  /*6e10*/  LOP3.LUT R94, R73, R94, R101, 0x96, !PT ;  /* 0x0000005e495e7212 */ /* 0x000fe400078e9665 */
[----:B------:R-:W-:Y:S02]  /*6e20*/  IADD3.X R72, PT, PT, R107, R97, R59, P2, P3 ;  /* 0x000000616b487210 */ /* 0x000fe400017e643b */
[----:B------:R-:W-:Y:S01]  /*6e30*/  LOP3.LUT R76, R105, R76, R97, 0x96, !PT ;  /* 0x0000004c694c7212 */ /* 0x000fe200078e9661 */
[----:B------:R-:W2:Y:S01]  /*6e40*/  LDL.64 R58, [R38+0x80] ;  /* 0x00008000263a7983 */ /* 0x000ea20000100a00 */
[----:B------:R-:W-:-:S02]  /*6e50*/  SHF.L.W.U32.HI R97, R111, 0x10, R94 ;  /* 0x000000106f617819 */ /* 0x000fc40000010e5e */
[----:B------:R-:W-:Y:S02]  /*6e60*/  LOP3.LUT R91, R72, R91, R104, 0x96, !PT ;  /* 0x0000005b485b7212 */ /* 0x000fe400078e9668 */
[----:B------:R-:W-:Y:S02]  /*6e70*/  SHF.L.W.U32.HI R111, R94, 0x10, R111 ;  /* 0x000000105e6f7819 */ /* 0x000fe40000010e6f */
[----:B------:R-:W-:Y:S02]  /*6e80*/  IADD3 R104, P2, PT, R97, R108, RZ ;  /* 0x0000006c61687210 */ /* 0x000fe40007f5e0ff */
[----:B------:R-:W-:Y:S02]  /*6e90*/  LOP3.LUT R95, R96, R100, R95, 0x96, !PT ;  /* 0x00000064605f7212 */ /* 0x000fe400078e965f */
[----:B------:R-:W-:Y:S01]  /*6ea0*/  SHF.L.W.U32.HI R74, R91, 0x10, R76 ;  /* 0x000000105b4a7819 */ /* 0x000fe20000010e4c */
[----:B------:R-:W-:Y:S01]  /*6eb0*/  IMAD.X R106, R111, 0x1, R106, P2 ;  /* 0x000000016f6a7824 */ /* 0x000fe200010e066a */
[----:B------:R-:W-:-:S02]  /*6ec0*/  SHF.L.W.U32.HI R76, R76, 0x10, R91 ;  /* 0x000000104c4c7819 */ /* 0x000fc40000010e5b */
[----:B------:R-:W-:Y:S02]  /*6ed0*/  SHF.L.W.U32.HI R101, R95, 0x10, R102 ;  /* 0x000000105f657819 */ /* 0x000fe40000010e66 */
[----:B------:R-:W-:Y:S01]  /*6ee0*/  IADD3.X R91, PT, PT, R79, R113, R39, P0, P1 ;  /* 0x000000714f5b7210 */ /* 0x000fe200007e2427 */
[----:B------:R-:W0:Y:S01]  /*6ef0*/  LDC.U8 R92, c[0x3][0xa1] ;  /* 0x00c02840ff5c7b82 */ /* 0x000e220000000000 */
[----:B------:R-:W-:Y:S02]  /*6f00*/  SHF.L.W.U32.HI R99, R102, 0x10, R95 ;  /* 0x0000001066637819 */ /* 0x000fe40000010e5f */
[----:B------:R-:W-:Y:S02]  /*6f10*/  LOP3.LUT R39, R93, R78, R113, 0x96, !PT ;  /* 0x0000004e5d277212 */ /* 0x000fe400078e9671 */
[----:B------:R-:W-:Y:S02]  /*6f20*/  LOP3.LUT R94, R91, R77, R88, 0x96, !PT ;  /* 0x0000004d5b5e7212 */ /* 0x000fe400078e9658 */
[----:B------:R-:W-:-:S02]  /*6f30*/  IADD3 R110, P0, PT, R101, R84, RZ ;  /* 0x00000054656e7210 */ /* 0x000fc40007f1e0ff */
[----:B------:R-:W-:Y:S02]  /*6f40*/  LOP3.LUT R95, R104, R117, RZ, 0x3c, !PT ;  /* 0x00000075685f7212 */ /* 0x000fe400078e3cff */
[----:B------:R-:W-:Y:S02]  /*6f50*/  LOP3.LUT R78, R106, R115, RZ, 0x3c, !PT ;  /* 0x000000736a4e7212 */ /* 0x000fe400078e3cff */
[----:B------:R-:W-:Y:S01]  /*6f60*/  IADD3 R88, P1, PT, R76, R81, RZ ;  /* 0x000000514c587210 */ /* 0x000fe20007f3e0ff */
[----:B------:R-:W-:Y:S01]  /*6f70*/  IMAD.X R100, R99, 0x1, R86, P0 ;  /* 0x0000000163647824 */ /* 0x000fe200000e0656 */
[----:B------:R-:W-:Y:S02]  /*6f80*/  SHF.L.W.U32.HI R113, R95, 0x1, R78 ;  /* 0x000000015f717819 */ /* 0x000fe40000010e4e */
[----:B------:R-:W-:Y:S01]  /*6f90*/  SHF.L.W.U32.HI R95, R78, 0x1, R95 ;  /* 0x000000014e5f7819 */ /* 0x000fe20000010e5f */
[----:B------:R-:W-:Y:S01]  /*6fa0*/  IMAD.X R86, R74, 0x1, R89, P1 ;  /* 0x000000014a567824 */ /* 0x000fe200008e0659 */
[----:B------:R-:W1:Y:S01]  /*6fb0*/  LDC.U8 R78, c[0x3][0xa3] ;  /* 0x00c028c0ff4e7b82 */ /* 0x000e620000000000 */
[----:B------:R-:W-:-:S02]  /*6fc0*/  LOP3.LUT R109, R88, R109, RZ, 0x3c, !PT ;  /* 0x0000006d586d7212 */ /* 0x000fc400078e3cff */
[----:B------:R-:W-:Y:S02]  /*6fd0*/  IADD3 R75, P0, P1, R95, R96, R70 ;  /* 0x000000605f4b7210 */ /* 0x000fe4000791e046 */
[----:B------:R-:W-:Y:S02]  /*6fe0*/  LOP3.LUT R84, R86, R107, RZ, 0x3c, !PT ;  /* 0x0000006b56547212 */ /* 0x000fe400078e3cff */
[----:B------:R-:W-:Y:S02]  /*6ff0*/  SHF.L.W.U32.HI R77, R39, 0x10, R94 ;  /* 0x00000010274d7819 */ /* 0x000fe40000010e5e */
[----:B------:R-:W-:Y:S02]  /*7000*/  LOP3.LUT R87, R110, R87, RZ, 0x3c, !PT ;  /* 0x000000576e577212 */ /* 0x000fe400078e3cff */
[----:B------:R-:W-:Y:S02]  /*7010*/  LOP3.LUT R102, R100, R85, RZ, 0x3c, !PT ;  /* 0x0000005564667212 */ /* 0x000fe400078e3cff */
[----:B------:R-:W-:-:S02]  /*7020*/  IADD3.X R85, PT, PT, R113, R98, R71, P0, P1 ;  /* 0x0000006271557210 */ /* 0x000fc400007e2447 */
[----:B------:R-:W-:Y:S02]  /*7030*/  SHF.L.W.U32.HI R115, R84, 0x1, R109 ;  /* 0x0000000154737819 */ /* 0x000fe40000010e6d */
[----:B------:R-:W-:Y:S02]  /*7040*/  IADD3 R90, P0, PT, R77, R90, RZ ;  /* 0x0000005a4d5a7210 */ /* 0x000fe40007f1e0ff */
[----:B------:R-:W-:Y:S02]  /*7050*/  SHF.L.W.U32.HI R70, R94, 0x10, R39 ;  /* 0x000000105e467819 */ /* 0x000fe40000010e27 */
[----:B------:R-:W-:Y:S02]  /*7060*/  SHF.L.W.U32.HI R107, R102, 0x1, R87 ;  /* 0x00000001666b7819 */ /* 0x000fe40000010e57 */
[----:B------:R-:W-:Y:S02]  /*7070*/  SHF.L.W.U32.HI R98, R109, 0x1, R84 ;  /* 0x000000016d627819 */ /* 0x000fe40000010e54 */
[----:B------:R-:W-:Y:S01]  /*7080*/  IADD3 R84, P4, P5, R115, R93, R64 ;  /* 0x0000005d73547210 */ /* 0x000fe20007d9e040 */
[----:B------:R-:W-:Y:S01]  /*7090*/  IMAD.X R93, R70, 0x1, R80, P0 ;  /* 0x00000001465d7824 */ /* 0x000fe200000e0650 */
[----:B------:R-:W-:-:S02]  /*70a0*/  SHF.L.W.U32.HI R89, R87, 0x1, R102 ;  /* 0x0000000157597819 */ /* 0x000fc40000010e66 */
[----:B------:R-:W-:Y:S01]  /*70b0*/  IADD3 R94, P2, P3, R107, R105, R40 ;  /* 0x000000696b5e7210 */ /* 0x000fe20007b5e028 */
[----:B------:R-:W5:Y:S01]  /*70c0*/  LDC R102, c[0x3][0xa8] ;  /* 0x00c02a00ff667b82 */ /* 0x000f620000000800 */
[----:B------:R-:W-:Y:S02]  /*70d0*/  LOP3.LUT R71, R74, R85, RZ, 0x3c, !PT ;  /* 0x000000554a477212 */ /* 0x000fe400078e3cff */
[----:B0-----:R-:W-:Y:S02]  /*70e0*/  LEA R39, R92, UR57, 0x3 ;  /* 0x000000395c277c11 */ /* 0x001fe4000f8e18ff */
[----:B------:R-:W-:Y:S02]  /*70f0*/  IADD3.X R87, PT, PT, R89, R72, R41, P2, P3 ;  /* 0x0000004859577210 */ /* 0x000fe400017e6429 */
[----:B------:R-:W-:Y:S01]  /*7100*/  LOP3.LUT R103, R90, R103, RZ, 0x3c, !PT ;  /* 0x000000675a677212 */ /* 0x000fe200078e3cff */
[----:B------:R-:W2:Y:S01]  /*7110*/  LDL.64 R80, [R39+0x80] ;  /* 0x0000800027507983 */ /* 0x000ea20000100a00 */
[----:B------:R-:W-:-:S02]  /*7120*/  IADD3 R71, P1, PT, R71, R90, RZ ;  /* 0x0000005a47477210 */ /* 0x000fc40007f3e0ff */
[----:B------:R-:W-:Y:S02]  /*7130*/  LOP3.LUT R72, R93, R79, RZ, 0x3c, !PT ;  /* 0x0000004f5d487212 */ /* 0x000fe400078e3cff */
[----:B------:R-:W-:Y:S02]  /*7140*/  LOP3.LUT R92, R76, R75, RZ, 0x3c, !PT ;  /* 0x0000004b4c5c7212 */ /* 0x000fe400078e3cff */
[----:B------:R-:W-:Y:S02]  /*7150*/  SHF.L.W.U32.HI R64, R103, 0x1, R72 ;  /* 0x0000000167407819 */ /* 0x000fe40000010e48 */
[----:B------:R-:W-:Y:S01]  /*7160*/  SHF.L.W.U32.HI R72, R72, 0x1, R103 ;  /* 0x0000000148487819 */ /* 0x000fe20000010e67 */
[----:B------:R-:W-:Y:S01]  /*7170*/  IMAD.X R92, R92, 0x1, R93, P1 ;  /* 0x000000015c5c7824 */ /* 0x000fe200008e065d */
[----:B-1----:R-:W-:Y:S02]  /*7180*/  LEA R40, R78, UR57, 0x3 ;  /* 0x000000394e287c11 */ /* 0x002fe4000f8e18ff */
[----:B------:R-:W-:-:S02]  /*7190*/  IADD3 R119, P2, P3, R72, R119, R62 ;  /* 0x0000007748777210 */ /* 0x000fc40007b5e03e */
[----:B------:R-:W-:Y:S01]  /*71a0*/  LOP3.LUT R62, R113, R92, RZ, 0x3c, !PT ;  /* 0x0000005c713e7212 */ /* 0x000fe200078e3cff */
[----:B------:R-:W2:Y:S01]  /*71b0*/  LDL.64 R78, [R40+0x80] ;  /* 0x00008000284e7983 */ /* 0x000ea20000100a00 */
[----:B------:R-:W-:Y:S02]  /*71c0*/  LOP3.LUT R95, R95, R71, RZ, 0x3c, !PT ;  /* 0x000000475f5f7212 */ /* 0x000fe400078e3cff */
[----:B------:R-:W-:Y:S02]  /*71d0*/  LOP3.LUT R41, R70, R87, RZ, 0x3c, !PT ;  /* 0x0000005746297212 */ /* 0x000fe400078e3cff */
[----:B------:R-:W-:Y:S02]  /*71e0*/  SHF.L.W.U32.HI R96, R62, 0x8, R95 ;  /* 0x000000083e607819 */ /* 0x000fe40000010e5f */
[----:B------:R-:W-:Y:S02]  /*71f0*/  SHF.L.W.U32.HI R103, R95, 0x8, R62 ;  /* 0x000000085f677819 */ /* 0x000fe40000010e3e */
[----:B------:R-:W-:Y:S01]  /*7200*/  IADD3.X R90, PT, PT, R98, R91, R65, P4, P5 ;  /* 0x0000005b625a7210 */ /* 0x000fe200027ea441 */
[----:B------:R-:W0:Y:S01]  /*7210*/  LDC.U8 R62, c[0x3][0xa7] ;  /* 0x00c029c0ff3e7b82 */ /* 0x000e220000000000 */
[----:B------:R-:W-:-:S02]  /*7220*/  IADD3.X R121, PT, PT, R64, R73, R63, P2, P3 ;  /* 0x0000004940797210 */ /* 0x000fc400017e643f */
[----:B------:R-:W-:Y:S02]  /*7230*/  IADD3 R104, P0, PT, R41, R104, RZ ;  /* 0x0000006829687210 */ /* 0x000fe40007f1e0ff */
[----:B------:R-:W-:Y:S02]  /*7240*/  LOP3.LUT R63, R77, R94, RZ, 0x3c, !PT ;  /* 0x0000005e4d3f7212 */ /* 0x000fe400078e3cff */
[----:B------:R-:W-:Y:S01]  /*7250*/  LOP3.LUT R65, R111, R90, RZ, 0x3c, !PT ;  /* 0x0000005a6f417212 */ /* 0x000fe200078e3cff */
[----:B------:R-:W1:Y:S01]  /*7260*/  LDC.U8 R41, c[0x3][0xa5] ;  /* 0x00c02940ff297b82 */ /* 0x000e620000000000 */
[----:B------:R-:W-:Y:S01]  /*7270*/  LOP3.LUT R113, R99, R121, RZ, 0x3c, !PT ;  /* 0x0000007963717212 */ /* 0x000fe200078e3cff */
[----:B------:R-:W-:Y:S01]  /*7280*/  IMAD.X R106, R63, 0x1, R106, P0 ;  /* 0x000000013f6a7824 */ /* 0x000fe200000e066a */
[----:B------:R-:W-:Y:S02]  /*7290*/  IADD3 R110, P1, PT, R65, R110, RZ ;  /* 0x0000006e416e7210 */ /* 0x000fe40007f3e0ff */
[----:B------:R-:W-:-:S02]  /*72a0*/  LOP3.LUT R109, R97, R84, RZ, 0x3c, !PT ;  /* 0x00000054616d7212 */ /* 0x000fc400078e3cff */
[----:B------:R-:W-:Y:S02]  /*72b0*/  IADD3 R113, P0, PT, R113, R88, RZ ;  /* 0x0000005871717210 */ /* 0x000fe40007f1e0ff */
[----:B------:R-:W-:Y:S02]  /*72c0*/  LOP3.LUT R93, R107, R104, RZ, 0x3c, !PT ;  /* 0x000000686b5d7212 */ /* 0x000fe400078e3cff */
[----:B------:R-:W-:Y:S02]  /*72d0*/  LOP3.LUT R88, R89, R106, RZ, 0x3c, !PT ;  /* 0x0000006a59587212 */ /* 0x000fe400078e3cff */
[----:B------:R-:W-:Y:S01]  /*72e0*/  LOP3.LUT R105, R101, R119, RZ, 0x3c, !PT ;  /* 0x0000007765697212 */ /* 0x000fe200078e3cff */
[----:B------:R-:W-:Y:S01]  /*72f0*/  IMAD.X R109, R109, 0x1, R100, P1 ;  /* 0x000000016d6d7824 */ /* 0x000fe200008e0664 */
[----:B------:R-:W-:Y:S01]  /*7300*/  SHF.L.W.U32.HI R89, R88, 0x8, R93 ;  /* 0x0000000858597819 */ /* 0x000fe20000010e5d */
[----:B------:R-:W4:Y:S01]  /*7310*/  LDC.U8 R100, c[0x3][0xae] ;  /* 0x00c02b80ff647b82 */ /* 0x000f220000000000 */
[----:B------:R-:W-:Y:S01]  /*7320*/  SHF.L.W.U32.HI R93, R93, 0x8, R88 ;  /* 0x000000085d5d7819 */ /* 0x000fe20000010e58 */
[----:B------:R-:W-:Y:S01]  /*7330*/  IMAD.X R105, R105, 0x1, R86, P0 ;  /* 0x0000000169697824 */ /* 0x000fe200000e0656 */
[----:B------:R-:W-:-:S02]  /*7340*/  IADD3 R117, P0, P1, R103, R75, R42 ;  /* 0x0000004b67757210 */ /* 0x000fc4000791e02a */
[----:B------:R-:W-:Y:S02]  /*7350*/  LOP3.LUT R91, R115, R110, RZ, 0x3c, !PT ;  /* 0x0000006e735b7212 */ /* 0x000fe400078e3cff */
[----:B------:R-:W-:Y:S02]  /*7360*/  IADD3 R95, P2, P3, R93, R94, R44 ;  /* 0x0000005e5d5f7210 */ /* 0x000fe40007b5e02c */
[----:B------:R-:W-:Y:S02]  /*7370*/  IADD3.X R115, PT, PT, R96, R85, R43, P0, P1 ;  /* 0x0000005560737210 */ /* 0x000fe400007e242b */
[----:B------:R-:W-:Y:S02]  /*7380*/  LOP3.LUT R86, R72, R113, RZ, 0x3c, !PT ;  /* 0x0000007148567212 */ /* 0x000fe400078e3cff */
[----:B------:R-:W-:Y:S02]  /*7390*/  LOP3.LUT R63, R64, R105, RZ, 0x3c, !PT ;  /* 0x00000069403f7212 */ /* 0x000fe400078e3cff */
[----:B------:R-:W-:-:S02]  /*73a0*/  IADD3.X R88, PT, PT, R89, R87, R45, P2, P3 ;  /* 0x0000005759587210 */ /* 0x000fc400017e642d */
[----:B0-----:R-:W-:Y:S02]  /*73b0*/  LEA R42, R62, UR57, 0x3 ;  /* 0x000000393e2a7c11 */ /* 0x001fe4000f8e18ff */
[----:B------:R-:W-:Y:S02]  /*73c0*/  LOP3.LUT R62, R117, R74, R85, 0x96, !PT ;  /* 0x0000004a753e7212 */ /* 0x000fe400078e9655 */
[----:B------:R-:W-:Y:S02]  /*73d0*/  LOP3.LUT R75, R115, R76, R75, 0x96, !PT ;  /* 0x0000004c734b7212 */ /* 0x000fe400078e964b */
[----:B-1----:R-:W-:Y:S02]  /*73e0*/  LEA R41, R41, UR57, 0x3 ;  /* 0x0000003929297c11 */ /* 0x002fe4000f8e18ff */
[----:B------:R-:W-:Y:S02]  /*73f0*/  SHF.L.W.U32.HI R72, R63, 0x8, R86 ;  /* 0x000000083f487819 */ /* 0x000fe40000010e56 */
[----:B------:R-:W-:Y:S01]  /*7400*/  SHF.L.W.U32.HI R86, R86, 0x8, R63 ;  /* 0x0000000856567819 */ /* 0x000fe20000010e3f */
[----:B------:R-:W2:Y:S01]  /*7410*/  LDL.64 R64, [R41+0x80] ;  /* 0x0000800029407983 */ /* 0x000ea20000100a00 */
[----:B------:R-:W-:-:S02]  /*7420*/  LOP3.LUT R87, R95, R70, R87, 0x96, !PT ;  /* 0x000000465f577212 */ /* 0x000fc400078e9657 */
[----:B------:R-:W-:Y:S02]  /*7430*/  LOP3.LUT R94, R88, R77, R94, 0x96, !PT ;  /* 0x0000004d585e7212 */ /* 0x000fe400078e965e */
[----:B------:R-:W-:Y:S01]  /*7440*/  SHF.L.W.U32.HI R63, R75, 0x10, R62 ;  /* 0x000000104b3f7819 */ /* 0x000fe20000010e3e */
[----:B------:R-:W2:Y:S01]  /*7450*/  LDL.64 R76, [R42+0x80] ;  /* 0x000080002a4c7983 */ /* 0x000ea20000100a00 */
[----:B------:R-:W-:Y:S02]  /*7460*/  SHF.L.W.U32.HI R62, R62, 0x10, R75 ;  /* 0x000000103e3e7819 */ /* 0x000fe40000010e4b */
[----:B------:R-:W-:Y:S02]  /*7470*/  SHF.L.W.U32.HI R85, R94, 0x10, R87 ;  /* 0x000000105e557819 */ /* 0x000fe40000010e57 */
[----:B------:R-:W-:Y:S02]  /*7480*/  SHF.L.W.U32.HI R87, R87, 0x10, R94 ;  /* 0x0000001057577819 */ /* 0x000fe40000010e5e */
[----:B------:R-:W-:-:S02]  /*7490*/  IADD3 R94, P0, PT, R62, R71, RZ ;  /* 0x000000473e5e7210 */ /* 0x000fc40007f1e0ff */
[----:B----4-:R-:W-:Y:S02]  /*74a0*/  LEA R43, R100, UR57, 0x3 ;  /* 0x00000039642b7c11 */ /* 0x010fe4000f8e18ff */
[----:B------:R-:W-:Y:S01]  /*74b0*/  LOP3.LUT R98, R98, R109, RZ, 0x3c, !PT ;  /* 0x0000006d62627212 */ /* 0x000fe200078e3cff */
[----:B------:R-:W-:Y:S01]  /*74c0*/  IMAD.X R107, R63, 0x1, R92, P0 ;  /* 0x000000013f6b7824 */ /* 0x000fe200000e065c */
[----:B------:R-:W-:Y:S01]  /*74d0*/  IADD3 R104, P0, PT, R87, R104, RZ ;  /* 0x0000006857687210 */ /* 0x000fe20007f1e0ff */
[----:B------:R-:W4:Y:S01]  /*74e0*/  LDL.64 R70, [R43+0x80] ;  /* 0x000080002b467983 */ /* 0x000f220000100a00 */
[----:B-----5:R-:W-:Y:S02]  /*74f0*/  LOP3.LUT R44, R102, 0xff, RZ, 0xc0, !PT ;  /* 0x000000ff662c7812 */ /* 0x020fe400078ec0ff */
[----:B------:R-:W-:Y:S01]  /*7500*/  SHF.L.W.U32.HI R73, R98, 0x8, R91 ;  /* 0x0000000862497819 */ /* 0x000fe20000010e5b */
[----:B------:R-:W-:Y:S01]  /*7510*/  IMAD.X R106, R85, 0x1, R106, P0 ;  /* 0x00000001556a7824 */ /* 0x000fe200000e066a */
[----:B------:R-:W-:Y:S01]  /*7520*/  SHF.L.W.U32.HI R91, R91, 0x8, R98 ;  /* 0x000000085b5b7819 */ /* 0x000fe20000010e62 */
[----:B------:R-:W0:Y:S01]  /*7530*/  LDC.U8 R45, c[0x3][0xaa] ;  /* 0x00c02a80ff2d7b82 */ /* 0x000e220000000000 */
[----:B------:R-:W-:-:S02]  /*7540*/  LEA R44, R44, UR57, 0x3 ;  /* 0x000000392c2c7c11 */ /* 0x000fc4000f8e18ff */
[----:B------:R-:W-:Y:S02]  /*7550*/  LOP3.LUT R103, R94, R103, RZ, 0x3c, !PT ;  /* 0x000000675e677212 */ /* 0x000fe400078e3cff */
[----:B------:R-:W-:Y:S01]  /*7560*/  LOP3.LUT R96, R107, R96, RZ, 0x3c, !PT ;  /* 0x000000606b607212 */ /* 0x000fe200078e3cff */
[----:B------:R-:W5:Y:S01]  /*7570*/  LDL.64 R74, [R44+0x80] ;  /* 0x000080002c4a7983 */ /* 0x000f620000100a00 */
[----:B------:R-:W-:Y:S01]  /*7580*/  IADD3 R92, P0, P1, R91, R84, R68 ;  /* 0x000000545b5c7210 */ /* 0x000fe2000791e044 */
[----:B------:R-:W1:Y:S01]  /*7590*/  LDC R102, c[0x3][0xac] ;  /* 0x00c02b00ff667b82 */ /* 0x000e620000000800 */
[----:B------:R-:W-:Y:S02]  /*75a0*/  LOP3.LUT R100, R104, R93, RZ, 0x3c, !PT ;  /* 0x0000005d68647212 */ /* 0x000fe400078e3cff */
[----:B------:R-:W-:Y:S02]  /*75b0*/  LOP3.LUT R123, R106, R89, RZ, 0x3c, !PT ;  /* 0x000000596a7b7212 */ /* 0x000fe400078e3cff */
[----:B------:R-:W-:-:S02]  /*75c0*/  SHF.L.W.U32.HI R93, R103, 0x1, R96 ;  /* 0x00000001675d7819 */ /* 0x000fc40000010e60 */
[----:B------:R-:W-:Y:S02]  /*75d0*/  SHF.L.W.U32.HI R89, R96, 0x1, R103 ;  /* 0x0000000160597819 */ /* 0x000fe40000010e67 */
[----:B------:R-:W-:Y:S02]  /*75e0*/  IADD3.X R96, PT, PT, R73, R90, R69, P0, P1 ;  /* 0x0000005a49607210 */ /* 0x000fe400007e2445 */
[----:B------:R-:W-:-:S04]  /*75f0*/  IADD3 R98, P0, P1, R86, R119, R66 ;  /* 0x0000007756627210 */ /* 0x000fc8000791e042 */
[----:B------:R-:W-:Y:S02]  /*7600*/  IADD3.X R66, PT, PT, R72, R121, R67, P0, P1 ;  /* 0x0000007948427210 */ /* 0x000fe400007e2443 */
[----:B------:R-:W-:Y:S02]  /*7610*/  LOP3.LUT R111, R92, R111, R90, 0x96, !PT ;  /* 0x0000006f5c6f7212 */ /* 0x000fe400078e965a */
[----:B------:R-:W-:Y:S02]  /*7620*/  LOP3.LUT R84, R96, R97, R84, 0x96, !PT ;  /* 0x0000006160547212 */ /* 0x000fe400078e9654 */
[----:B------:R-:W-:Y:S02]  /*7630*/  LOP3.LUT R99, R98, R99, R121, 0x96, !PT ;  /* 0x0000006362637212 */ /* 0x000fe400078e9679 */
[----:B------:R-:W-:Y:S02]  /*7640*/  LOP3.LUT R108, R66, R101, R119, 0x96, !PT ;  /* 0x00000065426c7212 */ /* 0x000fe400078e9677 */
[----:B------:R-:W-:-:S02]  /*7650*/  SHF.L.W.U32.HI R103, R100, 0x1, R123 ;  /* 0x0000000164677819 */ /* 0x000fc40000010e7b */
[----:B------:R-:W-:Y:S02]  /*7660*/  SHF.L.W.U32.HI R90, R84, 0x10, R111 ;  /* 0x00000010545a7819 */ /* 0x000fe40000010e6f */
[----:B------:R-:W-:Y:S02]  /*7670*/  SHF.L.W.U32.HI R97, R111, 0x10, R84 ;  /* 0x000000106f617819 */ /* 0x000fe40000010e54 */
[----:B------:R-:W-:Y:S02]  /*7680*/  SHF.L.W.U32.HI R100, R123, 0x1, R100 ;  /* 0x000000017b647819 */ /* 0x000fe40000010e64 */
[----:B------:R-:W-:Y:S02]  /*7690*/  SHF.L.W.U32.HI R84, R108, 0x10, R99 ;  /* 0x000000106c547819 */ /* 0x000fe40000010e63 */
[----:B------:R-:W-:Y:S02]  /*76a0*/  SHF.L.W.U32.HI R108, R99, 0x10, R108 ;  /* 0x00000010636c7819 */ /* 0x000fe40000010e6c */
[----:B------:R-:W-:-:S02]  /*76b0*/  IADD3 R114, P0, PT, R97, R110, RZ ;  /* 0x0000006e61727210 */ /* 0x000fc40007f1e0ff */
[----:B------:R-:W-:Y:S02]  /*76c0*/  IADD3 R99, P2, P3, R100, R117, R46 ;  /* 0x0000007564637210 */ /* 0x000fe40007b5e02e */
[----:B0-----:R-:W-:Y:S02]  /*76d0*/  LEA R45, R45, UR57, 0x3 ;  /* 0x000000392d2d7c11 */ /* 0x001fe4000f8e18ff */
[----:B------:R-:W-:Y:S01]  /*76e0*/  IADD3 R101, P1, PT, R108, R113, RZ ;  /* 0x000000716c657210 */ /* 0x000fe20007f3e0ff */
[----:B------:R-:W-:Y:S01]  /*76f0*/  IMAD.X R110, R90, 0x1, R109, P0 ;  /* 0x000000015a6e7824 */ /* 0x000fe200000e066d */
[----:B------:R-:W-:Y:S01]  /*7700*/  IADD3.X R115, PT, PT, R103, R115, R47, P2, P3 ;  /* 0x0000007367737210 */ /* 0x000fe200017e642f */
[----:B------:R-:W5:Y:S02]  /*7710*/  LDL.64 R68, [R45+0x80] ;  /* 0x000080002d447983 */ /* 0x000f640000100a00 */
[C---:B------:R-:W-:Y:S01]  /*7720*/  IMAD.X R105, R84.reuse, 0x1, R105, P1 ;  /* 0x0000000154697824 */ /* 0x040fe200008e0669 */
[----:B------:R-:W-:-:S02]  /*7730*/  LOP3.LUT R111, R84, R115, RZ, 0x3c, !PT ;  /* 0x00000073546f7212 */ /* 0x000fc400078e3cff */
[----:B------:R-:W-:Y:S02]  /*7740*/  LOP3.LUT R91, R114, R91, RZ, 0x3c, !PT ;  /* 0x0000005b725b7212 */ /* 0x000fe400078e3cff */
[----:B------:R-:W-:Y:S02]  /*7750*/  LOP3.LUT R46, R110, R73, RZ, 0x3c, !PT ;  /* 0x000000496e2e7212 */ /* 0x000fe400078e3cff */
[----:B------:R-:W-:Y:S02]  /*7760*/  LOP3.LUT R86, R101, R86, RZ, 0x3c, !PT ;  /* 0x0000005665567212 */ /* 0x000fe400078e3cff */
[----:B------:R-:W-:Y:S02]  /*7770*/  LOP3.LUT R113, R105, R72, RZ, 0x3c, !PT ;  /* 0x0000004869717212 */ /* 0x000fe400078e3cff */
[----:B------:R-:W-:Y:S02]  /*7780*/  IADD3 R111, P0, PT, R111, R114, RZ ;  /* 0x000000726f6f7210 */ /* 0x000fe40007f1e0ff */
[----:B------:R-:W-:-:S02]  /*7790*/  LOP3.LUT R47, R108, R99, RZ, 0x3c, !PT ;  /* 0x000000636c2f7212 */ /* 0x000fc400078e3cff */
[----:B------:R-:W-:Y:S02]  /*77a0*/  SHF.L.W.U32.HI R67, R91, 0x1, R46 ;  /* 0x000000015b437819 */ /* 0x000fe40000010e2e */
[----:B------:R-:W-:Y:S02]  /*77b0*/  SHF.L.W.U32.HI R91, R46, 0x1, R91 ;  /* 0x000000012e5b7819 */ /* 0x000fe40000010e5b */
[----:B------:R-:W-:Y:S02]  /*77c0*/  SHF.L.W.U32.HI R109, R86, 0x1, R113 ;  /* 0x00000001566d7819 */ /* 0x000fe40000010e71 */
[----:B------:R-:W-:Y:S01]  /*77d0*/  SHF.L.W.U32.HI R113, R113, 0x1, R86 ;  /* 0x0000000171717819 */ /* 0x000fe20000010e56 */
[----:B------:R-:W-:Y:S01]  /*77e0*/  IMAD.X R86, R47, 0x1, R110, P0 ;  /* 0x000000012f567824 */ /* 0x000fe200000e066e */
[----:B------:R-:W-:Y:S01]  /*77f0*/  LEA R46, R112, UR57, 0x3 ;  /* 0x00000039702e7c11 */ /* 0x000fe2000f8e18ff */
[----:B------:R-:W0:Y:S01]  /*7800*/  LDC.U8 R110, c[0x3][0xa9] ;  /* 0x00c02a40ff6e7b82 */ /* 0x000e220000000000 */
[----:B------:R-:W-:-:S03]  /*7810*/  IADD3 R95, P1, P2, R91, R95, R6 ;  /* 0x0000005f5b5f7210 */ /* 0x000fc60007a3e006 */
[----:B------:R-:W5:Y:S01]  /*7820*/  LDL.64 R72, [R46+0x80] ;  /* 0x000080002e487983 */ /* 0x000f620000100a00 */
[----:B------:R-:W-:Y:S02]  /*7830*/  IADD3.X R88, PT, PT, R67, R88, R7, P1, P2 ;  /* 0x0000005843587210 */ /* 0x000fe40000fe4407 */
[----:B-1----:R-:W-:Y:S01]  /*7840*/  LOP3.LUT R47, R102, 0xff, RZ, 0xc0, !PT ;  /* 0x000000ff662f7812 */ /* 0x002fe200078ec0ff */
[----:B------:R-:W1:Y:S01]  /*7850*/  LDC.64 R6, c[0x3][0xb0] ;  /* 0x00c02c00ff067b82 */ /* 0x000e620000000a00 */
[----:B------:R-:W-:Y:S02]  /*7860*/  LOP3.LUT R112, R100, R111, RZ, 0x3c, !PT ;  /* 0x0000006f64707212 */ /* 0x000fe400078e3cff */
[----:B------:R-:W-:Y:S02]  /*7870*/  LEA R47, R47, UR57, 0x3 ;  /* 0x000000392f2f7c11 */ /* 0x000fe4000f8e18ff */
[----:B------:R-:W-:Y:S02]  /*7880*/  IADD3 R92, P1, P2, R113, R92, R56 ;  /* 0x0000005c715c7210 */ /* 0x000fe40007a3e038 */
[----:B------:R-:W-:-:S02]  /*7890*/  LOP3.LUT R100, R63, R88, RZ, 0x3c, !PT ;  /* 0x000000583f647212 */ /* 0x000fc400078e3cff */
[----:B------:R-:W-:Y:S02]  /*78a0*/  IADD3.X R96, PT, PT, R109, R96, R57, P1, P2 ;  /* 0x000000606d607210 */ /* 0x000fe40000fe4439 */
[----:B------:R-:W-:Y:S01]  /*78b0*/  IADD3 R101, P0, PT, R100, R101, RZ ;  /* 0x0000006564657210 */ /* 0x000fe20007f1e0ff */
[----:B------:R-:W5:Y:S01]  /*78c0*/  LDL.64 R56, [R47+0x80] ;  /* 0x000080002f387983 */ /* 0x000f620000100a00 */
[----:B------:R-:W-:Y:S02]  /*78d0*/  LOP3.LUT R100, R62, R95, RZ, 0x3c, !PT ;  /* 0x0000005f3e647212 */ /* 0x000fe400078e3cff */
[----:B------:R-:W-:Y:S02]  /*78e0*/  IADD3 R98, P1, P2, R89, R98, R48 ;  /* 0x0000006259627210 */ /* 0x000fe40007a3e030 */
[----:B------:R-:W-:Y:S01]  /*78f0*/  LOP3.LUT R119, R85, R96, RZ, 0x3c, !PT ;  /* 0x0000006055777212 */ /* 0x000fe200078e3cff */
[----:B------:R-:W-:Y:S01]  /*7900*/  IMAD.X R105, R100, 0x1, R105, P0 ;  /* 0x0000000164697824 */ /* 0x000fe200000e0669 */
[----:B------:R-:W-:-:S02]  /*7910*/  IADD3.X R117, PT, PT, R93, R66, R49, P1, P2 ;  /* 0x000000425d757210 */ /* 0x000fc40000fe4431 */
[----:B------:R-:W-:Y:S02]  /*7920*/  IADD3 R94, P0, PT, R119, R94, RZ ;  /* 0x0000005e775e7210 */ /* 0x000fe40007f1e0ff */
[----:B------:R-:W-:Y:S02]  /*7930*/  LOP3.LUT R66, R87, R92, RZ, 0x3c, !PT ;  /* 0x0000005c57427212 */ /* 0x000fe400078e3cff */
[----:B0-----:R-:W-:Y:S02]  /*7940*/  LEA R48, R110, UR57, 0x3 ;  /* 0x000000396e307c11 */ /* 0x001fe4000f8e18ff */
[----:B------:R-:W-:Y:S01]  /*7950*/  LOP3.LUT R103, R103, R86, RZ, 0x3c, !PT ;  /* 0x0000005667677212 */ /* 0x000fe200078e3cff */
[----:B------:R-:W-:Y:S01]  /*7960*/  IMAD.X R107, R66, 0x1, R107, P0 ;  /* 0x00000001426b7824 */ /* 0x000fe200000e066b */
[----:B------:R-:W-:Y:S02]  /*7970*/  LOP3.LUT R91, R91, R101, RZ, 0x3c, !PT ;  /* 0x000000655b5b7212 */ /* 0x000fe400078e3cff */
[----:B------:R-:W-:-:S02]  /*7980*/  LOP3.LUT R100, R67, R105, RZ, 0x3c, !PT ;  /* 0x0000006943647212 */ /* 0x000fc400078e3cff */
[----:B------:R-:W-:Y:S01]  /*7990*/  SHF.L.W.U32.HI R102, R103, 0x8, R112 ;  /* 0x0000000867667819 */ /* 0x000fe20000010e70 */
[----:B------:R-:W5:Y:S01]  /*79a0*/  LDL.64 R66, [R48+0x80] ;  /* 0x0000800030427983 */ /* 0x000f620000100a00 */
[----:B------:R-:W-:Y:S02]  /*79b0*/  LOP3.LUT R49, R90, R117, RZ, 0x3c, !PT ;  /* 0x000000755a317212 */ /* 0x000fe400078e3cff */
[----:B------:R-:W-:Y:S02]  /*79c0*/  SHF.L.W.U32.HI R103, R112, 0x8, R103 ;  /* 0x0000000870677819 */ /* 0x000fe40000010e67 */
[----:B-1----:R-:W-:Y:S02]  /*79d0*/  LOP3.LUT R6, R6, 0xff, RZ, 0xc0, !PT ;  /* 0x000000ff06067812 */ /* 0x002fe400078ec0ff */
[----:B------:R-:W-:Y:S02]  /*79e0*/  SHF.L.W.U32.HI R125, R100, 0x8, R91 ;  /* 0x00000008647d7819 */ /* 0x000fe40000010e5b */
[----:B------:R-:W-:-:S02]  /*79f0*/  SHF.L.W.U32.HI R100, R91, 0x8, R100 ;  /* 0x000000085b647819 */ /* 0x000fc40000010e64 */
[----:B------:R-:W-:Y:S02]  /*7a00*/  IADD3 R104, P2, PT, R49, R104, RZ ;  /* 0x0000006831687210 */ /* 0x000fe40007f5e0ff */
[----:B------:R-:W-:Y:S02]  /*7a10*/  IADD3 R91, P0, P1, R103, R99, R4 ;  /* 0x00000063675b7210 */ /* 0x000fe4000791e004 */
[----:B------:R-:W-:Y:S01]  /*7a20*/  LEA R49, R6, UR57, 0x3 ;  /* 0x0000003906317c11 */ /* 0x000fe2000f8e18ff */
[----:B------:R-:W0:Y:S01]  /*7a30*/  LDC.U8 R110, c[0x3][0xab] ;  /* 0x00c02ac0ff6e7b82 */ /* 0x000e220000000000 */
[----:B------:R-:W-:Y:S02]  /*7a40*/  LOP3.LUT R119, R97, R98, RZ, 0x3c, !PT ;  /* 0x0000006261777212 */ /* 0x000fe400078e3cff */
[----:B------:R-:W-:Y:S02]  /*7a50*/  IADD3.X R121, PT, PT, R102, R115, R5, P0, P1 ;  /* 0x0000007366797210 */ /* 0x000fe400007e2405 */
[----:B------:R-:W5:Y:S01]  /*7a60*/  LDL.64 R4, [R49+0x80] ;  /* 0x0000800031047983 */ /* 0x000f620000100a00 */
[----:B------:R-:W-:Y:S01]  /*7a70*/  IMAD.X R106, R119, 0x1, R106, P2 ;  /* 0x00000001776a7824 */ /* 0x000fe200010e066a */
[----:B------:R-:W-:-:S02]  /*7a80*/  LOP3.LUT R89, R89, R104, RZ, 0x3c, !PT ;  /* 0x0000006859597212 */ /* 0x000fc400078e3cff */
[----:B------:R-:W-:Y:S02]  /*7a90*/  LOP3.LUT R112, R91, R84, R115, 0x96, !PT ;  /* 0x000000545b707212 */ /* 0x000fe400078e9673 */
[----:B------:R-:W-:Y:S02]  /*7aa0*/  LOP3.LUT R6, R93, R106, RZ, 0x3c, !PT ;  /* 0x0000006a5d067212 */ /* 0x000fe400078e3cff */
[----:B------:R-:W-:Y:S02]  /*7ab0*/  LOP3.LUT R113, R113, R94, RZ, 0x3c, !PT ;  /* 0x0000005e71717212 */ /* 0x000fe400078e3cff */
[----:B------:R-:W-:Y:S02]  /*7ac0*/  LOP3.LUT R84, R109, R107, RZ, 0x3c, !PT ;  /* 0x0000006b6d547212 */ /* 0x000fe400078e3cff */
[----:B------:R-:W-:Y:S02]  /*7ad0*/  LOP3.LUT R99, R121, R108, R99, 0x96, !PT ;  /* 0x0000006c79637212 */ /* 0x000fe400078e9663 */
[----:B------:R-:W-:-:S02]  /*7ae0*/  SHF.L.W.U32.HI R115, R6, 0x8, R89 ;  /* 0x0000000806737819 */ /* 0x000fc40000010e59 */
[----:B------:R-:W-:Y:S01]  /*7af0*/  SHF.L.W.U32.HI R123, R89, 0x8, R6 ;  /* 0x00000008597b7819 */ /* 0x000fe20000010e06 */
[----:B------:R-:W1:Y:S01]  /*7b00*/  LDC.U8 R108, c[0x3][0xb2] ;  /* 0x00c02c80ff6c7b82 */ /* 0x000e620000000000 */
[----:B------:R-:W-:Y:S02]  /*7b10*/  IADD3 R6, P1, P2, R100, R95, R50 ;  /* 0x0000005f64067210 */ /* 0x000fe40007a3e032 */
[----:B------:R-:W-:Y:S02]  /*7b20*/  SHF.L.W.U32.HI R109, R84, 0x8, R113 ;  /* 0x00000008546d7819 */ /* 0x000fe40000010e71 */
[----:B------:R-:W-:Y:S02]  /*7b30*/  SHF.L.W.U32.HI R113, R113, 0x8, R84 ;  /* 0x0000000871717819 */ /* 0x000fe40000010e54 */
[----:B------:R-:W-:Y:S02]  /*7b40*/  SHF.L.W.U32.HI R84, R112, 0x10, R99 ;  /* 0x0000001070547819 */ /* 0x000fe40000010e63 */
[----:B------:R-:W-:-:S02]  /*7b50*/  IADD3.X R93, PT, PT, R125, R88, R51, P1, P2 ;  /* 0x000000587d5d7210 */ /* 0x000fc40000fe4433 */
[----:B------:R-:W-:Y:S02]  /*7b60*/  SHF.L.W.U32.HI R89, R99, 0x10, R112 ;  /* 0x0000001063597819 */ /* 0x000fe40000010e70 */
[----:B------:R-:W-:Y:S02]  /*7b70*/  IADD3 R111, P0, PT, R84, R111, RZ ;  /* 0x0000006f546f7210 */ /* 0x000fe40007f1e0ff */
[----:B------:R-:W-:Y:S02]  /*7b80*/  LOP3.LUT R63, R6, R63, R88, 0x96, !PT ;  /* 0x0000003f063f7212 */ /* 0x000fe400078e9658 */
[----:B------:R-:W-:Y:S02]  /*7b90*/  LOP3.LUT R62, R93, R62, R95, 0x96, !PT ;  /* 0x0000003e5d3e7212 */ /* 0x000fe400078e965f */
[----:B0-----:R-:W-:Y:S01]  /*7ba0*/  LEA R50, R110, UR57, 0x3 ;  /* 0x000000396e327c11 */ /* 0x001fe2000f8e18ff */
[----:B------:R-:W-:Y:S01]  /*7bb0*/  IMAD.X R99, R89, 0x1, R86, P0 ;  /* 0x0000000159637824 */ /* 0x000fe200000e0656 */
[----:B------:R-:W-:-:S02]  /*7bc0*/  SHF.L.W.U32.HI R88, R62, 0x10, R63 ;  /* 0x000000103e587819 */ /* 0x000fc40000010e3f */
[----:B------:R-:W-:Y:S02]  /*7bd0*/  SHF.L.W.U32.HI R86, R63, 0x10, R62 ;  /* 0x000000103f567819 */ /* 0x000fe40000010e3e */
[----:B------:R-:W5:Y:S01]  /*7be0*/  LDL.64 R62, [R50+0x80] ;  /* 0x00008000323e7983 */ /* 0x000f620000100a00 */
[----:B------:R-:W-:Y:S02]  /*7bf0*/  LOP3.LUT R51, R111, R103, RZ, 0x3c, !PT ;  /* 0x000000676f337212 */ /* 0x000fe400078e3cff */
[----:B------:R-:W-:Y:S02]  /*7c00*/  LOP3.LUT R102, R99, R102, RZ, 0x3c, !PT ;  /* 0x0000006663667212 */ /* 0x000fe400078e3cff */
[----:B---3--:R-:W-:Y:S02]  /*7c10*/  IADD3 R119, P0, P1, R123, R98, R2 ;  /* 0x000000627b777210 */ /* 0x008fe4000791e002 */
[----:B------:R-:W-:Y:S02]  /*7c20*/  SHF.L.W.U32.HI R103, R51, 0x1, R102 ;  /* 0x0000000133677819 */ /* 0x000fe40000010e66 */
[----:B------:R-:W-:-:S02]  /*7c30*/  SHF.L.W.U32.HI R95, R102, 0x1, R51 ;  /* 0x00000001665f7819 */ /* 0x000fc40000010e33 */
[----:B-1----:R-:W-:Y:S02]  /*7c40*/  LEA R51, R108, UR57, 0x3 ;  /* 0x000000396c337c11 */ /* 0x002fe4000f8e18ff */
[----:B------:R-:W-:-:S03]  /*7c50*/  IADD3.X R102, PT, PT, R115, R117, R3, P0, P1 ;  /* 0x0000007573667210 */ /* 0x000fc600007e2403 */
[----:B------:R-:W3:Y:S01]  /*7c60*/  LDL.64 R2, [R51+0x80] ;  /* 0x0000800033027983 */ /* 0x000ee20000100a00 */
[----:B------:R-:W-:Y:S02]  /*7c70*/  LOP3.LUT R90, R119, R90, R117, 0x96, !PT ;  /* 0x0000005a775a7212 */ /* 0x000fe400078e9675 */
[----:B------:R-:W-:Y:S01]  /*7c80*/  LOP3.LUT R97, R102, R97, R98, 0x96, !PT ;  /* 0x0000006166617212 */ /* 0x000fe200078e9662 */
[----:B------:R-:W0:Y:S01]  /*7c90*/  LDC.U8 R112, c[0x3][0xad] ;  /* 0x00c02b40ff707b82 */ /* 0x000e220000000000 */
[----:B------:R-:W-:Y:S02]  /*7ca0*/  IADD3 R101, P0, PT, R86, R101, RZ ;  /* 0x0000006556657210 */ /* 0x000fe40007f1e0ff */
[----:B------:R-:W-:Y:S02]  /*7cb0*/  SHF.L.W.U32.HI R117, R97, 0x10, R90 ;  /* 0x0000001061757819 */ /* 0x000fe40000010e5a */
[----:B------:R-:W-:Y:S01]  /*7cc0*/  SHF.L.W.U32.HI R97, R90, 0x10, R97 ;  /* 0x000000105a617819 */ /* 0x000fe20000010e61 */
[----:B------:R-:W-:-:S03]  /*7cd0*/  IMAD.X R98, R88, 0x1, R105, P0 ;  /* 0x0000000158627824 */ /* 0x000fc600000e0669 */
[----:B------:R-:W-:Y:S02]  /*7ce0*/  IADD3 R104, P0, PT, R97, R104, RZ ;  /* 0x0000006861687210 */ /* 0x000fe40007f1e0ff */
[----:B------:R-:W-:Y:S02]  /*7cf0*/  LOP3.LUT R90, R101, R100, RZ, 0x3c, !PT ;  /* 0x00000064655a7212 */ /* 0x000fe400078e3cff */
[----:B------:R-:W-:Y:S01]  /*7d00*/  LOP3.LUT R125, R98, R125, RZ, 0x3c, !PT ;  /* 0x0000007d627d7212 */ /* 0x000fe200078e3cff */
[----:B------:R-:W-:Y:S01]  /*7d10*/  IMAD.X R100, R117, 0x1, R106, P0 ;  /* 0x0000000175647824 */ /* 0x000fe200000e066a */
[----:B------:R-:W-:Y:S02]  /*7d20*/  LOP3.LUT R110, R104, R123, RZ, 0x3c, !PT ;  /* 0x0000007b686e7212 */ /* 0x000fe400078e3cff */
[----:B------:R-:W-:Y:S02]  /*7d30*/  SHF.L.W.U32.HI R105, R90, 0x1, R125 ;  /* 0x000000015a697819 */ /* 0x000fe40000010e7d */
[----:B------:R-:W-:-:S02]  /*7d40*/  SHF.L.W.U32.HI R90, R125, 0x1, R90 ;  /* 0x000000017d5a7819 */ /* 0x000fc40000010e5a */
[----:B------:R-:W-:Y:S02]  /*7d50*/  LOP3.LUT R125, R100, R115, RZ, 0x3c, !PT ;  /* 0x00000073647d7212 */ /* 0x000fe400078e3cff */
[----:B------:R-:W-:Y:S02]  /*7d60*/  IADD3 R123, P0, P1, R113, R92, R52 ;  /* 0x0000005c717b7210 */ /* 0x000fe4000791e034 */
[----:B------:R-:W-:Y:S02]  /*7d70*/  SHF.L.W.U32.HI R115, R125, 0x1, R110 ;  /* 0x000000017d737819 */ /* 0x000fe40000010e6e */
[----:B------:R-:W-:Y:S02]  /*7d80*/  IADD3.X R106, PT, PT, R109, R96, R53, P0, P1 ;  /* 0x000000606d6a7210 */ /* 0x000fe400007e2435 */
[----:B------:R-:W-:Y:S02]  /*7d90*/  LOP3.LUT R108, R123, R85, R96, 0x96, !PT ;  /* 0x000000557b6c7212 */ /* 0x000fe400078e9660 */
[----:B------:R-:W-:-:S02]  /*7da0*/  SHF.L.W.U32.HI R110, R110, 0x1, R125 ;  /* 0x000000016e6e7819 */ /* 0x000fc40000010e7d */
[----:B0-----:R-:W-:Y:S02]  /*7db0*/  LEA R52, R112, UR57, 0x3 ;  /* 0x0000003970347c11 */ /* 0x001fe4000f8e18ff */
[----:B------:R-:W-:Y:S02]  /*7dc0*/  IADD3 R85, P0, P1, R115, R91, R60 ;  /* 0x0000005b73557210 */ /* 0x000fe4000791e03c */
[----:B------:R-:W-:Y:S02]  /*7dd0*/  LOP3.LUT R7, R7, 0xff, RZ, 0xc0, !PT ;  /* 0x000000ff07077812 */ /* 0x000fe400078ec0ff */
[----:B------:R-:W-:Y:S02]  /*7de0*/  IADD3.X R91, PT, PT, R110, R121, R61, P0, P1 ;  /* 0x000000796e5b7210 */ /* 0x000fe400007e243d */
[----:B------:R-:W3:Y:S01]  /*7df0*/  LDL.64 R60, [R52+0x80] ;  /* 0x00008000343c7983 */ /* 0x000ee20000100a00 */
[----:B------:R-:W-:Y:S02]  /*7e00*/  LEA R53, R7, UR57, 0x3 ;  /* 0x0000003907357c11 */ /* 0x000fe4000f8e18ff */
[----:B------:R-:W-:-:S02]  /*7e10*/  LOP3.LUT R125, R106, R87, R92, 0x96, !PT ;  /* 0x000000576a7d7212 */ /* 0x000fc400078e965c */
[----:B--2---:R-:W-:Y:S02]  /*7e20*/  IADD3 R92, P0, P1, R95, R6, R82 ;  /* 0x000000065f5c7210 */ /* 0x004fe4000791e052 */
[----:B------:R-:W2:Y:S02]  /*7e30*/  LDL.64 R6, [R53+0x80] ;  /* 0x0000800035067983 */ /* 0x000ea40000100a00 */
[----:B------:R-:W-:Y:S02]  /*7e40*/  IADD3.X R87, PT, PT, R103, R93, R83, P0, P1 ;  /* 0x0000005d67577210 */ /* 0x000fe400007e2453 */
[----:B------:R-:W-:Y:S02]  /*7e50*/  IADD3 R96, P0, P1, R90, R123, R54 ;  /* 0x0000007b5a607210 */ /* 0x000fe4000791e036 */
[----:B------:R-:W0:Y:S01]  /*7e60*/  LDC.U8 R54, c[0x3][0xb6] ;  /* 0x00c02d80ff367b82 */ /* 0x000e220000000000 */
[----:B------:R-:W-:Y:S02]  /*7e70*/  SHF.L.W.U32.HI R93, R108, 0x10, R125 ;  /* 0x000000106c5d7819 */ /* 0x000fe40000010e7d */
[----:B------:R-:W-:-:S02]  /*7e80*/  IADD3.X R106, PT, PT, R105, R106, R55, P0, P1 ;  /* 0x0000006a696a7210 */ /* 0x000fc400007e2437 */
[----:B------:R-:W-:Y:S02]  /*7e90*/  SHF.L.W.U32.HI R108, R125, 0x10, R108 ;  /* 0x000000107d6c7819 */ /* 0x000fe40000010e6c */
[----:B------:R-:W-:Y:S02]  /*7ea0*/  IADD3 R55, P0, PT, R93, R94, RZ ;  /* 0x0000005e5d377210 */ /* 0x000fe40007f1e0ff */
[----:B------:R-:W-:-:S03]  /*7eb0*/  LOP3.LUT R94, R88, R91, RZ, 0x3c, !PT ;  /* 0x0000005b585e7212 */ /* 0x000fc600078e3cff */
[----:B------:R-:W-:Y:S01]  /*7ec0*/  IMAD.X R112, R108, 0x1, R107, P0 ;  /* 0x000000016c707824 */ /* 0x000fe200000e066b */
[----:B------:R-:W-:Y:S02]  /*7ed0*/  LOP3.LUT R113, R55, R113, RZ, 0x3c, !PT ;  /* 0x0000007137717212 */ /* 0x000fe400078e3cff */
[----:B------:R-:W-:Y:S02]  /*7ee0*/  IADD3 R94, P0, PT, R94, R55, RZ ;  /* 0x000000375e5e7210 */ /* 0x000fe40007f1e0ff */
[----:B------:R-:W-:Y:S02]  /*7ef0*/  LOP3.LUT R82, R112, R109, RZ, 0x3c, !PT ;  /* 0x0000006d70527212 */ /* 0x000fe400078e3cff */
[----:B------:R-:W-:Y:S02]  /*7f00*/  LOP3.LUT R123, R86, R85, RZ, 0x3c, !PT ;  /* 0x00000055567b7212 */ /* 0x000fe400078e3cff */
[----:B------:R-:W-:Y:S02]  /*7f10*/  SHF.L.W.U32.HI R107, R82, 0x1, R113 ;  /* 0x00000001526b7819 */ /* 0x000fe40000010e71 */
[----:B------:R-:W-:Y:S01]  /*7f20*/  SHF.L.W.U32.HI R113, R113, 0x1, R82 ;  /* 0x0000000171717819 */ /* 0x000fe20000010e52 */
[----:B------:R-:W-:Y:S01]  /*7f30*/  IMAD.X R123, R123, 0x1, R112, P0 ;  /* 0x000000017b7b7824 */ /* 0x000fe200000e0670 */
[----:B0-----:R-:W-:-:S02]  /*7f40*/  LEA R54, R54, UR57, 0x3 ;  /* 0x0000003936367c11 */ /* 0x001fc4000f8e18ff */
[----:B------:R-:W-:-:S04]  /*7f50*/  IADD3 R119, P0, P1, R107, R119, R58 ;  /* 0x000000776b777210 */ /* 0x000fc8000791e03a */
[----:B------:R-:W-:Y:S02]  /*7f60*/  IADD3.X R102, PT, PT, R113, R102, R59, P0, P1 ;  /* 0x0000006671667210 */ /* 0x000fe400007e243b */
[----:B------:R-:W2:Y:S01]  /*7f70*/  LDL.64 R58, [R54+0x80] ;  /* 0x00008000363a7983 */ /* 0x000ea20000100a00 */
[----:B------:R-:W-:-:S04]  /*7f80*/  LOP3.LUT R55, R108, R87, RZ, 0x3c, !PT ;  /* 0x000000576c377212 */ /* 0x000fc800078e3cff */
[----:B------:R-:W-:Y:S02]  /*7f90*/  IADD3 R104, P0, PT, R55, R104, RZ ;  /* 0x0000006837687210 */ /* 0x000fe40007f1e0ff */
[----:B------:R-:W-:Y:S02]  /*7fa0*/  LOP3.LUT R55, R93, R92, RZ, 0x3c, !PT ;  /* 0x0000005c5d377212 */ /* 0x000fe400078e3cff */
[----:B------:R-:W-:-:S03]  /*7fb0*/  LOP3.LUT R82, R117, R106, RZ, 0x3c, !PT ;  /* 0x0000006a75527212 */ /* 0x000fc600078e3cff */
[----:B------:R-:W-:Y:S01]  /*7fc0*/  IMAD.X R100, R55, 0x1, R100, P0 ;  /* 0x0000000137647824 */ /* 0x000fe200000e0664 */
[----:B------:R-:W-:Y:S01]  /*7fd0*/  IADD3 R111, P0, PT, R82, R111, RZ ;  /* 0x0000006f526f7210 */ /* 0x000fe20007f1e0ff */
[----:B------:R-:W0:Y:S01]  /*7fe0*/  LDC.U8 R55, c[0x3][0xb3] ;  /* 0x00c02cc0ff377b82 */ /* 0x000e220000000000 */
[----:B------:R-:W-:Y:S02]  /*7ff0*/  LOP3.LUT R82, R97, R96, RZ, 0x3c, !PT ;  /* 0x0000006061527212 */ /* 0x000fe400078e3cff */
[----:B------:R-:W-:-:S03]  /*8000*/  LOP3.LUT R115, R115, R94, RZ, 0x3c, !PT ;  /* 0x0000005e73737212 */ /* 0x000fc600078e3cff */
[----:B------:R-:W-:Y:S01]  /*8010*/  IMAD.X R99, R82, 0x1, R99, P0 ;  /* 0x0000000152637824 */ /* 0x000fe200000e0663 */
        /* <DEDUP_REMOVED lines=8> */
[----:B------:R-:W-:Y:S02]  /*80a0*/  IADD3 R105, P0, P1, R121, R85, R80 ;  /* 0x0000005579697210 */ /* 0x000fe4000791e050 */
[----:B------:R-:W-:Y:S02]  /*80b0*/  LOP3.LUT R90, R89, R102, RZ, 0x3c, !PT ;  /* 0x00000066595a7212 */ /* 0x000fe400078e3cff */
[----:B------:R-:W-:Y:S02]  /*80c0*/  LOP3.LUT R110, R103, R100, RZ, 0x3c, !PT ;  /* 0x00000064676e7212 */ /* 0x000fe400078e3cff */
[----:B------:R-:W-:-:S02]  /*80d0*/  IADD3.X R115, PT, PT, R109, R91, R81, P0, P1 ;  /* 0x0000005b6d737210 */ /* 0x000fc400007e2451 */
[----:B------:R-:W-:Y:S02]  /*80e0*/  IADD3 R101, P2, PT, R90, R101, RZ ;  /* 0x000000655a657210 */ /* 0x000fe40007f5e0ff */
[----:B------:R-:W-:Y:S02]  /*80f0*/  LOP3.LUT R81, R84, R119, RZ, 0x3c, !PT ;  /* 0x0000007754517212 */ /* 0x000fe400078e3cff */
[----:B------:R-:W-:Y:S02]  /*8100*/  SHF.L.W.U32.HI R82, R110, 0x8, R125 ;  /* 0x000000086e527819 */ /* 0x000fe40000010e7d */
[----:B------:R-:W-:Y:S02]  /*8110*/  SHF.L.W.U32.HI R125, R125, 0x8, R110 ;  /* 0x000000087d7d7819 */ /* 0x000fe40000010e6e */
[----:B0-----:R-:W-:Y:S01]  /*8120*/  LEA R55, R55, UR57, 0x3 ;  /* 0x0000003937377c11 */ /* 0x001fe2000f8e18ff */
[----:B------:R-:W-:Y:S01]  /*8130*/  IMAD.X R98, R81, 0x1, R98, P2 ;  /* 0x0000000151627824 */ /* 0x000fe200010e0662 */
[----:B------:R-:W-:-:S02]  /*8140*/  LOP3.LUT R88, R105, R88, R91, 0x96, !PT ;  /* 0x0000005869587212 */ /* 0x000fc400078e965b */
[----:B------:R-:W-:Y:S01]  /*8150*/  IADD3 R81, P0, P1, R125, R92, R78 ;  /* 0x0000005c7d517210 */ /* 0x000fe2000791e04e */
[----:B------:R-:W2:Y:S01]  /*8160*/  LDL.64 R90, [R55+0x80] ;  /* 0x00008000375a7983 */ /* 0x000ea20000100a00 */
[----:B------:R-:W-:Y:S02]  /*8170*/  LOP3.LUT R80, R113, R98, RZ, 0x3c, !PT ;  /* 0x0000006271507212 */ /* 0x000fe400078e3cff */
[----:B------:R-:W-:Y:S02]  /*8180*/  IADD3.X R103, PT, PT, R82, R87, R79, P0, P1 ;  /* 0x0000005752677210 */ /* 0x000fe400007e244f */
[----:B------:R-:W-:Y:S01]  /*8190*/  LOP3.LUT R79, R107, R101, RZ, 0x3c, !PT ;  /* 0x000000656b4f7212 */ /* 0x000fe200078e3cff */
[----:B------:R-:W0:Y:S01]  /*81a0*/  LDC.U8 R78, c[0x3][0xb1] ;  /* 0x00c02c40ff4e7b82 */ /* 0x000e220000000000 */
[----:B------:R-:W-:Y:S02]  /*81b0*/  LOP3.LUT R85, R115, R86, R85, 0x96, !PT ;  /* 0x0000005673557212 */ /* 0x000fe400078e9655 */
[----:B------:R-:W-:-:S02]  /*81c0*/  SHF.L.W.U32.HI R107, R80, 0x8, R79 ;  /* 0x00000008506b7819 */ /* 0x000fc40000010e4f */
[----:B------:R-:W-:Y:S02]  /*81d0*/  SHF.L.W.U32.HI R113, R79, 0x8, R80 ;  /* 0x000000084f717819 */ /* 0x000fe40000010e50 */
[----:B------:R-:W-:Y:S01]  /*81e0*/  LOP3.LUT R93, R103, R93, R92, 0x96, !PT ;  /* 0x0000005d675d7212 */ /* 0x000fe200078e965c */
[----:B------:R-:W1:Y:S01]  /*81f0*/  LDC R79, c[0x3][0xb8] ;  /* 0x00c02e00ff4f7b82 */ /* 0x000e620000000800 */
[----:B------:R-:W-:Y:S02]  /*8200*/  LOP3.LUT R108, R81, R108, R87, 0x96, !PT ;  /* 0x0000006c516c7212 */ /* 0x000fe400078e9657 */
[----:B------:R-:W-:Y:S02]  /*8210*/  SHF.L.W.U32.HI R92, R85, 0x10, R88 ;  /* 0x00000010555c7819 */ /* 0x000fe40000010e58 */
[----:B------:R-:W-:Y:S02]  /*8220*/  SHF.L.W.U32.HI R85, R88, 0x10, R85 ;  /* 0x0000001058557819 */ /* 0x000fe40000010e55 */
[----:B------:R-:W-:-:S02]  /*8230*/  SHF.L.W.U32.HI R87, R93, 0x10, R108 ;  /* 0x000000105d577819 */ /* 0x000fc40000010e6c */
[----:B------:R-:W-:Y:S02]  /*8240*/  SHF.L.W.U32.HI R93, R108, 0x10, R93 ;  /* 0x000000106c5d7819 */ /* 0x000fe40000010e5d */
[----:B------:R-:W-:Y:S02]  /*8250*/  IADD3 R94, P0, PT, R85, R94, RZ ;  /* 0x0000005e555e7210 */ /* 0x000fe40007f1e0ff */
[----:B------:R-:W-:-:S03]  /*8260*/  IADD3 R80, P1, PT, R93, R104, RZ ;  /* 0x000000685d507210 */ /* 0x000fc60007f3e0ff */
[----:B------:R-:W-:Y:S01]  /*8270*/  IMAD.X R86, R92, 0x1, R123, P0 ;  /* 0x000000015c567824 */ /* 0x000fe200000e067b */
[----:B------:R-:W-:Y:S01]  /*8280*/  LOP3.LUT R110, R94, R121, RZ, 0x3c, !PT ;  /* 0x000000795e6e7212 */ /* 0x000fe200078e3cff */
[----:B------:R-:W-:-:S03]  /*8290*/  IMAD.X R123, R87, 0x1, R100, P1 ;  /* 0x00000001577b7824 */ /* 0x000fc600008e0664 */
[----:B------:R-:W-:Y:S02]  /*82a0*/  LOP3.LUT R100, R86, R109, RZ, 0x3c, !PT ;  /* 0x0000006d56647212 */ /* 0x000fe400078e3cff */
[----:B0-----:R-:W-:Y:S02]  /*82b0*/  LEA R78, R78, UR57, 0x3 ;  /* 0x000000394e4e7c11 */ /* 0x001fe4000f8e18ff */
[----:B------:R-:W-:Y:S02]  /*82c0*/  SHF.L.W.U32.HI R109, R110, 0x1, R100 ;  /* 0x000000016e6d7819 */ /* 0x000fe40000010e64 */
[----:B------:R-:W-:Y:S02]  /*82d0*/  SHF.L.W.U32.HI R110, R100, 0x1, R110 ;  /* 0x00000001646e7819 */ /* 0x000fe40000010e6e */
[----:B------:R-:W-:Y:S02]  /*82e0*/  IADD3 R100, P0, P1, R95, R96, R64 ;  /* 0x000000605f647210 */ /* 0x000fe4000791e040 */
[----:B-1----:R-:W-:-:S02]  /*82f0*/  LOP3.LUT R79, R79, 0xff, RZ, 0xc0, !PT ;  /* 0x000000ff4f4f7812 */ /* 0x002fc400078ec0ff */
[----:B------:R-:W-:Y:S02]  /*8300*/  LOP3.LUT R88, R80, R125, RZ, 0x3c, !PT ;  /* 0x0000007d50587212 */ /* 0x000fe400078e3cff */
[----:B------:R-:W-:Y:S02]  /*8310*/  LOP3.LUT R121, R123, R82, RZ, 0x3c, !PT ;  /* 0x000000527b797212 */ /* 0x000fe400078e3cff */
[----:B------:R-:W-:Y:S02]  /*8320*/  IADD3.X R104, PT, PT, R83, R106, R65, P0, P1 ;  /* 0x0000006a53687210 */ /* 0x000fe400007e2441 */
[----:B------:R-:W-:Y:S01]  /*8330*/  LOP3.LUT R112, R100, R117, R106, 0x96, !PT ;  /* 0x0000007564707212 */ /* 0x000fe200078e966a */
[----:B------:R-:W2:Y:S01]  /*8340*/  LDL.64 R64, [R78+0x80] ;  /* 0x000080004e407983 */ /* 0x000ea20000100a00 */
[----:B------:R-:W-:Y:S02]  /*8350*/  IADD3 R117, P0, P1, R113, R119, R76 ;  /* 0x0000007771757210 */ /* 0x000fe4000791e04c */
[----:B------:R-:W-:-:S02]  /*8360*/  LEA R79, R79, UR57, 0x3 ;  /* 0x000000394f4f7c11 */ /* 0x000fc4000f8e18ff */
[----:B------:R-:W-:Y:S02]  /*8370*/  SHF.L.W.U32.HI R82, R88, 0x1, R121 ;  /* 0x0000000158527819 */ /* 0x000fe40000010e79 */
[----:B------:R-:W-:Y:S02]  /*8380*/  SHF.L.W.U32.HI R88, R121, 0x1, R88 ;  /* 0x0000000179587819 */ /* 0x000fe40000010e58 */
[----:B------:R-:W-:Y:S02]  /*8390*/  LOP3.LUT R121, R104, R97, R96, 0x96, !PT ;  /* 0x0000006168797212 */ /* 0x000fe400078e9660 */
[----:B------:R-:W-:Y:S01]  /*83a0*/  IADD3.X R108, PT, PT, R107, R102, R77, P0, P1 ;  /* 0x000000666b6c7210 */ /* 0x000fe200007e244d */
[----:B------:R-:W2:Y:S01]  /*83b0*/  LDL.64 R96, [R79+0x80] ;  /* 0x000080004f607983 */ /* 0x000ea20000100a00 */
[----:B----4-:R-:W-:Y:S02]  /*83c0*/  IADD3 R77, P0, P1, R110, R117, R70 ;  /* 0x000000756e4d7210 */ /* 0x010fe4000791e046 */
[----:B------:R-:W-:-:S02]  /*83d0*/  LOP3.LUT R106, R117, R89, R102, 0x96, !PT ;  /* 0x00000059756a7212 */ /* 0x000fc400078e9666 */
[----:B------:R-:W-:Y:S02]  /*83e0*/  IADD3.X R117, PT, PT, R109, R108, R71, P0, P1 ;  /* 0x0000006c6d757210 */ /* 0x000fe400007e2447 */
[----:B------:R-:W-:Y:S01]  /*83f0*/  LOP3.LUT R119, R108, R84, R119, 0x96, !PT ;  /* 0x000000546c777212 */ /* 0x000fe200078e9677 */
[----:B------:R-:W0:Y:S01]  /*8400*/  LDC.U8 R71, c[0x3][0xb5] ;  /* 0x00c02d40ff477b82 */ /* 0x000e220000000000 */
[----:B------:R-:W-:Y:S02]  /*8410*/  SHF.L.W.U32.HI R102, R112, 0x10, R121 ;  /* 0x0000001070667819 */ /* 0x000fe40000010e79 */
[----:B-----5:R-:W-:Y:S02]  /*8420*/  IADD3 R105, P1, P2, R88, R105, R74 ;  /* 0x0000006958697210 */ /* 0x020fe40007a3e04a */
[----:B------:R-:W-:Y:S02]  /*8430*/  SHF.L.W.U32.HI R84, R106, 0x10, R119 ;  /* 0x000000106a547819 */ /* 0x000fe40000010e77 */
[----:B------:R-:W-:Y:S01]  /*8440*/  SHF.L.W.U32.HI R76, R121, 0x10, R112 ;  /* 0x00000010794c7819 */ /* 0x000fe20000010e70 */
[----:B------:R-:W1:Y:S01]  /*8450*/  LDC.U8 R70, c[0x3][0xb7] ;  /* 0x00c02dc0ff467b82 */ /* 0x000e620000000000 */
[----:B------:R-:W-:-:S02]  /*8460*/  IADD3 R111, P0, PT, R102, R111, RZ ;  /* 0x0000006f666f7210 */ /* 0x000fc40007f1e0ff */
[----:B------:R-:W-:Y:S02]  /*8470*/  SHF.L.W.U32.HI R89, R119, 0x10, R106 ;  /* 0x0000001077597819 */ /* 0x000fe40000010e6a */
[----:B------:R-:W-:Y:S02]  /*8480*/  IADD3.X R108, PT, PT, R82, R115, R75, P1, P2 ;  /* 0x00000073526c7210 */ /* 0x000fe40000fe444b */
[----:B------:R-:W-:Y:S01]  /*8490*/  IADD3 R106, P1, PT, R84, R101, RZ ;  /* 0x00000065546a7210 */ /* 0x000fe20007f3e0ff */
[C---:B------:R-:W-:Y:S01]  /*84a0*/  IMAD.X R112, R76.reuse, 0x1, R99, P0 ;  /* 0x000000014c707824 */ /* 0x040fe200000e0663 */
[----:B------:R-:W-:-:S03]  /*84b0*/  LOP3.LUT R75, R76, R117, RZ, 0x3c, !PT ;  /* 0x000000754c4b7212 */ /* 0x000fc600078e3cff */
[----:B------:R-:W-:Y:S01]  /*84c0*/  IMAD.X R98, R89, 0x1, R98, P1 ;  /* 0x0000000159627824 */ /* 0x000fe200008e0662 */
[----:B------:R-:W-:Y:S02]  /*84d0*/  LOP3.LUT R114, R112, R83, RZ, 0x3c, !PT ;  /* 0x0000005370727212 */ /* 0x000fe400078e3cff */
[----:B------:R-:W-:Y:S02]  /*84e0*/  IADD3 R83, P0, PT, R75, R80, RZ ;  /* 0x000000504b537210 */ /* 0x000fe40007f1e0ff */
        /* <DEDUP_REMOVED lines=8> */
[----:B------:R-:W-:Y:S02]  /*8570*/  SHF.L.W.U32.HI R101, R80, 0x1, R101 ;  /* 0x0000000150657819 */ /* 0x000fe40000010e65 */
[----:B0-----:R-:W-:Y:S02]  /*8580*/  LEA R80, R71, UR57, 0x3 ;  /* 0x0000003947507c11 */ /* 0x001fe4000f8e18ff */
[----:B------:R-:W-:Y:S02]  /*8590*/  LOP3.LUT R110, R110, R83, RZ, 0x3c, !PT ;  /* 0x000000536e6e7212 */ /* 0x000fe400078e3cff */
[----:B------:R-:W-:-:S02]  /*85a0*/  LOP3.LUT R109, R109, R123, RZ, 0x3c, !PT ;  /* 0x0000007b6d6d7212 */ /* 0x000fc400078e3cff */
[----:B------:R-:W-:Y:S02]  /*85b0*/  IADD3 R74, P0, P1, R107, R81, R68 ;  /* 0x000000516b4a7210 */ /* 0x000fe4000791e044 */
[----:B------:R-:W-:Y:S02]  /*85c0*/  LOP3.LUT R114, R89, R108, RZ, 0x3c, !PT ;  /* 0x0000006c59727212 */ /* 0x000fe400078e3cff */
[----:B-1----:R-:W-:Y:S02]  /*85d0*/  LEA R81, R70, UR57, 0x3 ;  /* 0x0000003946517c11 */ /* 0x002fe4000f8e18ff */
[----:B------:R-:W4:Y:S01]  /*85e0*/  LDL.64 R70, [R80+0x80] ;  /* 0x0000800050467983 */ /* 0x000f220000100a00 */
[----:B------:R-:W-:Y:S02]  /*85f0*/  SHF.L.W.U32.HI R75, R109, 0x8, R110 ;  /* 0x000000086d4b7819 */ /* 0x000fe40000010e6e */
[----:B------:R-:W-:Y:S02]  /*8600*/  SHF.L.W.U32.HI R113, R110, 0x8, R109 ;  /* 0x000000086e717819 */ /* 0x000fe40000010e6d */
[----:B------:R-:W-:Y:S01]  /*8610*/  IADD3.X R103, PT, PT, R95, R103, R69, P0, P1 ;  /* 0x000000675f677210 */ /* 0x000fe200007e2445 */
[----:B------:R-:W0:Y:S01]  /*8620*/  LDC.U8 R110, c[0x3][0xba] ;  /* 0x00c02e80ff6e7b82 */ /* 0x000e220000000000 */
[----:B------:R-:W-:Y:S01]  /*8630*/  IADD3 R109, P0, PT, R114, R111, RZ ;  /* 0x0000006f726d7210 */ /* 0x000fe20007f1e0ff */
[----:B------:R-:W5:Y:S06]  /*8640*/  LDL.64 R68, [R81+0x80] ;  /* 0x0000800051447983 */ /* 0x000f6c0000100a00 */
[----:B------:R-:W1:Y:S01]  /*8650*/  LDC R114, c[0x3][0xbc] ;  /* 0x00c02f00ff727b82 */ /* 0x000e620000000800 */
[----:B------:R-:W-:-:S02]  /*8660*/  IADD3 R115, P1, P2, R113, R77, R72 ;  /* 0x0000004d71737210 */ /* 0x000fc40007a3e048 */
[----:B------:R-:W-:Y:S02]  /*8670*/  LOP3.LUT R111, R84, R105, RZ, 0x3c, !PT ;  /* 0x00000069546f7212 */ /* 0x000fe400078e3cff */
[----:B------:R-:W-:-:S03]  /*8680*/  IADD3.X R119, PT, PT, R75, R117, R73, P1, P2 ;  /* 0x000000754b777210 */ /* 0x000fc60000fe4449 */
[----:B------:R-:W-:Y:S01]  /*8690*/  IMAD.X R111, R111, 0x1, R112, P0 ;  /* 0x000000016f6f7824 */ /* 0x000fe200000e0670 */
[----:B------:R-:W-:Y:S02]  /*86a0*/  LOP3.LUT R112, R115, R76, R117, 0x96, !PT ;  /* 0x0000004c73707212 */ /* 0x000fe400078e9675 */
[----:B------:R-:W-:Y:S02]  /*86b0*/  LOP3.LUT R117, R119, R102, R77, 0x96, !PT ;  /* 0x0000006677757212 */ /* 0x000fe400078e964d */
[----:B------:R-:W-:Y:S02]  /*86c0*/  LOP3.LUT R77, R82, R111, RZ, 0x3c, !PT ;  /* 0x0000006f524d7212 */ /* 0x000fe400078e3cff */
[----:B------:R-:W-:Y:S02]  /*86d0*/  LOP3.LUT R88, R88, R109, RZ, 0x3c, !PT ;  /* 0x0000006d58587212 */ /* 0x000fe400078e3cff */
[----:B0-----:R-:W-:Y:S02]  /*86e0*/  LEA R82, R110, UR57, 0x3 ;  /* 0x000000396e527c11 */ /* 0x001fe4000f8e18ff */
[----:B------:R-:W-:-:S02]  /*86f0*/  IADD3 R100, P0, P1, R101, R100, R56 ;  /* 0x0000006465647210 */ /* 0x000fc4000791e038 */
[----:B------:R-:W-:Y:S02]  /*8700*/  SHF.L.W.U32.HI R110, R112, 0x10, R117 ;  /* 0x00000010706e7819 */ /* 0x000fe40000010e75 */
[----:B-1----:R-:W-:Y:S02]  /*8710*/  LOP3.LUT R114, R114, 0xff, RZ, 0xc0, !PT ;  /* 0x000000ff72727812 */ /* 0x002fe400078ec0ff */
[----:B------:R-:W-:Y:S02]  /*8720*/  SHF.L.W.U32.HI R73, R77, 0x8, R88 ;  /* 0x000000084d497819 */ /* 0x000fe40000010e58 */
[----:B------:R-:W-:Y:S02]  /*8730*/  SHF.L.W.U32.HI R102, R88, 0x8, R77 ;  /* 0x0000000858667819 */ /* 0x000fe40000010e4d */
[----:B------:R-:W-:Y:S01]  /*8740*/  IADD3.X R104, PT, PT, R99, R104, R57, P0, P1 ;  /* 0x0000006863687210 */ /* 0x000fe200007e2439 */
[----:B------:R-:W5:Y:S01]  /*8750*/  LDL.64 R76, [R82+0x80] ;  /* 0x00008000524c7983 */ /* 0x000f620000100a00 */
[----:B------:R-:W-:-:S02]  /*8760*/  SHF.L.W.U32.HI R112, R117, 0x10, R112 ;  /* 0x0000001075707819 */ /* 0x000fc40000010e70 */
[----:B------:R-:W-:Y:S02]  /*8770*/  IADD3 R88, P0, PT, R110, R83, RZ ;  /* 0x000000536e587210 */ /* 0x000fe40007f1e0ff */
[----:B------:R-:W-:Y:S02]  /*8780*/  LEA R83, R114, UR57, 0x3 ;  /* 0x0000003972537c11 */ /* 0x000fe4000f8e18ff */
[----:B------:R-:W0:Y:S01]  /*8790*/  LDC.U8 R114, c[0x3][0xbe] ;  /* 0x00c02f80ff727b82 */ /* 0x000e220000000000 */
[----:B------:R-:W-:Y:S01]  /*87a0*/  IMAD.X R123, R112, 0x1, R123, P0 ;  /* 0x00000001707b7824 */ /* 0x000fe200000e067b */
[----:B------:R-:W-:Y:S01]  /*87b0*/  IADD3 R72, P0, P1, R102, R105, R66 ;  /* 0x0000006966487210 */ /* 0x000fe2000791e042 */
[----:B------:R-:W5:Y:S01]  /*87c0*/  LDL.64 R56, [R83+0x80] ;  /* 0x0000800053387983 */ /* 0x000f620000100a00 */
[----:B------:R-:W-:Y:S02]  /*87d0*/  LOP3.LUT R113, R88, R113, RZ, 0x3c, !PT ;  /* 0x0000007158717212 */ /* 0x000fe400078e3cff */
[----:B------:R-:W-:-:S02]  /*87e0*/  LOP3.LUT R66, R123, R75, RZ, 0x3c, !PT ;  /* 0x0000004b7b427212 */ /* 0x000fc400078e3cff */
[----:B------:R-:W-:Y:S02]  /*87f0*/  IADD3.X R116, PT, PT, R73, R108, R67, P0, P1 ;  /* 0x0000006c49747210 */ /* 0x000fe400007e2443 */
[----:B------:R-:W-:Y:S02]  /*8800*/  LOP3.LUT R108, R72, R89, R108, 0x96, !PT ;  /* 0x00000059486c7212 */ /* 0x000fe400078e966c */
[----:B------:R-:W-:Y:S02]  /*8810*/  SHF.L.W.U32.HI R89, R66, 0x1, R113 ;  /* 0x0000000142597819 */ /* 0x000fe40000010e71 */
[----:B------:R-:W-:Y:S02]  /*8820*/  SHF.L.W.U32.HI R75, R113, 0x1, R66 ;  /* 0x00000001714b7819 */ /* 0x000fe40000010e42 */
[----:B------:R-:W-:Y:S02]  /*8830*/  IADD3 R72, P0, P1, R89, R72, R4 ;  /* 0x0000004859487210 */ /* 0x000fe4000791e004 */
[----:B------:R-:W-:-:S02]  /*8840*/  LOP3.LUT R67, R116, R84, R105, 0x96, !PT ;  /* 0x0000005474437212 */ /* 0x000fc400078e9669 */
[----:B------:R-:W-:Y:S02]  /*8850*/  IADD3.X R105, PT, PT, R75, R116, R5, P0, P1 ;  /* 0x000000744b697210 */ /* 0x000fe400007e2405 */
[----:B------:R-:W-:Y:S02]  /*8860*/  LOP3.LUT R5, R92, R103, RZ, 0x3c, !PT ;  /* 0x000000675c057212 */ /* 0x000fe400078e3cff */
[----:B------:R-:W-:Y:S02]  /*8870*/  SHF.L.W.U32.HI R116, R67, 0x10, R108 ;  /* 0x0000001043747819 */ /* 0x000fe40000010e6c */
[----:B------:R-:W-:Y:S02]  /*8880*/  SHF.L.W.U32.HI R124, R108, 0x10, R67 ;  /* 0x000000106c7c7819 */ /* 0x000fe40000010e43 */
[----:B0-----:R-:W-:Y:S02]  /*8890*/  LEA R84, R114, UR57, 0x3 ;  /* 0x0000003972547c11 */ /* 0x001fe4000f8e18ff */
[----:B------:R-:W-:-:S02]  /*88a0*/  IADD3 R66, P0, PT, R5, R106, RZ ;  /* 0x0000006a05427210 */ /* 0x000fc40007f1e0ff */
[----:B------:R-:W-:Y:S01]  /*88b0*/  LOP3.LUT R67, R85, R74, RZ, 0x3c, !PT ;  /* 0x0000004a55437212 */ /* 0x000fe200078e3cff */
[----:B------:R-:W5:Y:S04]  /*88c0*/  LDL.64 R4, [R84+0x80] ;  /* 0x0000800054047983 */ /* 0x000f680000100a00 */
[----:B------:R-:W-:Y:S01]  /*88d0*/  IMAD.X R67, R67, 0x1, R98, P0 ;  /* 0x0000000143437824 */ /* 0x000fe200000e0662 */
[----:B------:R-:W-:Y:S02]  /*88e0*/  IADD3 R109, P0, PT, R124, R109, RZ ;  /* 0x0000006d7c6d7210 */ /* 0x000fe40007f1e0ff */
[----:B------:R-:W-:Y:S02]  /*88f0*/  LOP3.LUT R113, R107, R66, RZ, 0x3c, !PT ;  /* 0x000000426b717212 */ /* 0x000fe400078e3cff */
[----:B------:R-:W-:Y:S01]  /*8900*/  LOP3.LUT R106, R95, R67, RZ, 0x3c, !PT ;  /* 0x000000435f6a7212 */ /* 0x000fe200078e3cff */
[----:B------:R-:W-:Y:S01]  /*8910*/  IMAD.X R111, R116, 0x1, R111, P0 ;  /* 0x00000001746f7824 */ /* 0x000fe200000e066f */
[----:B------:R-:W0:Y:S01]  /*8920*/  LDC.U8 R98, c[0x3][0xbf] ;  /* 0x00c02fc0ff627b82 */ /* 0x000e220000000000 */
[----:B------:R-:W-:-:S02]  /*8930*/  LOP3.LUT R95, R109, R102, RZ, 0x3c, !PT ;  /* 0x000000666d5f7212 */ /* 0x000fc400078e3cff */
[----:B------:R-:W-:Y:S02]  /*8940*/  SHF.L.W.U32.HI R107, R113, 0x8, R106 ;  /* 0x00000008716b7819 */ /* 0x000fe40000010e6a */
[----:B------:R-:W-:Y:S02]  /*8950*/  LOP3.LUT R102, R111, R73, RZ, 0x3c, !PT ;  /* 0x000000496f667212 */ /* 0x000fe400078e3cff */
[----:B------:R-:W-:Y:S02]  /*8960*/  SHF.L.W.U32.HI R113, R106, 0x8, R113 ;  /* 0x000000086a717819 */ /* 0x000fe40000010e71 */
[----:B------:R-:W-:Y:S02]  /*8970*/  IADD3 R62, P0, P1, R107, R74, R62 ;  /* 0x0000004a6b3e7210 */ /* 0x000fe4000791e03e */
[----:B------:R-:W-:Y:S02]  /*8980*/  SHF.L.W.U32.HI R73, R95, 0x1, R102 ;  /* 0x000000015f497819 */ /* 0x000fe40000010e66 */
[----:B------:R-:W-:-:S02]  /*8990*/  SHF.L.W.U32.HI R95, R102, 0x1, R95 ;  /* 0x00000001665f7819 */ /* 0x000fc40000010e5f */
[----:B------:R-:W-:Y:S02]  /*89a0*/  IADD3.X R102, PT, PT, R113, R103, R63, P0, P1 ;  /* 0x0000006771667210 */ /* 0x000fe400007e243f */
[----:B------:R-:W1:Y:S01]  /*89b0*/  LDC.U8 R63, c[0x3][0xb9] ;  /* 0x00c02e40ff3f7b82 */ /* 0x000e620000000000 */
[----:B------:R-:W-:Y:S02]  /*89c0*/  LOP3.LUT R117, R62, R92, R103, 0x96, !PT ;  /* 0x0000005c3e757212 */ /* 0x000fe400078e9667 */
[----:B---3--:R-:W-:Y:S02]  /*89d0*/  IADD3 R103, P0, P1, R95, R62, R2 ;  /* 0x0000003e5f677210 */ /* 0x008fe4000791e002 */
[----:B------:R-:W-:Y:S02]  /*89e0*/  LOP3.LUT R74, R102, R85, R74, 0x96, !PT ;  /* 0x00000055664a7212 */ /* 0x000fe400078e964a */
[----:B------:R-:W-:Y:S02]  /*89f0*/  LOP3.LUT R121, R87, R104, RZ, 0x3c, !PT ;  /* 0x0000006857797212 */ /* 0x000fe400078e3cff */
[----:B0-----:R-:W-:-:S02]  /*8a00*/  LEA R85, R98, UR57, 0x3 ;  /* 0x0000003962557c11 */ /* 0x001fc4000f8e18ff */
[----:B------:R-:W-:Y:S02]  /*8a10*/  IADD3.X R92, PT, PT, R73, R102, R3, P0, P1 ;  /* 0x00000066495c7210 */ /* 0x000fe400007e2403 */
[----:B------:R-:W-:Y:S01]  /*8a20*/  IADD3 R62, P0, PT, R121, R94, RZ ;  /* 0x0000005e793e7210 */ /* 0x000fe20007f1e0ff */
[----:B------:R-:W3:Y:S01]  /*8a30*/  LDL.64 R2, [R85+0x80] ;  /* 0x0000800055027983 */ /* 0x000ee20000100a00 */
[----:B------:R-:W-:Y:S02]  /*8a40*/  LOP3.LUT R121, R93, R100, RZ, 0x3c, !PT ;  /* 0x000000645d797212 */ /* 0x000fe400078e3cff */
[----:B------:R-:W-:Y:S02]  /*8a50*/  SHF.L.W.U32.HI R102, R74, 0x10, R117 ;  /* 0x000000104a667819 */ /* 0x000fe40000010e75 */
[----:B------:R-:W-:Y:S01]  /*8a60*/  SHF.L.W.U32.HI R117, R117, 0x10, R74 ;  /* 0x0000001075757819 */ /* 0x000fe20000010e4a */
[----:B------:R-:W-:-:S03]  /*8a70*/  IMAD.X R120, R121, 0x1, R86, P0 ;  /* 0x0000000179787824 */ /* 0x000fc600000e0656 */
[----:B------:R-:W-:Y:S02]  /*8a80*/  IADD3 R74, P0, PT, R117, R66, RZ ;  /* 0x00000042754a7210 */ /* 0x000fe40007f1e0ff */
[----:B-1----:R-:W-:-:S03]  /*8a90*/  LEA R86, R63, UR57, 0x3 ;  /* 0x000000393f567c11 */ /* 0x002fc6000f8e18ff */
[----:B------:R-:W-:Y:S02]  /*8aa0*/  IMAD.X R108, R102, 0x1, R67, P0 ;  /* 0x00000001666c7824 */ /* 0x000fe400000e0643 */
[----:B------:R-:W3:Y:S01]  /*8ab0*/  LDL.64 R66, [R86+0x80] ;  /* 0x0000800056427983 */ /* 0x000ee20000100a00 */
[----:B------:R-:W-:Y:S02]  /*8ac0*/  LOP3.LUT R63, R101, R62, RZ, 0x3c, !PT ;  /* 0x0000003e653f7212 */ /* 0x000fe400078e3cff */
[----:B------:R-:W-:Y:S01]  /*8ad0*/  LOP3.LUT R94, R99, R120, RZ, 0x3c, !PT ;  /* 0x00000078635e7212 */ /* 0x000fe200078e3cff */
[----:B------:R-:W-:Y:S01]  /*8ae0*/  ULOP3.LUT UR4, UR4, 0xff, URZ, 0xc0, !UPT ;  /* 0x000000ff04047892 */ /* 0x000fe2000f8ec0ff */
[----:B------:R-:W-:Y:S02]  /*8af0*/  LOP3.LUT R106, R74, R107, RZ, 0x3c, !PT ;  /* 0x0000006b4a6a7212 */ /* 0x000fe400078e3cff */
[----:B------:R-:W-:Y:S02]  /*8b00*/  SHF.L.W.U32.HI R101, R63, 0x8, R94 ;  /* 0x000000083f657819 */ /* 0x000fe40000010e5e */
[----:B------:R-:W-:-:S02]  /*8b10*/  LOP3.LUT R113, R108, R113, RZ, 0x3c, !PT ;  /* 0x000000716c717212 */ /* 0x000fc400078e3cff */
[----:B------:R-:W-:Y:S02]  /*8b20*/  SHF.L.W.U32.HI R63, R94, 0x8, R63 ;  /* 0x000000085e3f7819 */ /* 0x000fe40000010e3f */
[----:B------:R-:W-:Y:S01]  /*8b30*/  IADD3 R99, P0, P1, R101, R100, R60 ;  /* 0x0000006465637210 */ /* 0x000fe2000791e03c */
[----:B------:R-:W-:Y:S01]  /*8b40*/  ULEA UR6, UR4, UR57, 0x3 ;  /* 0x0000003904067291 */ /* 0x000fe2000f8e18ff */
[----:B------:R-:W-:Y:S02]  /*8b50*/  SHF.L.W.U32.HI R98, R106, 0x1, R113 ;  /* 0x000000016a627819 */ /* 0x000fe40000010e71 */
[----:B------:R-:W-:Y:S02]  /*8b60*/  SHF.L.W.U32.HI R106, R113, 0x1, R106 ;  /* 0x00000001716a7819 */ /* 0x000fe40000010e6a */
[----:B------:R-:W-:Y:S02]  /*8b70*/  IADD3.X R61, PT, PT, R63, R104, R61, P0, P1 ;  /* 0x000000683f3d7210 */ /* 0x000fe400007e243d */
[----:B------:R-:W-:-:S02]  /*8b80*/  LOP3.LUT R104, R99, R87, R104, 0x96, !PT ;  /* 0x0000005763687212 */ /* 0x000fc400078e9668 */
[----:B--2---:R-:W-:-:S04]  /*8b90*/  IADD3 R99, P0, P1, R106, R99, R6 ;  /* 0x000000636a637210 */ /* 0x004fc8000791e006 */
[----:B------:R-:W-:Y:S02]  /*8ba0*/  IADD3.X R113, PT, PT, R98, R61, R7, P0, P1 ;  /* 0x0000003d62717210 */ /* 0x000fe400007e2407 */
[----:B------:R-:W2:Y:S01]  /*8bb0*/  LDL.64 R6, [UR6+0x80] ;  /* 0x00008006ff067983 */ /* 0x000ea20008100a00 */
[----:B------:R-:W-:-:S04]  /*8bc0*/  LOP3.LUT R93, R61, R93, R100, 0x96, !PT ;  /* 0x0000005d3d5d7212 */ /* 0x000fc800078e9664 */
[----:B------:R-:W-:Y:S02]  /*8bd0*/  SHF.L.W.U32.HI R94, R104, 0x10, R93 ;  /* 0x00000010685e7819 */ /* 0x000fe40000010e5d */
[----:B------:R-:W-:Y:S02]  /*8be0*/  SHF.L.W.U32.HI R125, R93, 0x10, R104 ;  /* 0x000000105d7d7819 */ /* 0x000fe40000010e68 */
[----:B------:R-:W-:Y:S02]  /*8bf0*/  IADD3 R60, P0, PT, R94, R62, RZ ;  /* 0x0000003e5e3c7210 */ /* 0x000fe40007f1e0ff */
[----:B------:R-:W0:Y:S03]  /*8c00*/  LDC.U8 R62, c[0x3][0xbb] ;  /* 0x00c02ec0ff3e7b82 */ /* 0x000e260000000000 */
        /* <DEDUP_REMOVED lines=8> */
[----:B------:R-:W-:-:S02]  /*8c90*/  IADD3 R61, P0, PT, R61, R88, RZ ;  /* 0x000000583d3d7210 */ /* 0x000fc40007f1e0ff */
[----:B------:R-:W-:Y:S02]  /*8ca0*/  LOP3.LUT R58, R94, R103, RZ, 0x3c, !PT ;  /* 0x000000675e3a7212 */ /* 0x000fe400078e3cff */
[----:B0-----:R-:W-:-:S03]  /*8cb0*/  LEA R88, R62, UR57, 0x3 ;  /* 0x000000393e587c11 */ /* 0x001fc6000f8e18ff */
[----:B------:R-:W-:Y:S02]  /*8cc0*/  IMAD.X R123, R58, 0x1, R123, P0 ;  /* 0x000000013a7b7824 */ /* 0x000fe400000e067b */
[----:B------:R-:W2:Y:S01]  /*8cd0*/  LDL.64 R62, [R88+0x80] ;  /* 0x00008000583e7983 */ /* 0x000ea20000100a00 */
[----:B------:R-:W-:Y:S02]  /*8ce0*/  LOP3.LUT R95, R95, R61, RZ, 0x3c, !PT ;  /* 0x0000003d5f5f7212 */ /* 0x000fe400078e3cff */
[----:B------:R-:W-:-:S04]  /*8cf0*/  LOP3.LUT R58, R73, R123, RZ, 0x3c, !PT ;  /* 0x0000007b493a7212 */ /* 0x000fc800078e3cff */
[----:B------:R-:W-:Y:S02]  /*8d00*/  SHF.L.W.U32.HI R121, R58, 0x8, R95 ;  /* 0x000000083a797819 */ /* 0x000fe40000010e5f */
[----:B------:R-:W-:Y:S02]  /*8d10*/  SHF.L.W.U32.HI R101, R95, 0x8, R58 ;  /* 0x000000085f657819 */ /* 0x000fe40000010e3a */
[----:B------:R-:W2:Y:S01]  /*8d20*/  LDL.64 R58, [UR77+0x80] ;  /* 0x0000804dff3a7983 */ /* 0x000ea20008100a00 */
[----:B------:R-:W-:-:S04]  /*8d30*/  LOP3.LUT R73, R102, R105, RZ, 0x3c, !PT ;  /* 0x0000006966497212 */ /* 0x000fc800078e3cff */
[----:B------:R-:W-:Y:S02]  /*8d40*/  IADD3 R73, P0, PT, R73, R60, RZ ;  /* 0x0000003c49497210 */ /* 0x000fe40007f1e0ff */
[----:B------:R-:W0:Y:S01]  /*8d50*/  LDC.U8 R60, c[0x3][0xbd] ;  /* 0x00c02f40ff3c7b82 */ /* 0x000e220000000000 */
[----:B------:R-:W-:-:S04]  /*8d60*/  IADD3 R95, P1, P2, R101, R103, R90 ;  /* 0x00000067655f7210 */ /* 0x000fc80007a3e05a */
[----:B------:R-:W-:Y:S02]  /*8d70*/  IADD3.X R90, PT, PT, R121, R92, R91, P1, P2 ;  /* 0x0000005c795a7210 */ /* 0x000fe40000fe445b */
[----:B------:R-:W-:-:S05]  /*8d80*/  LOP3.LUT R91, R117, R72, RZ, 0x3c, !PT ;  /* 0x00000048755b7212 */ /* 0x000fca00078e3cff */
[----:B------:R-:W-:Y:S01]  /*8d90*/  IMAD.X R120, R91, 0x1, R120, P0 ;  /* 0x000000015b787824 */ /* 0x000fe200000e0678 */
[----:B------:R-:W-:Y:S02]  /*8da0*/  LOP3.LUT R91, R90, R94, R103, 0x96, !PT ;  /* 0x0000005e5a5b7212 */ /* 0x000fe400078e9667 */
[----:B------:R-:W-:Y:S02]  /*8db0*/  LOP3.LUT R89, R89, R73, RZ, 0x3c, !PT ;  /* 0x0000004959597212 */ /* 0x000fe400078e3cff */
[----:B------:R-:W-:Y:S02]  /*8dc0*/  LOP3.LUT R94, R75, R120, RZ, 0x3c, !PT ;  /* 0x000000784b5e7212 */ /* 0x000fe400078e3cff */
[----:B------:R-:W-:Y:S01]  /*8dd0*/  LOP3.LUT R92, R95, R125, R92, 0x96, !PT ;  /* 0x0000007d5f5c7212 */ /* 0x000fe200078e965c */
[----:B------:R-:W-:Y:S01]  /*8de0*/  ULOP3.LUT UR75, UR5, 0xff, URZ, 0xc0, !UPT ;  /* 0x000000ff054b7892 */ /* 0x000fe2000f8ec0ff */
[----:B------:R-:W-:Y:S02]  /*8df0*/  SHF.L.W.U32.HI R114, R94, 0x8, R89 ;  /* 0x000000085e727819 */ /* 0x000fe40000010e59 */
[----:B------:R-:W-:-:S02]  /*8e00*/  SHF.L.W.U32.HI R103, R89, 0x8, R94 ;  /* 0x0000000859677819 */ /* 0x000fc40000010e5e */
[----:B------:R-:W-:Y:S01]  /*8e10*/  SHF.L.W.U32.HI R94, R91, 0x10, R92 ;  /* 0x000000105b5e7819 */ /* 0x000fe20000010e5c */
[----:B------:R-:W-:Y:S01]  /*8e20*/  ULEA UR75, UR75, UR57, 0x3 ;  /* 0x000000394b4b7291 */ /* 0x000fe2000f8e18ff */
[----:B------:R-:W-:Y:S02]  /*8e30*/  SHF.L.W.U32.HI R92, R92, 0x10, R91 ;  /* 0x000000105c5c7819 */ /* 0x000fe40000010e5b */
[----:B0-----:R-:W-:Y:S02]  /*8e40*/  LEA R89, R60, UR57, 0x3 ;  /* 0x000000393c597c11 */ /* 0x001fe4000f8e18ff */
[----:B------:R-:W-:-:S03]  /*8e50*/  IADD3 R104, P0, PT, R92, R61, RZ ;  /* 0x0000003d5c687210 */ /* 0x000fc60007f1e0ff */
[----:B------:R-:W2:Y:S01]  /*8e60*/  LDL.64 R60, [R89+0x80] ;  /* 0x00008000593c7983 */ /* 0x000ea20000100a00 */
[----:B------:R-:W-:Y:S01]  /*8e70*/  LOP3.LUT R118, R104, R101, RZ, 0x3c, !PT ;  /* 0x0000006568767212 */ /* 0x000fe200078e3cff */
[----:B------:R-:W-:Y:S02]  /*8e80*/  IMAD.X R122, R94, 0x1, R123, P0 ;  /* 0x000000015e7a7824 */ /* 0x000fe400000e067b */
[----:B------:R-:W2:Y:S01]  /*8e90*/  LDL.64 R100, [UR75+0x80] ;  /* 0x0000804bff647983 */ /* 0x000ea20008100a00 */
[----:B------:R-:W-:Y:S02]  /*8ea0*/  IADD3 R64, P0, P1, R103, R72, R64 ;  /* 0x0000004867407210 */ /* 0x000fe4000791e040 */
[----:B------:R-:W-:Y:S02]  /*8eb0*/  LOP3.LUT R121, R122, R121, RZ, 0x3c, !PT ;  /* 0x000000797a797212 */ /* 0x000fe400078e3cff */
[----:B------:R-:W-:Y:S02]  /*8ec0*/  IADD3.X R65, PT, PT, R114, R105, R65, P0, P1 ;  /* 0x0000006972417210 */ /* 0x000fe400007e2441 */
[----:B------:R-:W-:-:S02]  /*8ed0*/  SHF.L.W.U32.HI R75, R121, 0x1, R118 ;  /* 0x00000001794b7819 */ /* 0x000fc40000010e76 */
[----:B------:R-:W-:Y:S02]  /*8ee0*/  LOP3.LUT R105, R64, R102, R105, 0x96, !PT ;  /* 0x0000006640697212 */ /* 0x000fe400078e9669 */
[----:B------:R-:W-:Y:S02]  /*8ef0*/  SHF.L.W.U32.HI R118, R118, 0x1, R121 ;  /* 0x0000000176767819 */ /* 0x000fe40000010e79 */
[----:B------:R-:W-:Y:S02]  /*8f00*/  IADD3 R102, P0, P1, R75, R64, R96 ;  /* 0x000000404b667210 */ /* 0x000fe4000791e060 */
[----:B------:R-:W-:Y:S02]  /*8f10*/  LOP3.LUT R64, R112, R113, RZ, 0x3c, !PT ;  /* 0x0000007170407212 */ /* 0x000fe400078e3cff */
[----:B------:R-:W-:Y:S02]  /*8f20*/  IADD3.X R96, PT, PT, R118, R65, R97, P0, P1 ;  /* 0x0000004176607210 */ /* 0x000fe400007e2461 */
[----:B------:R-:W-:-:S02]  /*8f30*/  IADD3 R109, P0, PT, R64, R109, RZ ;  /* 0x0000006d406d7210 */ /* 0x000fc40007f1e0ff */
[----:B------:R-:W-:Y:S02]  /*8f40*/  LOP3.LUT R64, R110, R99, RZ, 0x3c, !PT ;  /* 0x000000636e407212 */ /* 0x000fe400078e3cff */
[----:B------:R-:W-:Y:S02]  /*8f50*/  LOP3.LUT R72, R65, R117, R72, 0x96, !PT ;  /* 0x0000007541487212 */ /* 0x000fe400078e9648 */
[----:B------:R-:W-:Y:S01]  /*8f60*/  LOP3.LUT R65, R116, R119, RZ, 0x3c, !PT ;  /* 0x0000007774417212 */ /* 0x000fe200078e3cff */
[----:B------:R-:W-:-:S03]  /*8f70*/  IMAD.X R91, R64, 0x1, R111, P0 ;  /* 0x00000001405b7824 */ /* 0x000fc600000e066f */
[----:B------:R-:W-:Y:S02]  /*8f80*/  IADD3 R74, P0, PT, R65, R74, RZ ;  /* 0x0000004a414a7210 */ /* 0x000fe40007f1e0ff */
[----:B------:R-:W-:-:S05]  /*8f90*/  LOP3.LUT R65, R124, R115, RZ, 0x3c, !PT ;  /* 0x000000737c417212 */ /* 0x000fca00078e3cff */
[----:B------:R-:W-:Y:S02]  /*8fa0*/  IMAD.X R108, R65, 0x1, R108, P0 ;  /* 0x00000001416c7824 */ /* 0x000fe400000e066c */
[----:B------:R-:W2:Y:S01]  /*8fb0*/  LDL.64 R64, [UR68+0x80] ;  /* 0x00008044ff407983 */ /* 0x000ea20008100a00 */
[----:B------:R-:W-:Y:S02]  /*8fc0*/  LOP3.LUT R106, R106, R109, RZ, 0x3c, !PT ;  /* 0x0000006d6a6a7212 */ /* 0x000fe400078e3cff */
[----:B------:R-:W-:Y:S02]  /*8fd0*/  LOP3.LUT R111, R98, R91, RZ, 0x3c, !PT ;  /* 0x0000005b626f7212 */ /* 0x000fe400078e3cff */
[----:B------:R-:W-:Y:S02]  /*8fe0*/  LOP3.LUT R98, R107, R74, RZ, 0x3c, !PT ;  /* 0x0000004a6b627212 */ /* 0x000fe400078e3cff */
[----:B------:R-:W-:Y:S02]  /*8ff0*/  LOP3.LUT R107, R93, R108, RZ, 0x3c, !PT ;  /* 0x0000006c5d6b7212 */ /* 0x000fe400078e3cff */
[----:B------:R-:W-:-:S02]  /*9000*/  SHF.L.W.U32.HI R97, R106, 0x8, R111 ;  /* 0x000000086a617819 */ /* 0x000fc40000010e6f */
[----:B------:R-:W-:Y:S02]  /*9010*/  SHF.L.W.U32.HI R106, R111, 0x8, R106 ;  /* 0x000000086f6a7819 */ /* 0x000fe40000010e6a */
[----:B------:R-:W-:Y:S02]  /*9020*/  SHF.L.W.U32.HI R93, R107, 0x8, R98 ;  /* 0x000000086b5d7819 */ /* 0x000fe40000010e62 */
[----:B----4-:R-:W-:Y:S02]  /*9030*/  IADD3 R111, P0, P1, R97, R99, R70 ;  /* 0x00000063616f7210 */ /* 0x010fe4000791e046 */
[----:B------:R-:W-:Y:S02]  /*9040*/  SHF.L.W.U32.HI R98, R98, 0x8, R107 ;  /* 0x0000000862627819 */ /* 0x000fe40000010e6b */
[----:B------:R-:W-:Y:S02]  /*9050*/  IADD3.X R117, PT, PT, R106, R113, R71, P0, P1 ;  /* 0x000000716a757210 */ /* 0x000fe400007e2447 */
[----:B-----5:R-:W-:-:S02]  /*9060*/  IADD3 R71, P0, P1, R98, R115, R68 ;  /* 0x0000007362477210 */ /* 0x020fc4000791e044 */
[----:B------:R-:W-:Y:S02]  /*9070*/  LOP3.LUT R113, R111, R112, R113, 0x96, !PT ;  /* 0x000000706f717212 */ /* 0x000fe400078e9671 */
[----:B------:R-:W-:Y:S02]  /*9080*/  LOP3.LUT R110, R117, R110, R99, 0x96, !PT ;  /* 0x0000006e756e7212 */ /* 0x000fe400078e9663 */
[----:B------:R-:W-:Y:S02]  /*9090*/  IADD3.X R107, PT, PT, R93, R119, R69, P0, P1 ;  /* 0x000000775d6b7210 */ /* 0x000fe400007e2445 */
[----:B------:R-:W-:Y:S02]  /*90a0*/  SHF.L.W.U32.HI R112, R113, 0x10, R110 ;  /* 0x0000001071707819 */ /* 0x000fe40000010e6e */
[----:B------:R-:W-:Y:S02]  /*90b0*/  LOP3.LUT R69, R71, R116, R119, 0x96, !PT ;  /* 0x0000007447457212 */ /* 0x000fe400078e9677 */
[----:B------:R-:W-:-:S02]  /*90c0*/  LOP3.LUT R124, R107, R124, R115, 0x96, !PT ;  /* 0x0000007c6b7c7212 */ /* 0x000fc400078e9673 */
[----:B------:R-:W-:Y:S02]  /*90d0*/  SHF.L.W.U32.HI R116, R110, 0x10, R113 ;  /* 0x000000106e747819 */ /* 0x000fe40000010e71 */
        /* <DEDUP_REMOVED lines=8> */
[----:B------:R-:W0:Y:S01]  /*9160*/  LDCU.U8 UR4, c[0x3][0xc1] ;  /* 0x00c01820ff0477ac */ /* 0x000e220008000000 */
[----:B------:R-:W-:Y:S02]  /*9170*/  LOP3.LUT R98, R119, R98, RZ, 0x3c, !PT ;  /* 0x0000006277627212 */ /* 0x000fe400078e3cff */
[----:B------:R-:W-:Y:S02]  /*9180*/  SHF.L.W.U32.HI R74, R106, 0x1, R97 ;  /* 0x000000016a4a7819 */ /* 0x000fe40000010e61 */
[----:B------:R-:W-:-:S02]  /*9190*/  LOP3.LUT R109, R108, R93, RZ, 0x3c, !PT ;  /* 0x0000005d6c6d7212 */ /* 0x000fc400078e3cff */
[----:B------:R-:W-:Y:S02]  /*91a0*/  SHF.L.W.U32.HI R97, R97, 0x1, R106 ;  /* 0x0000000161617819 */ /* 0x000fe40000010e6a */
[----:B------:R-:W-:Y:S02]  /*91b0*/  IADD3 R95, P0, P1, R74, R95, R76 ;  /* 0x0000005f4a5f7210 */ /* 0x000fe4000791e04c */
[----:B------:R-:W-:Y:S02]  /*91c0*/  SHF.L.W.U32.HI R93, R109, 0x1, R98 ;  /* 0x000000016d5d7819 */ /* 0x000fe40000010e62 */
[----:B------:R-:W-:Y:S02]  /*91d0*/  IADD3.X R76, PT, PT, R97, R90, R77, P0, P1 ;  /* 0x0000005a614c7210 */ /* 0x000fe400007e244d */
[----:B------:R-:W-:Y:S02]  /*91e0*/  SHF.L.W.U32.HI R98, R98, 0x1, R109 ;  /* 0x0000000162627819 */ /* 0x000fe40000010e6d */
[----:B------:R-:W-:-:S02]  /*91f0*/  IADD3 R111, P0, P1, R93, R111, R56 ;  /* 0x0000006f5d6f7210 */ /* 0x000fc4000791e038 */
[----:B------:R-:W-:Y:S02]  /*9200*/  SHF.L.W.U32.HI R106, R105, 0x10, R72 ;  /* 0x00000010696a7819 */ /* 0x000fe40000010e48 */
[----:B------:R-:W-:Y:S02]  /*9210*/  IADD3.X R117, PT, PT, R98, R117, R57, P0, P1 ;  /* 0x0000007562757210 */ /* 0x000fe400007e2439 */
[----:B------:R-:W-:Y:S01]  /*9220*/  SHF.L.W.U32.HI R105, R72, 0x10, R105 ;  /* 0x0000001048697819 */ /* 0x000fe20000010e69 */
[----:B------:R-:W-:Y:S01]  /*9230*/  IMAD.U32 R87, RZ, RZ, UR6 ;  /* 0x00000006ff577e24 */ /* 0x000fe2000f8e00ff */
[----:B------:R-:W-:Y:S01]  /*9240*/  IADD3 R110, P0, PT, R106, R73, RZ ;  /* 0x000000496a6e7210 */ /* 0x000fe20007f1e0ff */
[----:B0-----:R-:W-:Y:S01]  /*9250*/  ULEA UR6, UR4, UR57, 0x3 ;  /* 0x0000003904067291 */ /* 0x001fe2000f8e18ff */
[----:B------:R-:W4:Y:S01]  /*9260*/  LDL.64 R56, [UR76+0x80] ;  /* 0x0000804cff387983 */ /* 0x000f220008100a00 */
[----:B------:R-:W0:Y:S02]  /*9270*/  LDCU.64 UR4, c[0x3][0xd0] ;  /* 0x00c01a00ff0477ac */ /* 0x000e240008000a00 */
[----:B------:R-:W-:Y:S01]  /*9280*/  IMAD.X R121, R105, 0x1, R120, P0 ;  /* 0x0000000169797824 */ /* 0x000fe200000e0678 */
[----:B------:R-:W-:-:S04]  /*9290*/  LOP3.LUT R103, R110, R103, RZ, 0x3c, !PT ;  /* 0x000000676e677212 */ /* 0x000fc800078e3cff */
[----:B------:R-:W-:Y:S01]  /*92a0*/  LOP3.LUT R114, R121, R114, RZ, 0x3c, !PT ;  /* 0x0000007279727212 */ /* 0x000fe200078e3cff */
[----:B------:R-:W5:Y:S03]  /*92b0*/  LDL.64 R72, [UR6+0x80] ;  /* 0x00008006ff487983 */ /* 0x000f660008100a00 */
[----:B------:R-:W-:Y:S02]  /*92c0*/  SHF.L.W.U32.HI R113, R114, 0x1, R103 ;  /* 0x0000000172717819 */ /* 0x000fe40000010e67 */
[----:B------:R-:W-:Y:S02]  /*92d0*/  SHF.L.W.U32.HI R109, R103, 0x1, R114 ;  /* 0x00000001676d7819 */ /* 0x000fe40000010e72 */
[----:B------:R-:W-:Y:S02]  /*92e0*/  IADD3 R77, P0, P1, R113, R71, R4 ;  /* 0x00000047714d7210 */ /* 0x000fe4000791e004 */
[----:B------:R-:W5:Y:S02]  /*92f0*/  LDL.64 R70, [UR72+0x80] ;  /* 0x00008048ff467983 */ /* 0x000f640008100a00 */
[----:B------:R-:W-:-:S02]  /*9300*/  IADD3.X R103, PT, PT, R109, R107, R5, P0, P1 ;  /* 0x0000006b6d677210 */ /* 0x000fc400007e2405 */
[----:B------:R-:W-:-:S04]  /*9310*/  LOP3.LUT R5, R99, R96, RZ, 0x3c, !PT ;  /* 0x0000006063057212 */ /* 0x000fc800078e3cff */
[----:B------:R-:W-:Y:S02]  /*9320*/  IADD3 R114, P0, PT, R5, R68, RZ ;  /* 0x0000004405727210 */ /* 0x000fe40007f1e0ff */
[----:B------:R-:W-:-:S04]  /*9330*/  LOP3.LUT R5, R116, R103, RZ, 0x3c, !PT ;  /* 0x0000006774057212 */ /* 0x000fc800078e3cff */
[----:B------:R-:W-:Y:S02]  /*9340*/  IADD3 R104, P1, PT, R5, R104, RZ ;  /* 0x0000006805687210 */ /* 0x000fe40007f3e0ff */
[----:B------:R-:W-:-:S05]  /*9350*/  LOP3.LUT R5, R112, R77, RZ, 0x3c, !PT ;  /* 0x0000004d70057212 */ /* 0x000fca00078e3cff */
[----:B------:R-:W-:Y:S02]  /*9360*/  IMAD.X R122, R5, 0x1, R122, P1 ;  /* 0x00000001057a7824 */ /* 0x000fe400008e067a */
[----:B------:R-:W5:Y:S01]  /*9370*/  LDL.64 R4, [UR56+0x80] ;  /* 0x00008038ff047983 */ /* 0x000f620008100a00 */
[----:B------:R-:W-:Y:S02]  /*9380*/  LOP3.LUT R68, R113, R104, RZ, 0x3c, !PT ;  /* 0x0000006871447212 */ /* 0x000fe400078e3cff */
[----:B------:R-:W-:Y:S02]  /*9390*/  LOP3.LUT R109, R109, R122, RZ, 0x3c, !PT ;  /* 0x0000007a6d6d7212 */ /* 0x000fe400078e3cff */
[----:B------:R-:W-:Y:S02]  /*93a0*/  LOP3.LUT R120, R69, R102, RZ, 0x3c, !PT ;  /* 0x0000006645787212 */ /* 0x000fe400078e3cff */
[----:B------:R-:W-:Y:S02]  /*93b0*/  SHF.L.W.U32.HI R125, R109, 0x8, R68 ;  /* 0x000000086d7d7819 */ /* 0x000fe40000010e44 */
[----:B------:R-:W-:Y:S01]  /*93c0*/  SHF.L.W.U32.HI R68, R68, 0x8, R109 ;  /* 0x0000000844447819 */ /* 0x000fe20000010e6d */
[----:B------:R-:W-:Y:S01]  /*93d0*/  IMAD.X R91, R120, 0x1, R91, P0 ;  /* 0x00000001785b7824 */ /* 0x000fe200000e065b */
[----:B------:R-:W-:-:S02]  /*93e0*/  LOP3.LUT R109, R75, R114, RZ, 0x3c, !PT ;  /* 0x000000724b6d7212 */ /* 0x000fc400078e3cff */
[----:B---3--:R-:W-:Y:S02]  /*93f0*/  IADD3 R75, P0, P1, R68, R77, R2 ;  /* 0x0000004d444b7210 */ /* 0x008fe4000791e002 */
[----:B------:R-:W-:Y:S02]  /*9400*/  LOP3.LUT R118, R118, R91, RZ, 0x3c, !PT ;  /* 0x0000005b76767212 */ /* 0x000fe400078e3cff */
[----:B------:R-:W-:Y:S02]  /*9410*/  IADD3.X R113, PT, PT, R125, R103, R3, P0, P1 ;  /* 0x000000677d717210 */ /* 0x000fe400007e2403 */
[----:B------:R-:W-:Y:S01]  /*9420*/  SHF.L.W.U32.HI R107, R118, 0x8, R109 ;  /* 0x00000008766b7819 */ /* 0x000fe20000010e6d */
[----:B------:R-:W3:Y:S01]  /*9430*/  LDL.64 R2, [UR55+0x80] ;  /* 0x00008037ff027983 */ /* 0x000ee20008100a00 */
[----:B------:R-:W-:Y:S02]  /*9440*/  SHF.L.W.U32.HI R109, R109, 0x8, R118 ;  /* 0x000000086d6d7819 */ /* 0x000fe40000010e76 */
[----:B------:R-:W-:-:S02]  /*9450*/  LOP3.LUT R116, R75, R116, R103, 0x96, !PT ;  /* 0x000000744b747212 */ /* 0x000fc400078e9667 */
[----:B------:R-:W-:Y:S02]  /*9460*/  LOP3.LUT R112, R113, R112, R77, 0x96, !PT ;  /* 0x0000007071707212 */ /* 0x000fe400078e964d */
[----:B------:R-:W-:Y:S02]  /*9470*/  IADD3 R77, P0, P1, R109, R102, R66 ;  /* 0x000000666d4d7210 */ /* 0x000fe4000791e042 */
[----:B------:R-:W-:Y:S02]  /*9480*/  SHF.L.W.U32.HI R103, R116, 0x10, R112 ;  /* 0x0000001074677819 */ /* 0x000fe40000010e70 */
[----:B------:R-:W-:Y:S02]  /*9490*/  IADD3.X R115, PT, PT, R107, R96, R67, P0, P1 ;  /* 0x000000606b737210 */ /* 0x000fe400007e2443 */
[----:B------:R-:W-:Y:S02]  /*94a0*/  LOP3.LUT R123, R77, R99, R96, 0x96, !PT ;  /* 0x000000634d7b7212 */ /* 0x000fe400078e9660 */
[----:B------:R-:W-:-:S02]  /*94b0*/  SHF.L.W.U32.HI R96, R112, 0x10, R116 ;  /* 0x0000001070607819 */ /* 0x000fc40000010e74 */
[----:B------:R-:W-:-:S05]  /*94c0*/  IADD3 R99, P0, PT, R103, R104, RZ ;  /* 0x0000006867637210 */ /* 0x000fca0007f1e0ff */
[----:B------:R-:W-:Y:S01]  /*94d0*/  IMAD.X R122, R96, 0x1, R122, P0 ;  /* 0x00000001607a7824 */ /* 0x000fe200000e067a */
[----:B------:R-:W-:Y:S02]  /*94e0*/  LOP3.LUT R102, R115, R69, R102, 0x96, !PT ;  /* 0x0000004573667212 */ /* 0x000fe400078e9666 */
[----:B------:R-:W-:Y:S02]  /*94f0*/  LOP3.LUT R69, R99, R68, RZ, 0x3c, !PT ;  /* 0x0000004463457212 */ /* 0x000fe400078e3cff */
[----:B------:R-:W-:-:S04]  /*9500*/  LOP3.LUT R66, R122, R125, RZ, 0x3c, !PT ;  /* 0x0000007d7a427212 */ /* 0x000fc800078e3cff */
[----:B------:R-:W-:Y:S02]  /*9510*/  SHF.L.W.U32.HI R68, R69, 0x1, R66 ;  /* 0x0000000145447819 */ /* 0x000fe40000010e42 */
[----:B------:R-:W-:Y:S02]  /*9520*/  SHF.L.W.U32.HI R69, R66, 0x1, R69 ;  /* 0x0000000142457819 */ /* 0x000fe40000010e45 */
[----:B------:R-:W3:Y:S02]  /*9530*/  LDL.64 R66, [UR54+0x80] ;  /* 0x00008036ff427983 */ /* 0x000ee40008100a00 */
[----:B--2---:R-:W-:Y:S02]  /*9540*/  IADD3 R77, P0, P1, R69, R77, R6 ;  /* 0x0000004d454d7210 */ /* 0x004fe4000791e006 */
[----:B------:R-:W-:Y:S02]  /*9550*/  LOP3.LUT R6, R105, R76, RZ, 0x3c, !PT ;  /* 0x0000004c69067212 */ /* 0x000fe400078e3cff */
[----:B------:R-:W-:-:S02]  /*9560*/  IADD3.X R115, PT, PT, R68, R115, R7, P0, P1 ;  /* 0x0000007344737210 */ /* 0x000fc400007e2407 */
[----:B------:R-:W-:Y:S02]  /*9570*/  IADD3 R119, P0, PT, R6, R119, RZ ;  /* 0x0000007706777210 */ /* 0x000fe40007f1e0ff */
[----:B------:R-:W-:-:S05]  /*9580*/  LOP3.LUT R7, R106, R95, RZ, 0x3c, !PT ;  /* 0x0000005f6a077212 */ /* 0x000fca00078e3cff */
[----:B------:R-:W-:Y:S02]  /*9590*/  IMAD.X R108, R7, 0x1, R108, P0 ;  /* 0x00000001076c7824 */ /* 0x000fe400000e066c */
[----:B------:R-:W2:Y:S01]  /*95a0*/  LDL.64 R6, [UR53+0x80] ;  /* 0x00008035ff067983 */ /* 0x000ea20008100a00 */
[----:B------:R-:W-:Y:S02]  /*95b0*/  SHF.L.W.U32.HI R104, R102, 0x10, R123 ;  /* 0x0000001066687819 */ /* 0x000fe40000010e7b */
[----:B------:R-:W-:-:S04]  /*95c0*/  SHF.L.W.U32.HI R123, R123, 0x10, R102 ;  /* 0x000000107b7b7819 */ /* 0x000fc80000010e66 */
[----:B------:R-:W-:Y:S02]  /*95d0*/  IADD3 R114, P0, PT, R123, R114, RZ ;  /* 0x000000727b727210 */ /* 0x000fe40007f1e0ff */
[----:B------:R-:W-:Y:S02]  /*95e0*/  LOP3.LUT R74, R74, R119, RZ, 0x3c, !PT ;  /* 0x000000774a4a7212 */ /* 0x000fe400078e3cff */
[----:B------:R-:W-:Y:S01]  /*95f0*/  LOP3.LUT R125, R97, R108, RZ, 0x3c, !PT ;  /* 0x0000006c617d7212 */ /* 0x000fe200078e3cff */
[----:B------:R-:W-:-:S03]  /*9600*/  IMAD.X R112, R104, 0x1, R91, P0 ;  /* 0x0000000168707824 */ /* 0x000fc600000e065b */
[----:B------:R-:W-:Y:S02]  /*9610*/  SHF.L.W.U32.HI R102, R74, 0x8, R125 ;  /* 0x000000084a667819 */ /* 0x000fe40000010e7d */
[----:B------:R-:W-:Y:S02]  /*9620*/  SHF.L.W.U32.HI R97, R125, 0x8, R74 ;  /* 0x000000087d617819 */ /* 0x000fe40000010e4a */
[----:B------:R-:W-:Y:S02]  /*9630*/  LOP3.LUT R74, R114, R109, RZ, 0x3c, !PT ;  /* 0x0000006d724a7212 */ /* 0x000fe400078e3cff */
[----:B------:R-:W-:Y:S02]  /*9640*/  LOP3.LUT R109, R112, R107, RZ, 0x3c, !PT ;  /* 0x0000006b706d7212 */ /* 0x000fe400078e3cff */
[----:B------:R-:W-:Y:S02]  /*9650*/  IADD3 R107, P0, P1, R102, R95, R62 ;  /* 0x0000005f666b7210 */ /* 0x000fe4000791e03e */
[----:B------:R-:W-:-:S02]  /*9660*/  SHF.L.W.U32.HI R91, R74, 0x1, R109 ;  /* 0x000000014a5b7819 */ /* 0x000fc40000010e6d */
[----:B------:R-:W-:Y:S02]  /*9670*/  IADD3.X R62, PT, PT, R97, R76, R63, P0, P1 ;  /* 0x0000004c613e7210 */ /* 0x000fe400007e243f */
[----:B------:R-:W-:Y:S02]  /*9680*/  SHF.L.W.U32.HI R74, R109, 0x1, R74 ;  /* 0x000000016d4a7819 */ /* 0x000fe40000010e4a */
[----:B------:R-:W-:Y:S02]  /*9690*/  LOP3.LUT R116, R107, R105, R76, 0x96, !PT ;  /* 0x000000696b747212 */ /* 0x000fe400078e964c */
[----:B------:R-:W-:Y:S02]  /*96a0*/  LOP3.LUT R63, R62, R106, R95, 0x96, !PT ;  /* 0x0000006a3e3f7212 */ /* 0x000fe400078e965f */
[----:B------:R-:W-:Y:S02]  /*96b0*/  IADD3 R76, P0, P1, R74, R107, R58 ;  /* 0x0000006b4a4c7210 */ /* 0x000fe4000791e03a */
[----:B------:R-:W2:Y:S02]  /*96c0*/  LDL.64 R106, [UR52+0x80] ;  /* 0x00008034ff6a7983 */ /* 0x000ea40008100a00 */
[----:B------:R-:W-:-:S02]  /*96d0*/  IADD3.X R95, PT, PT, R91, R62, R59, P0, P1 ;  /* 0x0000003e5b5f7210 */ /* 0x000fc400007e243b */
[----:B------:R-:W2:Y:S01]  /*96e0*/  LDL.64 R58, [UR51+0x80] ;  /* 0x00008033ff3a7983 */ /* 0x000ea20008100a00 */
[----:B------:R-:W-:Y:S02]  /*96f0*/  SHF.L.W.U32.HI R105, R63, 0x10, R116 ;  /* 0x000000103f697819 */ /* 0x000fe40000010e74 */
[----:B------:R-:W-:Y:S02]  /*9700*/  SHF.L.W.U32.HI R116, R116, 0x10, R63 ;  /* 0x0000001074747819 */ /* 0x000fe40000010e3f */
[----:B------:R-:W-:Y:S02]  /*9710*/  LOP3.LUT R63, R94, R117, RZ, 0x3c, !PT ;  /* 0x000000755e3f7212 */ /* 0x000fe400078e3cff */
[----:B------:R-:W-:Y:S02]  /*9720*/  LOP3.LUT R62, R92, R111, RZ, 0x3c, !PT ;  /* 0x0000006f5c3e7212 */ /* 0x000fe400078e3cff */
[----:B------:R-:W-:Y:S02]  /*9730*/  IADD3 R110, P1, PT, R63, R110, RZ ;  /* 0x0000006e3f6e7210 */ /* 0x000fe40007f3e0ff */
[----:B------:R-:W-:-:S03]  /*9740*/  IADD3 R119, P0, PT, R116, R119, RZ ;  /* 0x0000007774777210 */ /* 0x000fc60007f1e0ff */
[----:B------:R-:W-:Y:S02]  /*9750*/  IMAD.X R121, R62, 0x1, R121, P1 ;  /* 0x000000013e797824 */ /* 0x000fe400008e0679 */
[----:B------:R-:W-:Y:S01]  /*9760*/  IMAD.X R109, R105, 0x1, R108, P0 ;  /* 0x00000001696d7824 */ /* 0x000fe200000e066c */
[----:B------:R-:W-:Y:S01]  /*9770*/  LOP3.LUT R93, R93, R110, RZ, 0x3c, !PT ;  /* 0x0000006e5d5d7212 */ /* 0x000fe200078e3cff */
[----:B------:R-:W2:Y:S01]  /*9780*/  LDL.64 R62, [UR50+0x80] ;  /* 0x00008032ff3e7983 */ /* 0x000ea20008100a00 */
[----:B------:R-:W-:Y:S02]  /*9790*/  LOP3.LUT R108, R98, R121, RZ, 0x3c, !PT ;  /* 0x00000079626c7212 */ /* 0x000fe400078e3cff */
[----:B------:R-:W-:Y:S02]  /*97a0*/  LOP3.LUT R102, R119, R102, RZ, 0x3c, !PT ;  /* 0x0000006677667212 */ /* 0x000fe400078e3cff */
[----:B------:R-:W-:Y:S02]  /*97b0*/  LOP3.LUT R97, R109, R97, RZ, 0x3c, !PT ;  /* 0x000000616d617212 */ /* 0x000fe400078e3cff */
[----:B------:R-:W-:Y:S01]  /*97c0*/  SHF.L.W.U32.HI R98, R108, 0x8, R93 ;  /* 0x000000086c627819 */ /* 0x000fe20000010e5d */
[----:B0-----:R-:W-:Y:S01]  /*97d0*/  ULOP3.LUT UR4, UR4, 0xff, URZ, 0xc0, !UPT ;  /* 0x000000ff04047892 */ /* 0x001fe2000f8ec0ff */
[----:B------:R-:W-:-:S02]  /*97e0*/  SHF.L.W.U32.HI R108, R93, 0x8, R108 ;  /* 0x000000085d6c7819 */ /* 0x000fc40000010e6c */
[----:B------:R-:W-:Y:S02]  /*97f0*/  SHF.L.W.U32.HI R93, R102, 0x1, R97 ;  /* 0x00000001665d7819 */ /* 0x000fe40000010e61 */
[----:B------:R-:W-:Y:S01]  /*9800*/  SHF.L.W.U32.HI R97, R97, 0x1, R102 ;  /* 0x0000000161617819 */ /* 0x000fe20000010e66 */
[----:B------:R-:W-:Y:S01]  /*9810*/  ULEA UR49, UR4, UR57, 0x3 ;  /* 0x0000003904317291 */ /* 0x000fe2000f8e18ff */
[----:B------:R-:W-:-:S04]  /*9820*/  IADD3 R102, P0, P1, R108, R111, R60 ;  /* 0x0000006f6c667210 */ /* 0x000fc8000791e03c */
[----:B------:R-:W-:Y:S02]  /*9830*/  IADD3.X R60, PT, PT, R98, R117, R61, P0, P1 ;  /* 0x00000075623c7210 */ /* 0x000fe400007e243d */
[----:B------:R-:W-:Y:S02]  /*9840*/  LOP3.LUT R94, R102, R94, R117, 0x96, !PT ;  /* 0x0000005e665e7212 */ /* 0x000fe400078e9675 */
[----:B------:R-:W-:Y:S02]  /*9850*/  IADD3 R102, P0, P1, R97, R102, R100 ;  /* 0x0000006661667210 */ /* 0x000fe4000791e064 */
[----:B------:R-:W-:Y:S02]  /*9860*/  LOP3.LUT R111, R60, R92, R111, 0x96, !PT ;  /* 0x0000005c3c6f7212 */ /* 0x000fe400078e966f */
[----:B------:R-:W-:Y:S02]  /*9870*/  IADD3.X R100, PT, PT, R93, R60, R101, P0, P1 ;  /* 0x0000003c5d647210 */ /* 0x000fe400007e2465 */
[----:B------:R-:W2:Y:S01]  /*9880*/  LDL.64 R60, [UR49+0x80] ;  /* 0x00008031ff3c7983 */ /* 0x000ea20008100a00 */
[----:B------:R-:W-:-:S02]  /*9890*/  SHF.L.W.U32.HI R101, R94, 0x10, R111 ;  /* 0x000000105e657819 */ /* 0x000fc40000010e6f */
[----:B------:R-:W-:Y:S02]  /*98a0*/  SHF.L.W.U32.HI R124, R111, 0x10, R94 ;  /* 0x000000106f7c7819 */ /* 0x000fe40000010e5e */
[----:B------:R-:W-:-:S05]  /*98b0*/  IADD3 R111, P0, PT, R101, R110, RZ ;  /* 0x0000006e656f7210 */ /* 0x000fca0007f1e0ff */
        /* <DEDUP_REMOVED lines=9> */
[----:B------:R-:W-:-:S05]  /*9950*/  LOP3.LUT R64, R116, R77, RZ, 0x3c, !PT ;  /* 0x0000004d74407212 */ /* 0x000fca00078e3cff */
[----:B------:R-:W-:Y:S02]  /*9960*/  IMAD.X R125, R64, 0x1, R121, P0 ;  /* 0x00000001407d7824 */ /* 0x000fe400000e0679 */
[----:B------:R-:W2:Y:S01]  /*9970*/  LDL.64 R64, [UR48+0x80] ;  /* 0x00008030ff407983 */ /* 0x000ea20008100a00 */
[----:B------:R-:W-:Y:S02]  /*9980*/  LOP3.LUT R69, R69, R108, RZ, 0x3c, !PT ;  /* 0x0000006c45457212 */ /* 0x000fe400078e3cff */
[----:B------:R-:W-:-:S04]  /*9990*/  LOP3.LUT R68, R68, R125, RZ, 0x3c, !PT ;  /* 0x0000007d44447212 */ /* 0x000fc800078e3cff */
[----:B------:R-:W-:Y:S02]  /*99a0*/  SHF.L.W.U32.HI R75, R68, 0x8, R69 ;  /* 0x00000008444b7819 */ /* 0x000fe40000010e45 */
[----:B------:R-:W-:Y:S02]  /*99b0*/  SHF.L.W.U32.HI R92, R69, 0x8, R68 ;  /* 0x00000008455c7819 */ /* 0x000fe40000010e44 */
[----:B------:R-:W-:Y:S02]  /*99c0*/  LOP3.LUT R68, R124, R95, RZ, 0x3c, !PT ;  /* 0x0000005f7c447212 */ /* 0x000fe400078e3cff */
[----:B------:R-:W-:Y:S02]  /*99d0*/  LOP3.LUT R69, R101, R76, RZ, 0x3c, !PT ;  /* 0x0000004c65457212 */ /* 0x000fe400078e3cff */
[----:B------:R-:W-:-:S05]  /*99e0*/  IADD3 R99, P0, PT, R68, R99, RZ ;  /* 0x0000006344637210 */ /* 0x000fca0007f1e0ff */
[----:B------:R-:W-:Y:S02]  /*99f0*/  IMAD.X R122, R69, 0x1, R122, P0 ;  /* 0x00000001457a7824 */ /* 0x000fe400000e067a */
[----:B------:R-:W2:Y:S01]  /*9a00*/  LDL.64 R68, [UR47+0x80] ;  /* 0x0000802fff447983 */ /* 0x000ea20008100a00 */
[----:B------:R-:W-:Y:S02]  /*9a10*/  LOP3.LUT R111, R96, R100, RZ, 0x3c, !PT ;  /* 0x00000064606f7212 */ /* 0x000fe400078e3cff */
[----:B------:R-:W-:Y:S02]  /*9a20*/  LOP3.LUT R118, R91, R122, RZ, 0x3c, !PT ;  /* 0x0000007a5b767212 */ /* 0x000fe400078e3cff */
[----:B------:R-:W-:Y:S02]  /*9a30*/  IADD3 R114, P0, PT, R111, R114, RZ ;  /* 0x000000726f727210 */ /* 0x000fe40007f1e0ff */
[----:B------:R-:W-:Y:S02]  /*9a40*/  LOP3.LUT R91, R103, R102, RZ, 0x3c, !PT ;  /* 0x00000066675b7212 */ /* 0x000fe400078e3cff */
[----:B------:R-:W-:-:S03]  /*9a50*/  LOP3.LUT R111, R74, R99, RZ, 0x3c, !PT ;  /* 0x000000634a6f7212 */ /* 0x000fc600078e3cff */
[----:B------:R-:W-:Y:S01]  /*9a60*/  IMAD.X R112, R91, 0x1, R112, P0 ;  /* 0x000000015b707824 */ /* 0x000fe200000e0670 */
[----:B------:R-:W-:Y:S02]  /*9a70*/  SHF.L.W.U32.HI R91, R111, 0x8, R118 ;  /* 0x000000086f5b7819 */ /* 0x000fe40000010e76 */
[----:B------:R-:W-:Y:S02]  /*9a80*/  SHF.L.W.U32.HI R74, R118, 0x8, R111 ;  /* 0x00000008764a7819 */ /* 0x000fe40000010e6f */
[----:B------:R-:W-:Y:S02]  /*9a90*/  LOP3.LUT R97, R97, R114, RZ, 0x3c, !PT ;  /* 0x0000007261617212 */ /* 0x000fe400078e3cff */
[----:B------:R-:W-:-:S04]  /*9aa0*/  LOP3.LUT R118, R93, R112, RZ, 0x3c, !PT ;  /* 0x000000705d767212 */ /* 0x000fc800078e3cff */
[----:B------:R-:W-:Y:S02]  /*9ab0*/  SHF.L.W.U32.HI R117, R118, 0x8, R97 ;  /* 0x0000000876757819 */ /* 0x000fe40000010e61 */
[----:B------:R-:W-:Y:S01]  /*9ac0*/  SHF.L.W.U32.HI R121, R97, 0x8, R118 ;  /* 0x0000000861797819 */ /* 0x000fe20000010e76 */
[----:B------:R-:W-:Y:S01]  /*9ad0*/  ULOP3.LUT UR5, UR5, 0xff, URZ, 0xc0, !UPT ;  /* 0x000000ff05057892 */ /* 0x000fe2000f8ec0ff */
[----:B----4-:R-:W-:-:S04]  /*9ae0*/  IADD3 R93, P0, P1, R91, R76, R56 ;  /* 0x0000004c5b5d7210 */ /* 0x010fc8000791e038 */
[----:B------:R-:W-:Y:S02]  /*9af0*/  IADD3.X R97, PT, PT, R74, R95, R57, P0, P1 ;  /* 0x0000005f4a617210 */ /* 0x000fe400007e2439 */
[----:B------:R-:W-:Y:S02]  /*9b00*/  LOP3.LUT R95, R93, R124, R95, 0x96, !PT ;  /* 0x0000007c5d5f7212 */ /* 0x000fe400078e965f */
[----:B------:R-:W-:Y:S02]  /*9b10*/  LOP3.LUT R56, R97, R101, R76, 0x96, !PT ;  /* 0x0000006561387212 */ /* 0x000fe400078e964c */
[----:B-----5:R-:W-:Y:S02]  /*9b20*/  IADD3 R118, P0, P1, R92, R77, R72 ;  /* 0x0000004d5c767210 */ /* 0x020fe4000791e048 */
[----:B------:R-:W-:Y:S02]  /*9b30*/  SHF.L.W.U32.HI R76, R95, 0x10, R56 ;  /* 0x000000105f4c7819 */ /* 0x000fe40000010e38 */
[----:B------:R-:W-:-:S02]  /*9b40*/  IADD3.X R120, PT, PT, R75, R115, R73, P0, P1 ;  /* 0x000000734b787210 */ /* 0x000fc400007e2449 */
[----:B------:R-:W4:Y:S01]  /*9b50*/  LDL.64 R72, [UR46+0x80] ;  /* 0x0000802eff487983 */ /* 0x000f220008100a00 */
[----:B------:R-:W-:Y:S01]  /*9b60*/  ULEA UR45, UR5, UR57, 0x3 ;  /* 0x00000039052d7291 */ /* 0x000fe2000f8e18ff */
[----:B------:R-:W-:Y:S01]  /*9b70*/  SHF.L.W.U32.HI R101, R56, 0x10, R95 ;  /* 0x0000001038657819 */ /* 0x000fe20000010e5f */
[----:B------:R-:W0:Y:S01]  /*9b80*/  LDCU.64 UR4, c[0x3][0xe0] ;  /* 0x00c01c00ff0477ac */ /* 0x000e220008000a00 */
[----:B------:R-:W-:Y:S02]  /*9b90*/  IADD3 R99, P0, PT, R76, R99, RZ ;  /* 0x000000634c637210 */ /* 0x000fe40007f1e0ff */
[----:B------:R-:W-:-:S03]  /*9ba0*/  LOP3.LUT R115, R118, R105, R115, 0x96, !PT ;  /* 0x0000006976737212 */ /* 0x000fc600078e9673 */
[----:B------:R-:W-:Y:S01]  /*9bb0*/  IMAD.X R111, R101, 0x1, R122, P0 ;  /* 0x00000001656f7824 */ /* 0x000fe200000e067a */
[----:B------:R-:W5:Y:S01]  /*9bc0*/  LDL.64 R56, [UR45+0x80] ;  /* 0x0000802dff387983 */ /* 0x000f620008100a00 */
[----:B------:R-:W-:Y:S02]  /*9bd0*/  IADD3 R105, P0, P1, R121, R102, R70 ;  /* 0x0000006679697210 */ /* 0x000fe4000791e046 */
[----:B------:R-:W-:Y:S02]  /*9be0*/  LOP3.LUT R95, R99, R91, RZ, 0x3c, !PT ;  /* 0x0000005b635f7212 */ /* 0x000fe400078e3cff */
[----:B------:R-:W-:Y:S02]  /*9bf0*/  LOP3.LUT R122, R111, R74, RZ, 0x3c, !PT ;  /* 0x0000004a6f7a7212 */ /* 0x000fe400078e3cff */
[----:B------:R-:W-:Y:S02]  /*9c00*/  IADD3.X R74, PT, PT, R117, R100, R71, P0, P1 ;  /* 0x00000064754a7210 */ /* 0x000fe400007e2447 */
[----:B------:R-:W-:-:S02]  /*9c10*/  SHF.L.W.U32.HI R91, R122, 0x1, R95 ;  /* 0x000000017a5b7819 */ /* 0x000fc40000010e5f */
[----:B------:R-:W-:Y:S02]  /*9c20*/  LOP3.LUT R96, R105, R96, R100, 0x96, !PT ;  /* 0x0000006069607212 */ /* 0x000fe400078e9664 */
[----:B------:R-:W-:Y:S02]  /*9c30*/  LOP3.LUT R103, R74, R103, R102, 0x96, !PT ;  /* 0x000000674a677212 */ /* 0x000fe400078e9666 */
[----:B------:R-:W-:Y:S02]  /*9c40*/  SHF.L.W.U32.HI R95, R95, 0x1, R122 ;  /* 0x000000015f5f7819 */ /* 0x000fe40000010e7a */
[----:B------:R-:W-:Y:S02]  /*9c50*/  IADD3 R71, P0, P1, R91, R118, R4 ;  /* 0x000000765b477210 */ /* 0x000fe4000791e004 */
[----:B------:R-:W-:Y:S02]  /*9c60*/  SHF.L.W.U32.HI R102, R96, 0x10, R103 ;  /* 0x0000001060667819 */ /* 0x000fe40000010e67 */
[----:B------:R-:W-:-:S02]  /*9c70*/  LOP3.LUT R116, R120, R116, R77, 0x96, !PT ;  /* 0x0000007478747212 */ /* 0x000fc400078e964d */
[----:B------:R-:W-:Y:S02]  /*9c80*/  IADD3.X R77, PT, PT, R95, R120, R5, P0, P1 ;  /* 0x000000785f4d7210 */ /* 0x000fe400007e2405 */
[----:B------:R-:W-:Y:S01]  /*9c90*/  SHF.L.W.U32.HI R103, R103, 0x10, R96 ;  /* 0x0000001067677819 */ /* 0x000fe20000010e60 */
[----:B------:R-:W5:Y:S01]  /*9ca0*/  LDL.64 R4, [UR44+0x80] ;  /* 0x0000802cff047983 */ /* 0x000f620008100a00 */
[----:B------:R-:W-:-:S05]  /*9cb0*/  IADD3 R114, P0, PT, R102, R114, RZ ;  /* 0x0000007266727210 */ /* 0x000fca0007f1e0ff */
[----:B------:R-:W-:Y:S01]  /*9cc0*/  IMAD.X R112, R103, 0x1, R112, P0 ;  /* 0x0000000167707824 */ /* 0x000fe200000e0670 */
[----:B------:R-:W-:-:S04]  /*9cd0*/  LOP3.LUT R100, R114, R121, RZ, 0x3c, !PT ;  /* 0x0000007972647212 */ /* 0x000fc800078e3cff */
[----:B------:R-:W-:-:S04]  /*9ce0*/  LOP3.LUT R117, R112, R117, RZ, 0x3c, !PT ;  /* 0x0000007570757212 */ /* 0x000fc800078e3cff */
[----:B------:R-:W-:Y:S02]  /*9cf0*/  SHF.L.W.U32.HI R70, R117, 0x1, R100 ;  /* 0x0000000175467819 */ /* 0x000fe40000010e64 */
[----:B------:R-:W-:Y:S02]  /*9d00*/  SHF.L.W.U32.HI R100, R100, 0x1, R117 ;  /* 0x0000000164647819 */ /* 0x000fe40000010e75 */
[----:B---3--:R-:W-:Y:S02]  /*9d10*/  IADD3 R96, P0, P1, R70, R93, R2 ;  /* 0x0000005d46607210 */ /* 0x008fe4000791e002 */
[----:B------:R-:W-:Y:S02]  /*9d20*/  LOP3.LUT R2, R104, R113, RZ, 0x3c, !PT ;  /* 0x0000007168027212 */ /* 0x000fe400078e3cff */
[----:B------:R-:W-:Y:S02]  /*9d30*/  IADD3.X R97, PT, PT, R100, R97, R3, P0, P1 ;  /* 0x0000006164617210 */ /* 0x000fe400007e2403 */
[----:B------:R-:W-:-:S02]  /*9d40*/  IADD3 R119, P0, PT, R2, R119, RZ ;  /* 0x0000007702777210 */ /* 0x000fc40007f1e0ff */
[----:B------:R-:W-:-:S05]  /*9d50*/  LOP3.LUT R2, R123, R94, RZ, 0x3c, !PT ;  /* 0x0000005e7b027212 */ /* 0x000fca00078e3cff */
[----:B------:R-:W-:Y:S02]  /*9d60*/  IMAD.X R109, R2, 0x1, R109, P0 ;  /* 0x00000001026d7824 */ /* 0x000fe400000e066d */
[----:B------:R-:W3:Y:S01]  /*9d70*/  LDL.64 R2, [UR41+0x80] ;  /* 0x00008029ff027983 */ /* 0x000ee20008100a00 */
[----:B------:R-:W-:Y:S02]  /*9d80*/  LOP3.LUT R93, R98, R119, RZ, 0x3c, !PT ;  /* 0x00000077625d7212 */ /* 0x000fe400078e3cff */
[----:B------:R-:W-:-:S04]  /*9d90*/  LOP3.LUT R110, R110, R109, RZ, 0x3c, !PT ;  /* 0x0000006d6e6e7212 */ /* 0x000fc800078e3cff */
[----:B------:R-:W-:Y:S02]  /*9da0*/  SHF.L.W.U32.HI R117, R93, 0x8, R110 ;  /* 0x000000085d757819 */ /* 0x000fe40000010e6e */
[----:B------:R-:W-:Y:S02]  /*9db0*/  SHF.L.W.U32.HI R93, R110, 0x8, R93 ;  /* 0x000000086e5d7819 */ /* 0x000fe40000010e5d */
[----:B------:R-:W-:Y:S02]  /*9dc0*/  SHF.L.W.U32.HI R98, R116, 0x10, R115 ;  /* 0x0000001074627819 */ /* 0x000fe40000010e73 */
[----:B------:R-:W-:Y:S02]  /*9dd0*/  IADD3 R121, P0, P1, R117, R94, R66 ;  /* 0x0000005e75797210 */ /* 0x000fe4000791e042 */
[----:B------:R-:W-:Y:S02]  /*9de0*/  SHF.L.W.U32.HI R115, R115, 0x10, R116 ;  /* 0x0000001073737819 */ /* 0x000fe40000010e74 */
[----:B------:R-:W-:-:S02]  /*9df0*/  IADD3.X R66, PT, PT, R93, R113, R67, P0, P1 ;  /* 0x000000715d427210 */ /* 0x000fc400007e2443 */
[----:B------:R-:W-:Y:S02]  /*9e00*/  LOP3.LUT R104, R121, R104, R113, 0x96, !PT ;  /* 0x0000006879687212 */ /* 0x000fe400078e9671 */
[----:B------:R-:W-:-:S05]  /*9e10*/  IADD3 R113, P0, PT, R115, R108, RZ ;  /* 0x0000006c73717210 */ /* 0x000fca0007f1e0ff */
[----:B------:R-:W-:Y:S01]  /*9e20*/  IMAD.X R120, R98, 0x1, R125, P0 ;  /* 0x0000000162787824 */ /* 0x000fe200000e067d */
[----:B------:R-:W-:-:S04]  /*9e30*/  LOP3.LUT R92, R113, R92, RZ, 0x3c, !PT ;  /* 0x0000005c715c7212 */ /* 0x000fc800078e3cff */
[----:B------:R-:W-:-:S04]  /*9e40*/  LOP3.LUT R67, R120, R75, RZ, 0x3c, !PT ;  /* 0x0000004b78437212 */ /* 0x000fc800078e3cff */
[----:B------:R-:W-:Y:S02]  /*9e50*/  SHF.L.W.U32.HI R108, R67, 0x1, R92 ;  /* 0x00000001436c7819 */ /* 0x000fe40000010e5c */
[----:B------:R-:W-:Y:S02]  /*9e60*/  SHF.L.W.U32.HI R75, R92, 0x1, R67 ;  /* 0x000000015c4b7819 */ /* 0x000fe40000010e43 */
[----:B--2---:R-:W-:Y:S02]  /*9e70*/  IADD3 R67, P1, P2, R108, R121, R6 ;  /* 0x000000796c437210 */ /* 0x004fe40007a3e006 */
[----:B------:R-:W-:Y:S02]  /*9e80*/  LOP3.LUT R123, R66, R123, R94, 0x96, !PT ;  /* 0x0000007b427b7212 */ /* 0x000fe400078e965e */
[----:B------:R-:W-:Y:S02]  /*9e90*/  IADD3.X R66, PT, PT, R75, R66, R7, P1, P2 ;  /* 0x000000424b427210 */ /* 0x000fe40000fe4407 */
[----:B------:R-:W2:Y:S01]  /*9ea0*/  LDL.64 R6, [UR40+0x80] ;  /* 0x00008028ff067983 */ /* 0x000ea20008100a00 */
[----:B------:R-:W-:-:S02]  /*9eb0*/  SHF.L.W.U32.HI R92, R104, 0x10, R123 ;  /* 0x00000010685c7819 */ /* 0x000fc40000010e7b */
[----:B------:R-:W-:Y:S02]  /*9ec0*/  SHF.L.W.U32.HI R116, R123, 0x10, R104 ;  /* 0x000000107b747819 */ /* 0x000fe40000010e68 */
[----:B------:R-:W-:Y:S02]  /*9ed0*/  IADD3 R104, P0, PT, R92, R119, RZ ;  /* 0x000000775c687210 */ /* 0x000fe40007f1e0ff */
[----:B------:R-:W-:-:S03]  /*9ee0*/  LOP3.LUT R110, R103, R66, RZ, 0x3c, !PT ;  /* 0x00000042676e7212 */ /* 0x000fc600078e3cff */
[----:B------:R-:W-:Y:S01]  /*9ef0*/  IMAD.X R109, R116, 0x1, R109, P0 ;  /* 0x00000001746d7824 */ /* 0x000fe200000e066d */
[----:B------:R-:W-:Y:S02]  /*9f00*/  IADD3 R99, P0, PT, R110, R99, RZ ;  /* 0x000000636e637210 */ /* 0x000fe40007f1e0ff */
[----:B------:R-:W-:Y:S02]  /*9f10*/  LOP3.LUT R94, R104, R117, RZ, 0x3c, !PT ;  /* 0x00000075685e7212 */ /* 0x000fe400078e3cff */
[----:B------:R-:W-:Y:S02]  /*9f20*/  LOP3.LUT R110, R102, R67, RZ, 0x3c, !PT ;  /* 0x00000043666e7212 */ /* 0x000fe400078e3cff */
        /* <DEDUP_REMOVED lines=10> */
[----:B------:R-:W2:Y:S01]  /*9fd0*/  LDL.64 R74, [UR39+0x80] ;  /* 0x00008027ff4a7983 */ /* 0x000ea20008100a00 */
[----:B------:R-:W-:-:S04]  /*9fe0*/  IADD3 R108, P0, P1, R107, R67, R58 ;  /* 0x000000436b6c7210 */ /* 0x000fc8000791e03a */
[----:B------:R-:W-:Y:S02]  /*9ff0*/  IADD3.X R125, PT, PT, R117, R66, R59, P0, P1 ;  /* 0x00000042757d7210 */ /* 0x000fe400007e243b */
[----:B------:R-:W2:Y:S01]  /*a000*/  LDL.64 R58, [UR38+0x80] ;  /* 0x00008026ff3a7983 */ /* 0x000ea20008100a00 */
[----:B------:R-:W-:Y:S02]  /*a010*/  LOP3.LUT R66, R108, R103, R66, 0x96, !PT ;  /* 0x000000676c427212 */ /* 0x000fe400078e9642 */
[----:B------:R-:W-:-:S04]  /*a020*/  LOP3.LUT R103, R116, R77, RZ, 0x3c, !PT ;  /* 0x0000004d74677212 */ /* 0x000fc800078e3cff */
[----:B------:R-:W-:Y:S02]  /*a030*/  IADD3 R114, P0, PT, R103, R114, RZ ;  /* 0x0000007267727210 */ /* 0x000fe40007f1e0ff */
[----:B------:R-:W-:-:S05]  /*a040*/  LOP3.LUT R103, R92, R71, RZ, 0x3c, !PT ;  /* 0x000000475c677212 */ /* 0x000fca00078e3cff */
[----:B------:R-:W-:Y:S01]  /*a050*/  IMAD.X R112, R103, 0x1, R112, P0 ;  /* 0x0000000167707824 */ /* 0x000fe200000e0670 */
[----:B------:R-:W-:Y:S02]  /*a060*/  LOP3.LUT R67, R125, R102, R67, 0x96, !PT ;  /* 0x000000667d437212 */ /* 0x000fe400078e9643 */
[----:B------:R-:W-:Y:S02]  /*a070*/  LOP3.LUT R91, R91, R114, RZ, 0x3c, !PT ;  /* 0x000000725b5b7212 */ /* 0x000fe400078e3cff */
[----:B------:R-:W-:Y:S02]  /*a080*/  LOP3.LUT R102, R95, R112, RZ, 0x3c, !PT ;  /* 0x000000705f667212 */ /* 0x000fe400078e3cff */
[----:B------:R-:W-:Y:S02]  /*a090*/  SHF.L.W.U32.HI R110, R66, 0x10, R67 ;  /* 0x00000010426e7819 */ /* 0x000fe40000010e43 */
[----:B------:R-:W-:Y:S02]  /*a0a0*/  SHF.L.W.U32.HI R95, R102, 0x8, R91 ;  /* 0x00000008665f7819 */ /* 0x000fe40000010e5b */
[----:B------:R-:W-:-:S02]  /*a0b0*/  SHF.L.W.U32.HI R103, R91, 0x8, R102 ;  /* 0x000000085b677819 */ /* 0x000fc40000010e66 */
[----:B------:R-:W-:Y:S02]  /*a0c0*/  SHF.L.W.U32.HI R102, R67, 0x10, R66 ;  /* 0x0000001043667819 */ /* 0x000fe40000010e42 */
[----:B------:R-:W2:Y:S01]  /*a0d0*/  LDL.64 R66, [UR37+0x80] ;  /* 0x00008025ff427983 */ /* 0x000ea20008100a00 */
[----:B------:R-:W-:Y:S02]  /*a0e0*/  IADD3 R99, P2, PT, R110, R99, RZ ;  /* 0x000000636e637210 */ /* 0x000fe40007f5e0ff */
[----:B------:R-:W-:-:S03]  /*a0f0*/  IADD3 R121, P0, P1, R103, R71, R62 ;  /* 0x0000004767797210 */ /* 0x000fc6000791e03e */
[----:B------:R-:W-:Y:S01]  /*a100*/  IMAD.X R122, R102, 0x1, R111, P2 ;  /* 0x00000001667a7824 */ /* 0x000fe200010e066f */
[----:B------:R-:W-:Y:S02]  /*a110*/  IADD3.X R62, PT, PT, R95, R77, R63, P0, P1 ;  /* 0x0000004d5f3e7210 */ /* 0x000fe400007e243f */
[----:B------:R-:W-:Y:S02]  /*a120*/  LOP3.LUT R107, R99, R107, RZ, 0x3c, !PT ;  /* 0x0000006b636b7212 */ /* 0x000fe400078e3cff */
[----:B------:R-:W-:Y:S02]  /*a130*/  LOP3.LUT R118, R122, R117, RZ, 0x3c, !PT ;  /* 0x000000757a767212 */ /* 0x000fe400078e3cff */
[----:B------:R-:W-:Y:S02]  /*a140*/  LOP3.LUT R71, R62, R92, R71, 0x96, !PT ;  /* 0x0000005c3e477212 */ /* 0x000fe400078e9647 */
[----:B------:R-:W-:Y:S02]  /*a150*/  SHF.L.W.U32.HI R92, R118, 0x1, R107 ;  /* 0x00000001765c7819 */ /* 0x000fe40000010e6b */
[----:B------:R-:W-:-:S02]  /*a160*/  LOP3.LUT R116, R121, R116, R77, 0x96, !PT ;  /* 0x0000007479747212 */ /* 0x000fc400078e964d */
[----:B------:R-:W-:Y:S02]  /*a170*/  SHF.L.W.U32.HI R91, R107, 0x1, R118 ;  /* 0x000000016b5b7819 */ /* 0x000fe40000010e76 */
[----:B------:R-:W-:-:S04]  /*a180*/  IADD3 R121, P0, P1, R92, R121, R60 ;  /* 0x000000795c797210 */ /* 0x000fc8000791e03c */
[----:B------:R-:W-:Y:S02]  /*a190*/  IADD3.X R77, PT, PT, R91, R62, R61, P0, P1 ;  /* 0x0000003e5b4d7210 */ /* 0x000fe400007e243d */
[----:B------:R-:W2:Y:S01]  /*a1a0*/  LDL.64 R60, [UR36+0x80] ;  /* 0x00008024ff3c7983 */ /* 0x000ea20008100a00 */
[----:B------:R-:W-:Y:S02]  /*a1b0*/  LOP3.LUT R107, R98, R97, RZ, 0x3c, !PT ;  /* 0x00000061626b7212 */ /* 0x000fe400078e3cff */
[----:B------:R-:W-:Y:S02]  /*a1c0*/  LOP3.LUT R62, R115, R96, RZ, 0x3c, !PT ;  /* 0x00000060733e7212 */ /* 0x000fe400078e3cff */
[----:B------:R-:W-:Y:S02]  /*a1d0*/  IADD3 R107, P0, PT, R107, R104, RZ ;  /* 0x000000686b6b7210 */ /* 0x000fe40007f1e0ff */
[----:B------:R-:W-:Y:S02]  /*a1e0*/  SHF.L.W.U32.HI R117, R116, 0x10, R71 ;  /* 0x0000001074757819 */ /* 0x000fe40000010e47 */
[----:B------:R-:W-:Y:S01]  /*a1f0*/  SHF.L.W.U32.HI R123, R71, 0x10, R116 ;  /* 0x00000010477b7819 */ /* 0x000fe20000010e74 */
[----:B------:R-:W-:Y:S01]  /*a200*/  IMAD.X R109, R62, 0x1, R109, P0 ;  /* 0x000000013e6d7824 */ /* 0x000fe200000e066d */
[----:B------:R-:W-:Y:S01]  /*a210*/  IADD3 R104, P0, PT, R117, R114, RZ ;  /* 0x0000007275687210 */ /* 0x000fe20007f1e0ff */
[----:B------:R-:W2:Y:S01]  /*a220*/  LDL.64 R62, [UR35+0x80] ;  /* 0x00008023ff3e7983 */ /* 0x000ea20008100a00 */
[----:B------:R-:W-:-:S02]  /*a230*/  LOP3.LUT R71, R70, R107, RZ, 0x3c, !PT ;  /* 0x0000006b46477212 */ /* 0x000fc400078e3cff */
[----:B------:R-:W-:Y:S01]  /*a240*/  LOP3.LUT R100, R100, R109, RZ, 0x3c, !PT ;  /* 0x0000006d64647212 */ /* 0x000fe200078e3cff */
[----:B------:R-:W-:Y:S01]  /*a250*/  IMAD.X R111, R123, 0x1, R112, P0 ;  /* 0x000000017b6f7824 */ /* 0x000fe200000e0670 */
[----:B------:R-:W-:Y:S02]  /*a260*/  LOP3.LUT R103, R104, R103, RZ, 0x3c, !PT ;  /* 0x0000006768677212 */ /* 0x000fe400078e3cff */
[----:B------:R-:W-:Y:S02]  /*a270*/  SHF.L.W.U32.HI R70, R100, 0x8, R71 ;  /* 0x0000000864467819 */ /* 0x000fe40000010e47 */
[----:B------:R-:W-:Y:S02]  /*a280*/  SHF.L.W.U32.HI R71, R71, 0x8, R100 ;  /* 0x0000000847477819 */ /* 0x000fe40000010e64 */
[----:B------:R-:W-:-:S04]  /*a290*/  LOP3.LUT R100, R111, R95, RZ, 0x3c, !PT ;  /* 0x0000005f6f647212 */ /* 0x000fc800078e3cff */
[----:B------:R-:W-:Y:S02]  /*a2a0*/  SHF.L.W.U32.HI R95, R103, 0x1, R100 ;  /* 0x00000001675f7819 */ /* 0x000fe40000010e64 */
[----:B------:R-:W-:Y:S02]  /*a2b0*/  SHF.L.W.U32.HI R103, R100, 0x1, R103 ;  /* 0x0000000164677819 */ /* 0x000fe40000010e67 */
[----:B------:R-:W-:-:S04]  /*a2c0*/  IADD3 R100, P0, P1, R71, R96, R64 ;  /* 0x0000006047647210 */ /* 0x000fc8000791e040 */
[----:B------:R-:W-:Y:S02]  /*a2d0*/  IADD3.X R112, PT, PT, R70, R97, R65, P0, P1 ;  /* 0x0000006146707210 */ /* 0x000fe400007e2441 */
[----:B------:R-:W2:Y:S01]  /*a2e0*/  LDL.64 R64, [UR34+0x80] ;  /* 0x00008022ff407983 */ /* 0x000ea20008100a00 */
[----:B------:R-:W-:Y:S02]  /*a2f0*/  LOP3.LUT R98, R100, R98, R97, 0x96, !PT ;  /* 0x0000006264627212 */ /* 0x000fe400078e9661 */
[----:B------:R-:W-:Y:S02]  /*a300*/  IADD3 R97, P0, P1, R103, R100, R68 ;  /* 0x0000006467617210 */ /* 0x000fe4000791e044 */
[----:B------:R-:W-:Y:S02]  /*a310*/  LOP3.LUT R68, R101, R106, RZ, 0x3c, !PT ;  /* 0x0000006a65447212 */ /* 0x000fe400078e3cff */
[----:B------:R-:W-:Y:S02]  /*a320*/  LOP3.LUT R115, R112, R115, R96, 0x96, !PT ;  /* 0x0000007370737212 */ /* 0x000fe400078e9660 */
[----:B------:R-:W-:-:S02]  /*a330*/  IADD3.X R100, PT, PT, R95, R112, R69, P0, P1 ;  /* 0x000000705f647210 */ /* 0x000fc400007e2445 */
[----:B------:R-:W-:Y:S02]  /*a340*/  IADD3 R113, P0, PT, R68, R113, RZ ;  /* 0x0000007144717210 */ /* 0x000fe40007f1e0ff */
[----:B------:R-:W-:Y:S02]  /*a350*/  LOP3.LUT R69, R76, R105, RZ, 0x3c, !PT ;  /* 0x000000694c457212 */ /* 0x000fe400078e3cff */
[----:B------:R-:W-:Y:S02]  /*a360*/  SHF.L.W.U32.HI R96, R98, 0x10, R115 ;  /* 0x0000001062607819 */ /* 0x000fe40000010e73 */
[----:B------:R-:W-:Y:S01]  /*a370*/  SHF.L.W.U32.HI R98, R115, 0x10, R98 ;  /* 0x0000001073627819 */ /* 0x000fe20000010e62 */
[----:B------:R-:W-:Y:S01]  /*a380*/  IMAD.X R120, R69, 0x1, R120, P0 ;  /* 0x0000000145787824 */ /* 0x000fe200000e0678 */
[----:B------:R-:W-:Y:S01]  /*a390*/  IADD3 R114, P0, PT, R96, R107, RZ ;  /* 0x0000006b60727210 */ /* 0x000fe20007f1e0ff */
[----:B------:R-:W2:Y:S01]  /*a3a0*/  LDL.64 R68, [UR33+0x80] ;  /* 0x00008021ff447983 */ /* 0x000ea20008100a00 */
[----:B------:R-:W-:-:S02]  /*a3b0*/  LOP3.LUT R94, R94, R113, RZ, 0x3c, !PT ;  /* 0x000000715e5e7212 */ /* 0x000fc400078e3cff */
[----:B------:R-:W-:Y:S01]  /*a3c0*/  LOP3.LUT R93, R93, R120, RZ, 0x3c, !PT ;  /* 0x000000785d5d7212 */ /* 0x000fe200078e3cff */
[----:B------:R-:W-:-:S03]  /*a3d0*/  IMAD.X R109, R98, 0x1, R109, P0 ;  /* 0x00000001626d7824 */ /* 0x000fc600000e066d */
[----:B------:R-:W-:Y:S02]  /*a3e0*/  SHF.L.W.U32.HI R119, R93, 0x8, R94 ;  /* 0x000000085d777819 */ /* 0x000fe40000010e5e */
[----:B------:R-:W-:Y:S02]  /*a3f0*/  SHF.L.W.U32.HI R118, R94, 0x8, R93 ;  /* 0x000000085e767819 */ /* 0x000fe40000010e5d */
[----:B------:R-:W-:Y:S02]  /*a400*/  LOP3.LUT R94, R114, R71, RZ, 0x3c, !PT ;  /* 0x00000047725e7212 */ /* 0x000fe400078e3cff */
[----:B------:R-:W-:Y:S02]  /*a410*/  LOP3.LUT R107, R109, R70, RZ, 0x3c, !PT ;  /* 0x000000466d6b7212 */ /* 0x000fe400078e3cff */
[----:B------:R-:W2:Y:S01]  /*a420*/  LDL.64 R70, [UR32+0x80] ;  /* 0x00008020ff467983 */ /* 0x000ea20008100a00 */
[----:B0-----:R-:W-:Y:S01]  /*a430*/  ULOP3.LUT UR4, UR4, 0xff, URZ, 0xc0, !UPT ;  /* 0x000000ff04047892 */ /* 0x001fe2000f8ec0ff */
[----:B------:R-:W-:-:S03]  /*a440*/  SHF.L.W.U32.HI R93, R107, 0x1, R94 ;  /* 0x000000016b5d7819 */ /* 0x000fc60000010e5e */
[----:B------:R-:W-:Y:S01]  /*a450*/  ULEA UR19, UR4, UR57, 0x3 ;  /* 0x0000003904137291 */ /* 0x000fe2000f8e18ff */
[----:B----4-:R-:W-:-:S04]  /*a460*/  IADD3 R112, P0, P1, R118, R105, R72 ;  /* 0x0000006976707210 */ /* 0x010fc8000791e048 */
[----:B------:R-:W-:Y:S02]  /*a470*/  IADD3.X R73, PT, PT, R119, R106, R73, P0, P1 ;  /* 0x0000006a77497210 */ /* 0x000fe400007e2449 */
[----:B------:R-:W-:Y:S02]  /*a480*/  LOP3.LUT R101, R112, R101, R106, 0x96, !PT ;  /* 0x0000006570657212 */ /* 0x000fe400078e966a */
[----:B------:R-:W-:Y:S02]  /*a490*/  LOP3.LUT R76, R73, R76, R105, 0x96, !PT ;  /* 0x0000004c494c7212 */ /* 0x000fe400078e9669 */
[----:B------:R-:W-:Y:S02]  /*a4a0*/  SHF.L.W.U32.HI R94, R94, 0x1, R107 ;  /* 0x000000015e5e7819 */ /* 0x000fe40000010e6b */
[----:B-----5:R-:W-:Y:S02]  /*a4b0*/  IADD3 R112, P0, P1, R93, R112, R56 ;  /* 0x000000705d707210 */ /* 0x020fe4000791e038 */
[----:B------:R-:W-:-:S02]  /*a4c0*/  SHF.L.W.U32.HI R106, R101, 0x10, R76 ;  /* 0x00000010656a7819 */ /* 0x000fc40000010e4c */
[----:B------:R-:W-:Y:S02]  /*a4d0*/  IADD3.X R116, PT, PT, R94, R73, R57, P0, P1 ;  /* 0x000000495e747210 */ /* 0x000fe400007e2439 */
[----:B------:R-:W-:Y:S01]  /*a4e0*/  SHF.L.W.U32.HI R115, R76, 0x10, R101 ;  /* 0x000000104c737819 */ /* 0x000fe20000010e65 */
[----:B------:R-:W4:Y:S01]  /*a4f0*/  LDL.64 R72, [UR19+0x80] ;  /* 0x00008013ff487983 */ /* 0x000f220008100a00 */
        /* <DEDUP_REMOVED lines=16> */
[----:B------:R-:W-:Y:S02]  /*a600*/  LOP3.LUT R5, R102, R116, RZ, 0x3c, !PT ;  /* 0x0000007466057212 */ /* 0x000fe400078e3cff */
[----:B---3--:R-:W-:Y:S02]  /*a610*/  IADD3 R105, P0, P1, R56, R97, R2 ;  /* 0x0000006138697210 */ /* 0x008fe4000791e002 */
[----:B------:R-:W-:Y:S02]  /*a620*/  LOP3.LUT R2, R98, R77, RZ, 0x3c, !PT ;  /* 0x0000004d62027212 */ /* 0x000fe400078e3cff */
[----:B------:R-:W-:-:S02]  /*a630*/  IADD3.X R103, PT, PT, R57, R100, R3, P0, P1 ;  /* 0x0000006439677210 */ /* 0x000fc400007e2403 */
[----:B------:R-:W-:Y:S02]  /*a640*/  LOP3.LUT R95, R105, R115, R100, 0x96, !PT ;  /* 0x00000073695f7212 */ /* 0x000fe400078e9664 */
[----:B------:R-:W-:Y:S02]  /*a650*/  IADD3 R113, P0, PT, R2, R113, RZ ;  /* 0x0000007102717210 */ /* 0x000fe40007f1e0ff */
[----:B------:R-:W-:Y:S01]  /*a660*/  LOP3.LUT R100, R96, R121, RZ, 0x3c, !PT ;  /* 0x0000007960647212 */ /* 0x000fe200078e3cff */
[----:B------:R-:W3:Y:S04]  /*a670*/  LDL.64 R2, [UR18+0x80] ;  /* 0x00008012ff027983 */ /* 0x000ee80008100a00 */
[----:B------:R-:W-:Y:S01]  /*a680*/  IMAD.X R100, R100, 0x1, R107, P0 ;  /* 0x0000000164647824 */ /* 0x000fe200000e066b */
[----:B------:R-:W-:-:S02]  /*a690*/  IADD3 R104, P0, PT, R5, R104, RZ ;  /* 0x0000006805687210 */ /* 0x000fc40007f1e0ff */
[----:B------:R-:W5:Y:S01]  /*a6a0*/  LDL.64 R4, [UR17+0x80] ;  /* 0x00008011ff047983 */ /* 0x000f620008100a00 */
[----:B------:R-:W-:Y:S02]  /*a6b0*/  LOP3.LUT R118, R103, R106, R97, 0x96, !PT ;  /* 0x0000006a67767212 */ /* 0x000fe400078e9661 */
[----:B------:R-:W-:-:S05]  /*a6c0*/  LOP3.LUT R106, R110, R112, RZ, 0x3c, !PT ;  /* 0x000000706e6a7212 */ /* 0x000fca00078e3cff */
        /* <DEDUP_REMOVED lines=9> */
[----:B------:R-:W-:Y:S02]  /*a760*/  SHF.L.W.U32.HI R92, R95, 0x10, R118 ;  /* 0x000000105f5c7819 */ /* 0x000fe40000010e76 */
[----:B------:R-:W-:Y:S02]  /*a770*/  SHF.L.W.U32.HI R91, R118, 0x10, R95 ;  /* 0x00000010765b7819 */ /* 0x000fe40000010e5f */
[----:B--2---:R-:W-:Y:S02]  /*a780*/  IADD3 R118, P0, P1, R94, R121, R6 ;  /* 0x000000795e767210 */ /* 0x004fe4000791e006 */
[----:B------:R-:W-:Y:S01]  /*a790*/  IADD3 R99, P2, PT, R92, R99, RZ ;  /* 0x000000635c637210 */ /* 0x000fe20007f5e0ff */
[----:B------:R-:W-:Y:S01]  /*a7a0*/  ULOP3.LUT UR5, UR5, 0xff, URZ, 0xc0, !UPT ;  /* 0x000000ff05057892 */ /* 0x000fe2000f8ec0ff */
[----:B------:R-:W-:-:S02]  /*a7b0*/  IADD3.X R120, PT, PT, R115, R77, R7, P0, P1 ;  /* 0x0000004d73787210 */ /* 0x000fc400007e2407 */
[----:B------:R-:W2:Y:S01]  /*a7c0*/  LDL.64 R6, [UR16+0x80] ;  /* 0x00008010ff067983 */ /* 0x000ea20008100a00 */
[----:B------:R-:W-:Y:S01]  /*a7d0*/  IMAD.X R107, R91, 0x1, R122, P2 ;  /* 0x000000015b6b7824 */ /* 0x000fe200010e067a */
[----:B------:R-:W-:Y:S01]  /*a7e0*/  ULEA UR15, UR5, UR57, 0x3 ;  /* 0x00000039050f7291 */ /* 0x000fe2000f8e18ff */
[----:B------:R-:W-:-:S03]  /*a7f0*/  LOP3.LUT R56, R99, R56, RZ, 0x3c, !PT ;  /* 0x0000003863387212 */ /* 0x000fc600078e3cff */
[----:B------:R-:W-:Y:S02]  /*a800*/  LOP3.LUT R57, R107, R57, RZ, 0x3c, !PT ;  /* 0x000000396b397212 */ /* 0x000fe400078e3cff */
[----:B------:R-:W-:Y:S01]  /*a810*/  LOP3.LUT R98, R118, R98, R77, 0x96, !PT ;  /* 0x0000006276627212 */ /* 0x000fe200078e964d */
[----:B------:R-:W-:Y:S01]  /*a820*/  ULEA UR10, UR10, UR57, 0x3 ;  /* 0x000000390a0a7291 */ /* 0x000fe2000f8e18ff */
[----:B------:R-:W-:Y:S01]  /*a830*/  SHF.L.W.U32.HI R93, R56, 0x1, R57 ;  /* 0x00000001385d7819 */ /* 0x000fe20000010e39 */
[----:B------:R-:W0:Y:S01]  /*a840*/  LDCU.U8 UR8, c[0x3][0xee] ;  /* 0x00c01dc0ff0877ac */ /* 0x000e220008000000 */
[----:B------:R-:W-:Y:S02]  /*a850*/  SHF.L.W.U32.HI R97, R57, 0x1, R56 ;  /* 0x0000000139617819 */ /* 0x000fe40000010e38 */
[----:B------:R-:W2:Y:S01]  /*a860*/  LDL.64 R56, [UR15+0x80] ;  /* 0x0000800fff387983 */ /* 0x000ea20008100a00 */
[----:B------:R-:W-:Y:S01]  /*a870*/  ULOP3.LUT UR9, UR9, 0xff, URZ, 0xc0, !UPT ;  /* 0x000000ff09097892 */ /* 0x000fe2000f8ec0ff */
[----:B------:R-:W1:Y:S01]  /*a880*/  LDCU.U8 UR7, c[0x3][0xea] ;  /* 0x00c01d40ff0777ac */ /* 0x000e620008000000 */
[----:B------:R-:W-:Y:S01]  /*a890*/  IADD3 R95, P0, P1, R119, R112, R74 ;  /* 0x00000070775f7210 */ /* 0x000fe2000791e04a */
[----:B------:R-:W-:Y:S01]  /*a8a0*/  IMAD.U32 R90, RZ, RZ, UR6 ;  /* 0x00000006ff5a7e24 */ /* 0x000fe2000f8e00ff */
[----:B------:R-:W4:Y:S02]  /*a8b0*/  LDCU UR5, c[0x3][0xec] ;  /* 0x00c01d80ff0577ac */ /* 0x000f240008000800 */
[----:B------:R-:W-:-:S02]  /*a8c0*/  IADD3.X R77, PT, PT, R106, R116, R75, P0, P1 ;  /* 0x000000746a4d7210 */ /* 0x000fc400007e244b */
[----:B------:R-:W-:Y:S02]  /*a8d0*/  LOP3.LUT R102, R95, R102, R116, 0x96, !PT ;  /* 0x000000665f667212 */ /* 0x000fe400078e9674 */
[----:B------:R-:W-:Y:S02]  /*a8e0*/  LOP3.LUT R110, R77, R110, R112, 0x96, !PT ;  /* 0x0000006e4d6e7212 */ /* 0x000fe400078e9670 */
[----:B------:R-:W-:Y:S02]  /*a8f0*/  IADD3 R74, P0, P1, R97, R118, R58 ;  /* 0x00000076614a7210 */ /* 0x000fe4000791e03a */
[----:B------:R-:W-:Y:S02]  /*a900*/  LOP3.LUT R75, R120, R96, R121, 0x96, !PT ;  /* 0x00000060784b7212 */ /* 0x000fe400078e9679 */
[----:B------:R-:W-:Y:S02]  /*a910*/  SHF.L.W.U32.HI R96, R102, 0x10, R110 ;  /* 0x0000001066607819 */ /* 0x000fe40000010e6e */
[----:B------:R-:W-:-:S02]  /*a920*/  IADD3.X R121, PT, PT, R93, R120, R59, P0, P1 ;  /* 0x000000785d797210 */ /* 0x000fc400007e243b */
[----:B------:R-:W-:Y:S01]  /*a930*/  SHF.L.W.U32.HI R102, R110, 0x10, R102 ;  /* 0x000000106e667819 */ /* 0x000fe20000010e66 */
[----:B------:R-:W2:Y:S01]  /*a940*/  LDL.64 R58, [UR14+0x80] ;  /* 0x0000800eff3a7983 */ /* 0x000ea20008100a00 */
[----:B------:R-:W-:-:S05]  /*a950*/  IADD3 R104, P0, PT, R96, R104, RZ ;  /* 0x0000006860687210 */ /* 0x000fca0007f1e0ff */
[----:B------:R-:W-:Y:S01]  /*a960*/  IMAD.X R111, R102, 0x1, R111, P0 ;  /* 0x00000001666f7824 */ /* 0x000fe200000e066f */
[----:B------:R-:W-:-:S04]  /*a970*/  LOP3.LUT R119, R104, R119, RZ, 0x3c, !PT ;  /* 0x0000007768777212 */ /* 0x000fc800078e3cff */
[----:B------:R-:W-:-:S04]  /*a980*/  LOP3.LUT R106, R111, R106, RZ, 0x3c, !PT ;  /* 0x0000006a6f6a7212 */ /* 0x000fc800078e3cff */
[----:B------:R-:W-:Y:S02]  /*a990*/  SHF.L.W.U32.HI R116, R119, 0x1, R106 ;  /* 0x0000000177747819 */ /* 0x000fe40000010e6a */
[----:B------:R-:W-:-:S04]  /*a9a0*/  SHF.L.W.U32.HI R106, R106, 0x1, R119 ;  /* 0x000000016a6a7819 */ /* 0x000fc80000010e77 */
[----:B------:R-:W-:-:S04]  /*a9b0*/  IADD3 R105, P0, P1, R106, R105, R66 ;  /* 0x000000696a697210 */ /* 0x000fc8000791e042 */
[----:B------:R-:W-:Y:S02]  /*a9c0*/  IADD3.X R103, PT, PT, R116, R103, R67, P0, P1 ;  /* 0x0000006774677210 */ /* 0x000fe400007e2443 */
[----:B------:R-:W-:Y:S02]  /*a9d0*/  LOP3.LUT R67, R123, R125, RZ, 0x3c, !PT ;  /* 0x0000007d7b437212 */ /* 0x000fe400078e3cff */
[----:B------:R-:W-:Y:S02]  /*a9e0*/  LOP3.LUT R66, R117, R108, RZ, 0x3c, !PT ;  /* 0x0000006c75427212 */ /* 0x000fe400078e3cff */
[----:B------:R-:W-:-:S05]  /*a9f0*/  IADD3 R114, P0, PT, R67, R114, RZ ;  /* 0x0000007243727210 */ /* 0x000fca0007f1e0ff */
[----:B------:R-:W-:Y:S01]  /*aa00*/  IMAD.X R109, R66, 0x1, R109, P0 ;  /* 0x00000001426d7824 */ /* 0x000fe200000e066d */
[----:B------:R-:W-:-:S04]  /*aa10*/  LOP3.LUT R101, R101, R114, RZ, 0x3c, !PT ;  /* 0x0000007265657212 */ /* 0x000fc800078e3cff */
[----:B------:R-:W-:-:S04]  /*aa20*/  LOP3.LUT R66, R76, R109, RZ, 0x3c, !PT ;  /* 0x0000006d4c427212 */ /* 0x000fc800078e3cff */
[----:B------:R-:W-:Y:S02]  /*aa30*/  SHF.L.W.U32.HI R76, R66, 0x8, R101 ;  /* 0x00000008424c7819 */ /* 0x000fe40000010e65 */
[----:B------:R-:W-:Y:S02]  /*aa40*/  SHF.L.W.U32.HI R101, R101, 0x8, R66 ;  /* 0x0000000865657819 */ /* 0x000fe40000010e42 */
[----:B------:R-:W-:Y:S02]  /*aa50*/  SHF.L.W.U32.HI R112, R75, 0x10, R98 ;  /* 0x000000104b707819 */ /* 0x000fe40000010e62 */
[----:B------:R-:W-:Y:S02]  /*aa60*/  IADD3 R110, P0, P1, R101, R108, R60 ;  /* 0x0000006c656e7210 */ /* 0x000fe4000791e03c */
[----:B------:R-:W-:Y:S02]  /*aa70*/  SHF.L.W.U32.HI R98, R98, 0x10, R75 ;  /* 0x0000001062627819 */ /* 0x000fe40000010e4b */
[----:B------:R-:W-:-:S02]  /*aa80*/  IADD3.X R119, PT, PT, R76, R125, R61, P0, P1 ;  /* 0x0000007d4c777210 */ /* 0x000fc400007e243d */
[----:B------:R-:W-:Y:S01]  /*aa90*/  IADD3 R113, P0, PT, R98, R113, RZ ;  /* 0x0000007162717210 */ /* 0x000fe20007f1e0ff */
[----:B------:R-:W2:Y:S01]  /*aaa0*/  LDL.64 R60, [UR13+0x80] ;  /* 0x0000800dff3c7983 */ /* 0x000ea20008100a00 */
[----:B------:R-:W-:Y:S02]  /*aab0*/  LOP3.LUT R123, R110, R123, R125, 0x96, !PT ;  /* 0x0000007b6e7b7212 */ /* 0x000fe400078e967d */
[----:B------:R-:W-:Y:S01]  /*aac0*/  LOP3.LUT R108, R119, R117, R108, 0x96, !PT ;  /* 0x00000075776c7212 */ /* 0x000fe200078e966c */
[----:B------:R-:W-:Y:S01]  /*aad0*/  IMAD.X R100, R112, 0x1, R100, P0 ;  /* 0x0000000170647824 */ /* 0x000fe200000e0664 */
[----:B------:R-:W-:Y:S02]  /*aae0*/  LOP3.LUT R67, R113, R94, RZ, 0x3c, !PT ;  /* 0x0000005e71437212 */ /* 0x000fe400078e3cff */
[----:B------:R-:W-:Y:S02]  /*aaf0*/  SHF.L.W.U32.HI R75, R123, 0x10, R108 ;  /* 0x000000107b4b7819 */ /* 0x000fe40000010e6c */
[----:B------:R-:W-:-:S02]  /*ab00*/  LOP3.LUT R94, R100, R115, RZ, 0x3c, !PT ;  /* 0x00000073645e7212 */ /* 0x000fc400078e3cff */
[----:B------:R-:W-:Y:S02]  /*ab10*/  SHF.L.W.U32.HI R108, R108, 0x10, R123 ;  /* 0x000000106c6c7819 */ /* 0x000fe40000010e7b */
[----:B------:R-:W-:Y:S02]  /*ab20*/  SHF.L.W.U32.HI R66, R67, 0x1, R94 ;  /* 0x0000000143427819 */ /* 0x000fe40000010e5e */
[----:B------:R-:W-:Y:S02]  /*ab30*/  IADD3 R114, P0, PT, R75, R114, RZ ;  /* 0x000000724b727210 */ /* 0x000fe40007f1e0ff */
[----:B------:R-:W-:-:S03]  /*ab40*/  SHF.L.W.U32.HI R67, R94, 0x1, R67 ;  /* 0x000000015e437819 */ /* 0x000fc60000010e43 */
[----:B------:R-:W-:Y:S01]  /*ab50*/  IMAD.X R109, R108, 0x1, R109, P0 ;  /* 0x000000016c6d7824 */ /* 0x000fe200000e066d */
[----:B------:R-:W-:Y:S02]  /*ab60*/  IADD3 R117, P1, P2, R67, R110, R62 ;  /* 0x0000006e43757210 */ /* 0x000fe40007a3e03e */
[----:B------:R-:W-:Y:S02]  /*ab70*/  LOP3.LUT R101, R114, R101, RZ, 0x3c, !PT ;  /* 0x0000006572657212 */ /* 0x000fe400078e3cff */
[----:B------:R-:W-:Y:S02]  /*ab80*/  IADD3.X R119, PT, PT, R66, R119, R63, P1, P2 ;  /* 0x0000007742777210 */ /* 0x000fe40000fe443f */
[----:B------:R-:W2:Y:S01]  /*ab90*/  LDL.64 R62, [UR12+0x80] ;  /* 0x0000800cff3e7983 */ /* 0x000ea20008100a00 */
        /* <DEDUP_REMOVED lines=8> */
[----:B------:R-:W-:-:S03]  /*ac20*/  LOP3.LUT R65, R108, R121, RZ, 0x3c, !PT ;  /* 0x000000796c417212 */ /* 0x000fc600078e3cff */
[----:B------:R-:W-:Y:S01]  /*ac30*/  IMAD.X R107, R64, 0x1, R107, P0 ;  /* 0x00000001406b7824 */ /* 0x000fe200000e066b */
[----:B------:R-:W-:Y:S02]  /*ac40*/  LOP3.LUT R67, R67, R99, RZ, 0x3c, !PT ;  /* 0x0000006343437212 */ /* 0x000fe400078e3cff */
[----:B------:R-:W-:Y:S02]  /*ac50*/  IADD3 R104, P0, PT, R65, R104, RZ ;  /* 0x0000006841687210 */ /* 0x000fe40007f1e0ff */
[----:B------:R-:W-:Y:S01]  /*ac60*/  LOP3.LUT R66, R66, R107, RZ, 0x3c, !PT ;  /* 0x0000006b42427212 */ /* 0x000fe200078e3cff */
[----:B------:R-:W2:Y:S03]  /*ac70*/  LDL.64 R64, [UR11+0x80] ;  /* 0x0000800bff407983 */ /* 0x000ea60008100a00 */
[----:B------:R-:W-:Y:S02]  /*ac80*/  SHF.L.W.U32.HI R76, R66, 0x8, R67 ;  /* 0x00000008424c7819 */ /* 0x000fe40000010e43 */
[----:B------:R-:W-:-:S02]  /*ac90*/  SHF.L.W.U32.HI R77, R67, 0x8, R66 ;  /* 0x00000008434d7819 */ /* 0x000fc40000010e42 */
[----:B------:R-:W-:-:S05]  /*aca0*/  LOP3.LUT R66, R75, R74, RZ, 0x3c, !PT ;  /* 0x0000004a4b427212 */ /* 0x000fca00078e3cff */
[----:B------:R-:W-:Y:S02]  /*acb0*/  IMAD.X R111, R66, 0x1, R111, P0 ;  /* 0x00000001426f7824 */ /* 0x000fe400000e066f */
[----:B------:R-:W2:Y:S01]  /*acc0*/  LDL.64 R66, [UR10+0x80] ;  /* 0x0000800aff427983 */ /* 0x000ea20008100a00 */
[----:B------:R-:W-:Y:S01]  /*acd0*/  ULEA UR9, UR9, UR57, 0x3 ;  /* 0x0000003909097291 */ /* 0x000fe2000f8e18ff */
[----:B------:R-:W-:Y:S02]  /*ace0*/  LOP3.LUT R101, R97, R104, RZ, 0x3c, !PT ;  /* 0x0000006861657212 */ /* 0x000fe400078e3cff */
[----:B------:R-:W-:Y:S02]  /*acf0*/  LOP3.LUT R120, R93, R111, RZ, 0x3c, !PT ;  /* 0x0000006f5d787212 */ /* 0x000fe400078e3cff */
[----:B------:R-:W-:Y:S01]  /*ad00*/  IADD3 R93, P0, P1, R77, R117, R68 ;  /* 0x000000754d5d7210 */ /* 0x000fe2000791e044 */
[----:B0-----:R-:W-:Y:S01]  /*ad10*/  ULEA UR8, UR8, UR57, 0x3 ;  /* 0x0000003908087291 */ /* 0x001fe2000f8e18ff */
[----:B------:R-:W-:-:S02]  /*ad20*/  SHF.L.W.U32.HI R115, R120, 0x8, R101 ;  /* 0x0000000878737819 */ /* 0x000fc40000010e65 */
[----:B------:R-:W-:Y:S02]  /*ad30*/  IADD3.X R97, PT, PT, R76, R119, R69, P0, P1 ;  /* 0x000000774c617210 */ /* 0x000fe400007e2445 */
[----:B------:R-:W-:Y:S01]  /*ad40*/  SHF.L.W.U32.HI R101, R101, 0x8, R120 ;  /* 0x0000000865657819 */ /* 0x000fe20000010e78 */
[----:B------:R-:W2:Y:S03]  /*ad50*/  LDL.64 R68, [UR9+0x80] ;  /* 0x00008009ff447983 */ /* 0x000ea60008100a00 */
[----:B------:R-:W-:Y:S02]  /*ad60*/  IADD3 R120, P0, P1, R101, R74, R70 ;  /* 0x0000004a65787210 */ /* 0x000fe4000791e046 */
[----:B------:R-:W-:Y:S02]  /*ad70*/  LOP3.LUT R119, R93, R102, R119, 0x96, !PT ;  /* 0x000000665d777212 */ /* 0x000fe400078e9677 */
[----:B------:R-:W-:-:S02]  /*ad80*/  IADD3.X R123, PT, PT, R115, R121, R71, P0, P1 ;  /* 0x00000079737b7210 */ /* 0x000fc400007e2447 */
[----:B------:R-:W2:Y:S01]  /*ad90*/  LDL.64 R70, [UR8+0x80] ;  /* 0x00008008ff467983 */ /* 0x000ea20008100a00 */
[----:B------:R-:W-:Y:S02]  /*ada0*/  LOP3.LUT R96, R97, R96, R117, 0x96, !PT ;  /* 0x0000006061607212 */ /* 0x000fe400078e9675 */
[----:B------:R-:W-:Y:S02]  /*adb0*/  LOP3.LUT R121, R120, R108, R121, 0x96, !PT ;  /* 0x0000006c78797212 */ /* 0x000fe400078e9679 */
[----:B------:R-:W-:Y:S02]  /*adc0*/  SHF.L.W.U32.HI R102, R119, 0x10, R96 ;  /* 0x0000001077667819 */ /* 0x000fe40000010e60 */
[----:B------:R-:W-:Y:S02]  /*add0*/  SHF.L.W.U32.HI R108, R96, 0x10, R119 ;  /* 0x00000010606c7819 */ /* 0x000fe40000010e77 */
[----:B------:R-:W-:Y:S01]  /*ade0*/  IADD3 R96, P0, PT, R102, R99, RZ ;  /* 0x0000006366607210 */ /* 0x000fe20007f1e0ff */
[----:B------:R-:W0:Y:S04]  /*adf0*/  LDCU.U8 UR6, c[0x3][0xef] ;  /* 0x00c01de0ff0677ac */ /* 0x000e280008000000 */
[----:B------:R-:W-:Y:S01]  /*ae00*/  IMAD.X R107, R108, 0x1, R107, P0 ;  /* 0x000000016c6b7824 */ /* 0x000fe200000e066b */
[----:B------:R-:W-:-:S04]  /*ae10*/  LOP3.LUT R77, R96, R77, RZ, 0x3c, !PT ;  /* 0x0000004d604d7212 */ /* 0x000fc800078e3cff */
[----:B------:R-:W-:Y:S01]  /*ae20*/  LOP3.LUT R76, R107, R76, RZ, 0x3c, !PT ;  /* 0x0000004c6b4c7212 */ /* 0x000fe200078e3cff */
[----:B-1----:R-:W-:-:S03]  /*ae30*/  ULEA UR7, UR7, UR57, 0x3 ;  /* 0x0000003907077291 */ /* 0x002fc6000f8e18ff */
[----:B------:R-:W-:Y:S02]  /*ae40*/  SHF.L.W.U32.HI R99, R76, 0x1, R77 ;  /* 0x000000014c637819 */ /* 0x000fe40000010e4d */
[----:B------:R-:W-:Y:S02]  /*ae50*/  SHF.L.W.U32.HI R119, R77, 0x1, R76 ;  /* 0x000000014d777819 */ /* 0x000fe40000010e4c */
[----:B----4-:R-:W-:Y:S01]  /*ae60*/  IADD3 R117, P0, P1, R99, R120, R72 ;  /* 0x0000007863757210 */ /* 0x010fe2000791e048 */
[----:B0-----:R-:W-:Y:S01]  /*ae70*/  ULEA UR6, UR6, UR57, 0x3 ;  /* 0x0000003906067291 */ /* 0x001fe2000f8e18ff */
[----:B------:R-:W-:Y:S02]  /*ae80*/  LOP3.LUT R76, R123, R75, R74, 0x96, !PT ;  /* 0x0000004b7b4c7212 */ /* 0x000fe400078e964a */
[----:B------:R-:W-:Y:S02]  /*ae90*/  IADD3.X R123, PT, PT, R119, R123, R73, P0, P1 ;  /* 0x0000007b777b7210 */ /* 0x000fe400007e2449 */
[----:B------:R-:W4:Y:S04]  /*aea0*/  LDL.64 R72, [UR7+0x80] ;  /* 0x00008007ff487983 */ /* 0x000f280008100a00 */
[----:B------:R-:W4:Y:S01]  /*aeb0*/  LDL.64 R74, [UR6+0x80] ;  /* 0x00008006ff4a7983 */ /* 0x000f220008100a00 */
[----:B------:R-:W-:-:S02]  /*aec0*/  LOP3.LUT R125, R112, R103, RZ, 0x3c, !PT ;  /* 0x00000067707d7212 */ /* 0x000fc400078e3cff */
[----:B------:R-:W-:Y:S02]  /*aed0*/  SHF.L.W.U32.HI R120, R76, 0x10, R121 ;  /* 0x000000104c787819 */ /* 0x000fe40000010e79 */
[----:B------:R-:W-:Y:S02]  /*aee0*/  SHF.L.W.U32.HI R121, R121, 0x10, R76 ;  /* 0x0000001079797819 */ /* 0x000fe40000010e4c */
[----:B------:R-:W-:Y:S02]  /*aef0*/  IADD3 R125, P1, PT, R125, R114, RZ ;  /* 0x000000727d7d7210 */ /* 0x000fe40007f3e0ff */
[----:B------:R-:W-:Y:S02]  /*af00*/  LOP3.LUT R114, R98, R105, RZ, 0x3c, !PT ;  /* 0x0000006962727212 */ /* 0x000fe400078e3cff */
[----:B------:R-:W-:-:S03]  /*af10*/  IADD3 R104, P0, PT, R121, R104, RZ ;  /* 0x0000006879687210 */ /* 0x000fc60007f1e0ff */
[----:B------:R-:W-:Y:S02]  /*af20*/  IMAD.X R109, R114, 0x1, R109, P1 ;  /* 0x00000001726d7824 */ /* 0x000fe400008e066d */
[----:B------:R-:W-:Y:S01]  /*af30*/  IMAD.X R114, R120, 0x1, R111, P0 ;  /* 0x0000000178727824 */ /* 0x000fe200000e066f */
[----:B------:R-:W-:Y:S01]  /*af40*/  LOP3.LUT R106, R106, R125, RZ, 0x3c, !PT ;  /* 0x0000007d6a6a7212 */ /* 0x000fe200078e3cff */
[----:B------:R-:W-:Y:S01]  /*af50*/  ULOP3.LUT UR5, UR5, 0xff, URZ, 0xc0, !UPT ;  /* 0x000000ff05057892 */ /* 0x000fe2000f8ec0ff */
[----:B------:R-:W-:Y:S02]  /*af60*/  LOP3.LUT R116, R116, R109, RZ, 0x3c, !PT ;  /* 0x0000006d74747212 */ /* 0x000fe400078e3cff */
[----:B------:R-:W-:Y:S01]  /*af70*/  LOP3.LUT R122, R114, R115, RZ, 0x3c, !PT ;  /* 0x00000073727a7212 */ /* 0x000fe200078e3cff */
[----:B------:R-:W-:Y:S01]  /*af80*/  ULEA UR5, UR5, UR57, 0x3 ;  /* 0x0000003905057291 */ /* 0x000fe2000f8e18ff */
[----:B------:R-:W-:Y:S02]  /*af90*/  LOP3.LUT R111, R104, R101, RZ, 0x3c, !PT ;  /* 0x00000065686f7212 */ /* 0x000fe400078e3cff */
[----:B------:R-:W-:-:S02]  /*afa0*/  SHF.L.W.U32.HI R115, R106, 0x8, R116 ;  /* 0x000000086a737819 */ /* 0x000fc40000010e74 */
[----:B------:R-:W-:Y:S02]  /*afb0*/  SHF.L.W.U32.HI R106, R116, 0x8, R106 ;  /* 0x00000008746a7819 */ /* 0x000fe40000010e6a */
[----:B------:R-:W-:Y:S02]  /*afc0*/  SHF.L.W.U32.HI R101, R111, 0x1, R122 ;  /* 0x000000016f657819 */ /* 0x000fe40000010e7a */
[----:B---3--:R-:W-:Y:S01]  /*afd0*/  IADD3 R2, P0, P1, R115, R105, R2 ;  /* 0x0000006973027210 */ /* 0x008fe2000791e002 */
[----:B------:R-:W3:Y:S01]  /*afe0*/  LDL.64 R76, [UR5+0x80] ;  /* 0x00008005ff4c7983 */ /* 0x000ee20008100a00 */
[----:B------:R-:W-:Y:S02]  /*aff0*/  SHF.L.W.U32.HI R111, R122, 0x1, R111 ;  /* 0x000000017a6f7819 */ /* 0x000fe40000010e6f */
[----:B------:R-:W-:Y:S02]  /*b000*/  IADD3.X R116, PT, PT, R106, R103, R3, P0, P1 ;  /* 0x000000676a747210 */ /* 0x000fe400007e2403 */
[----:B------:R-:W-:-:S02]  /*b010*/  LOP3.LUT R112, R2, R112, R103, 0x96, !PT ;  /* 0x0000007002707212 */ /* 0x000fc400078e9667 */
[----:B-----5:R-:W-:Y:S02]  /*b020*/  IADD3 R103, P0, P1, R111, R2, R4 ;  /* 0x000000026f677210 */ /* 0x020fe4000791e004 */
[----:B------:R-:W-:Y:S01]  /*b030*/  LOP3.LUT R2, R91, R94, RZ, 0x3c, !PT ;  /* 0x0000005e5b027212 */ /* 0x000fe200078e3cff */
[----:B------:R-:W0:Y:S01]  /*b040*/  LDCU.U8 UR4, c[0x3][0xe9] ;  /* 0x00c01d20ff0477ac */ /* 0x000e220008000000 */
[----:B------:R-:W-:Y:S02]  /*b050*/  LOP3.LUT R3, R116, R98, R105, 0x96, !PT ;  /* 0x0000006274037212 */ /* 0x000fe400078e9669 */
[----:B------:R-:W-:Y:S02]  /*b060*/  IADD3.X R105, PT, PT, R101, R116, R5, P0, P1 ;  /* 0x0000007465697210 */ /* 0x000fe400007e2405 */
[----:B------:R-:W-:Y:S02]  /*b070*/  IADD3 R5, P0, PT, R2, R113, RZ ;  /* 0x0000007102057210 */ /* 0x000fe40007f1e0ff */
[----:B------:R-:W-:-:S05]  /*b080*/  LOP3.LUT R113, R92, R95, RZ, 0x3c, !PT ;  /* 0x0000005f5c717212 */ /* 0x000fca00078e3cff */
[----:B------:R-:W-:Y:S01]  /*b090*/  IMAD.X R113, R113, 0x1, R100, P0 ;  /* 0x0000000171717824 */ /* 0x000fe200000e0664 */
[----:B------:R-:W-:Y:S02]  /*b0a0*/  SHF.L.W.U32.HI R100, R112, 0x10, R3 ;  /* 0x0000001070647819 */ /* 0x000fe40000010e03 */
[----:B------:R-:W-:Y:S02]  /*b0b0*/  SHF.L.W.U32.HI R98, R3, 0x10, R112 ;  /* 0x0000001003627819 */ /* 0x000fe40000010e70 */
[----:B------:R-:W-:Y:S02]  /*b0c0*/  LOP3.LUT R3, R110, R113, RZ, 0x3c, !PT ;  /* 0x000000716e037212 */ /* 0x000fe400078e3cff */
[----:B------:R-:W-:Y:S01]  /*b0d0*/  IADD3 R110, P0, PT, R100, R125, RZ ;  /* 0x0000007d646e7210 */ /* 0x000fe20007f1e0ff */
[----:B0-----:R-:W-:Y:S01]  /*b0e0*/  ULEA UR4, UR4, UR57, 0x3 ;  /* 0x0000003904047291 */ /* 0x001fe2000f8e18ff */
[----:B------:R-:W-:-:S03]  /*b0f0*/  LOP3.LUT R112, R118, R5, RZ, 0x3c, !PT ;  /* 0x0000000576707212 */ /* 0x000fc600078e3cff */
[----:B------:R-:W-:Y:S01]  /*b100*/  IMAD.X R109, R98, 0x1, R109, P0 ;  /* 0x00000001626d7824 */ /* 0x000fe200000e066d */
[----:B------:R-:W-:Y:S02]  /*b110*/  LOP3.LUT R4, R110, R115, RZ, 0x3c, !PT ;  /* 0x000000736e047212 */ /* 0x000fe400078e3cff */
[----:B------:R-:W-:Y:S02]  /*b120*/  SHF.L.W.U32.HI R125, R3, 0x8, R112 ;  /* 0x00000008037d7819 */ /* 0x000fe40000010e70 */
[----:B------:R-:W-:Y:S02]  /*b130*/  LOP3.LUT R106, R109, R106, RZ, 0x3c, !PT ;  /* 0x0000006a6d6a7212 */ /* 0x000fe400078e3cff */
[----:B------:R-:W-:Y:S02]  /*b140*/  SHF.L.W.U32.HI R112, R112, 0x8, R3 ;  /* 0x0000000870707819 */ /* 0x000fe40000010e03 */
[----:B------:R-:W5:Y:S01]  /*b150*/  LDL.64 R2, [UR4+0x80] ;  /* 0x00008004ff027983 */ /* 0x000f620008100a00 */
[----:B------:R-:W-:-:S02]  /*b160*/  SHF.L.W.U32.HI R115, R4, 0x1, R106 ;  /* 0x0000000104737819 */ /* 0x000fc40000010e6a */
[----:B------:R-:W-:Y:S02]  /*b170*/  SHF.L.W.U32.HI R106, R106, 0x1, R4 ;  /* 0x000000016a6a7819 */ /* 0x000fe40000010e04 */
[----:B--2---:R-:W-:Y:S01]  /*b180*/  IADD3 R4, P0, P1, R112, R95, R6 ;  /* 0x0000005f70047210 */ /* 0x004fe2000791e006 */
[----:B------:R-:W-:-:S03]  /*b190*/  ULOP3.LUT UR20, UR20, 0xff, URZ, 0xc0, !UPT ;  /* 0x000000ff14147892 */ /* 0x000fc6000f8ec0ff */
[----:B------:R-:W-:Y:S01]  /*b1a0*/  IADD3.X R6, PT, PT, R125, R94, R7, P0, P1 ;  /* 0x0000005e7d067210 */ /* 0x000fe200007e2407 */
[----:B------:R-:W-:Y:S01]  /*b1b0*/  ULEA UR61, UR20, UR57, 0x3 ;  /* 0x00000039143d7291 */ /* 0x000fe2000f8e18ff */
[----:B------:R-:W-:Y:S02]  /*b1c0*/  LOP3.LUT R94, R4, R91, R94, 0x96, !PT ;  /* 0x0000005b045e7212 */ /* 0x000fe400078e965e */
[----:B------:R-:W-:Y:S02]  /*b1d0*/  LOP3.LUT R95, R6, R92, R95, 0x96, !PT ;  /* 0x0000005c065f7212 */ /* 0x000fe400078e965f */
[----:B------:R-:W-:Y:S02]  /*b1e0*/  IADD3 R91, P0, P1, R106, R4, R56 ;  /* 0x000000046a5b7210 */ /* 0x000fe4000791e038 */
[----:B------:R-:W-:Y:S02]  /*b1f0*/  SHF.L.W.U32.HI R92, R94, 0x10, R95 ;  /* 0x000000105e5c7819 */ /* 0x000fe40000010e5f */
[----:B------:R-:W-:-:S02]  /*b200*/  IADD3.X R57, PT, PT, R115, R6, R57, P0, P1 ;  /* 0x0000000673397210 */ /* 0x000fc400007e2439 */
[----:B------:R-:W-:Y:S02]  /*b210*/  IADD3 R7, P0, PT, R92, R5, RZ ;  /* 0x000000055c077210 */ /* 0x000fe40007f1e0ff */
[----:B------:R-:W2:Y:S01]  /*b220*/  LDL.64 R4, [UR61+0x80] ;  /* 0x0000803dff047983 */ /* 0x000ea20008100a00 */
[----:B------:R-:W-:-:S05]  /*b230*/  SHF.L.W.U32.HI R56, R95, 0x10, R94 ;  /* 0x000000105f387819 */ /* 0x000fca0000010e5e */
        /* <DEDUP_REMOVED lines=11> */
[----:B------:R-:W-:Y:S02]  /*b2f0*/  LOP3.LUT R7, R56, R105, RZ, 0x3c, !PT ;  /* 0x0000006938077212 */ /* 0x000fe400078e3cff */
[----:B------:R-:W-:Y:S02]  /*b300*/  R2UR UR23, R1 ;  /* 0x00000000011772ca */ /* 0x000fe400000e0000 */
[----:B------:R-:W-:Y:S02]  /*b310*/  IADD3 R118, P0, PT, R7, R96, RZ ;  /* 0x0000006007767210 */ /* 0x000fe40007f1e0ff */
[----:B------:R-:W-:Y:S02]  /*b320*/  LOP3.LUT R116, R92, R103, RZ, 0x3c, !PT ;  /* 0x000000675c747212 */ /* 0x000fe400078e3cff */
[----:B------:R-:W-:-:S03]  /*b330*/  LOP3.LUT R122, R99, R97, RZ, 0x3c, !PT ;  /* 0x00000061637a7212 */ /* 0x000fc600078e3cff */
[----:B------:R-:W-:Y:S01]  /*b340*/  IMAD.X R116, R116, 0x1, R107, P0 ;  /* 0x0000000174747824 */ /* 0x000fe200000e066b */
[----:B------:R-:W-:Y:S02]  /*b350*/  LOP3.LUT R107, R108, R57, RZ, 0x3c, !PT ;  /* 0x000000396c6b7212 */ /* 0x000fe400078e3cff */
[----:B------:R-:W-:Y:S02]  /*b360*/  LOP3.LUT R119, R119, R112, RZ, 0x3c, !PT ;  /* 0x0000007077777212 */ /* 0x000fe400078e3cff */
[----:B------:R-:W-:Y:S02]  /*b370*/  LOP3.LUT R99, R111, R118, RZ, 0x3c, !PT ;  /* 0x000000766f637212 */ /* 0x000fe400078e3cff */
[----:B------:R-:W-:Y:S02]  /*b380*/  IADD3 R107, P0, PT, R107, R104, RZ ;  /* 0x000000686b6b7210 */ /* 0x000fe40007f1e0ff */
[----:B------:R-:W-:Y:S01]  /*b390*/  LOP3.LUT R7, R102, R91, RZ, 0x3c, !PT ;  /* 0x0000005b66077212 */ /* 0x000fe200078e3cff */
[----:B------:R-:W-:Y:S01]  /*b3a0*/  UIADD3 UR20, UPT, UPT, UR23, 0x80, URZ ;  /* 0x0000008017147890 */ /* 0x000fe2000fffe0ff */
[----:B------:R-:W-:-:S02]  /*b3b0*/  SHF.L.W.U32.HI R111, R119, 0x8, R122 ;  /* 0x00000008776f7819 */ /* 0x000fc40000010e7a */
[----:B------:R-:W-:Y:S01]  /*b3c0*/  SHF.L.W.U32.HI R122, R122, 0x8, R119 ;  /* 0x000000087a7a7819 */ /* 0x000fe20000010e77 */
[----:B------:R-:W-:Y:S01]  /*b3d0*/  IMAD.X R114, R7, 0x1, R114, P0 ;  /* 0x0000000107727824 */ /* 0x000fe200000e0672 */
[----:B------:R-:W-:Y:S01]  /*b3e0*/  ULEA UR24, UR22, UR20, 0x3 ;  /* 0x0000001416187291 */ /* 0x000fe2000f8e18ff */
[----:B------:R-:W-:-:S03]  /*b3f0*/  LOP3.LUT R6, R101, R116, RZ, 0x3c, !PT ;  /* 0x0000007465067212 */ /* 0x000fc600078e3cff */
[----:B------:R-:W-:Y:S02]  /*b400*/  LOP3.LUT R115, R115, R114, RZ, 0x3c, !PT ;  /* 0x0000007273737212 */ /* 0x000fe400078e3cff */
[----:B------:R-:W-:Y:S02]  /*b410*/  SHF.L.W.U32.HI R101, R6, 0x8, R99 ;  /* 0x0000000806657819 */ /* 0x000fe40000010e63 */
[----:B------:R-:W-:Y:S02]  /*b420*/  SHF.L.W.U32.HI R99, R99, 0x8, R6 ;  /* 0x0000000863637819 */ /* 0x000fe40000010e06 */
[----:B------:R-:W-:Y:S01]  /*b430*/  IADD3 R113, P0, P1, R122, R117, R60 ;  /* 0x000000757a717210 */ /* 0x000fe2000791e03c */
[----:B------:R-:W0:Y:S01]  /*b440*/  LDCU.U8 UR23, c[0x3][0xfe] ;  /* 0x00c01fc0ff1777ac */ /* 0x000e220008000000 */
[----:B------:R-:W-:Y:S01]  /*b450*/  LOP3.LUT R60, R106, R107, RZ, 0x3c, !PT ;  /* 0x0000006b6a3c7212 */ /* 0x000fe200078e3cff */
[----:B------:R-:W2:Y:S01]  /*b460*/  LDL.64 R6, [UR24] ;  /* 0x00000018ff067983 */ /* 0x000ea20008100a00 */
[----:B------:R-:W-:-:S02]  /*b470*/  IADD3.X R61, PT, PT, R111, R123, R61, P0, P1 ;  /* 0x0000007b6f3d7210 */ /* 0x000fc400007e243d */
[----:B------:R-:W-:Y:S02]  /*b480*/  LOP3.LUT R96, R113, R98, R123, 0x96, !PT ;  /* 0x0000006271607212 */ /* 0x000fe400078e967b */
[----:B------:R-:W-:Y:S02]  /*b490*/  LOP3.LUT R117, R61, R100, R117, 0x96, !PT ;  /* 0x000000643d757212 */ /* 0x000fe400078e9675 */
[----:B------:R-:W-:Y:S01]  /*b4a0*/  SHF.L.W.U32.HI R98, R115, 0x8, R60 ;  /* 0x0000000873627819 */ /* 0x000fe20000010e3c */
[----:B------:R-:W1:Y:S01]  /*b4b0*/  LDCU.U8 UR22, c[0x3][0xfb] ;  /* 0x00c01f60ff1677ac */ /* 0x000e620008000000 */
[----:B------:R-:W-:Y:S02]  /*b4c0*/  SHF.L.W.U32.HI R60, R60, 0x8, R115 ;  /* 0x000000083c3c7819 */ /* 0x000fe40000010e73 */
[----:B------:R-:W-:Y:S01]  /*b4d0*/  SHF.L.W.U32.HI R93, R117, 0x10, R96 ;  /* 0x00000010755d7819 */ /* 0x000fe20000010e60 */
[----:B------:R-:W1:Y:S01]  /*b4e0*/  LDCU.U8 UR24, c[0x3][0xff] ;  /* 0x00c01fe0ff1877ac */ /* 0x000e620008000000 */
[----:B------:R-:W-:-:S02]  /*b4f0*/  SHF.L.W.U32.HI R96, R96, 0x10, R117 ;  /* 0x0000001060607819 */ /* 0x000fc40000010e75 */
[----:B------:R-:W-:-:S04]  /*b500*/  IADD3 R115, P0, P1, R99, R103, R62 ;  /* 0x0000006763737210 */ /* 0x000fc8000791e03e */
[----:B------:R-:W-:Y:S02]  /*b510*/  IADD3.X R117, PT, PT, R101, R105, R63, P0, P1 ;  /* 0x0000006965757210 */ /* 0x000fe400007e243f */
[----:B------:R-:W-:Y:S02]  /*b520*/  LOP3.LUT R63, R120, R59, RZ, 0x3c, !PT ;  /* 0x0000003b783f7212 */ /* 0x000fe400078e3cff */
[----:B------:R-:W-:Y:S02]  /*b530*/  LOP3.LUT R62, R121, R58, RZ, 0x3c, !PT ;  /* 0x0000003a793e7212 */ /* 0x000fe400078e3cff */
[----:B------:R-:W-:Y:S02]  /*b540*/  IADD3 R110, P0, PT, R63, R110, RZ ;  /* 0x0000006e3f6e7210 */ /* 0x000fe40007f1e0ff */
[----:B------:R-:W-:Y:S02]  /*b550*/  LOP3.LUT R103, R117, R92, R103, 0x96, !PT ;  /* 0x0000005c75677212 */ /* 0x000fe400078e9667 */
[----:B------:R-:W1:Y:S01]  /*b560*/  S2R R92, SR_TID.X ;  /* 0x00000000005c7919 */ /* 0x000e620000002100 */
[----:B------:R-:W-:Y:S01]  /*b570*/  IMAD.X R109, R62, 0x1, R109, P0 ;  /* 0x000000013e6d7824 */ /* 0x000fe200000e066d */
[----:B------:R-:W-:Y:S01]  /*b580*/  IADD3 R97, P0, PT, R96, R97, RZ ;  /* 0x0000006160617210 */ /* 0x000fe20007f1e0ff */
[----:B0-----:R-:W-:-:S02]  /*b590*/  ULEA UR23, UR23, UR20, 0x3 ;  /* 0x0000001417177291 */ /* 0x001fc4000f8e18ff */
[----:B-1----:R-:W-:Y:S01]  /*b5a0*/  ULEA UR22, UR22, UR20, 0x3 ;  /* 0x0000001416167291 */ /* 0x002fe2000f8e18ff */
[----:B------:R-:W0:Y:S01]  /*b5b0*/  LDC R125, c[0x0][0x360] ;  /* 0x0000d800ff7d7b82 */ /* 0x000e220000000800 */
[----:B------:R-:W-:Y:S01]  /*b5c0*/  ULEA UR20, UR24, UR20, 0x3 ;  /* 0x0000001418147291 */ /* 0x000fe2000f8e18ff */
[----:B------:R-:W-:Y:S01]  /*b5d0*/  IMAD.X R112, R93, 0x1, R112, P0 ;  /* 0x000000015d707824 */ /* 0x000fe200000e0670 */
[----:B------:R-:W-:-:S05]  /*b5e0*/  LOP3.LUT R56, R115, R56, R105, 0x96, !PT ;  /* 0x0000003873387212 */ /* 0x000fca00078e9669 */
[----:B------:R-:W0:Y:S01]  /*b5f0*/  S2UR UR24, SR_CTAID.X ;  /* 0x00000000001879c3 */ /* 0x000e220000002500 */
[----:B------:R-:W-:Y:S02]  /*b600*/  LOP3.LUT R63, R95, R110, RZ, 0x3c, !PT ;  /* 0x0000006e5f3f7212 */ /* 0x000fe400078e3cff */
[----:B------:R-:W-:Y:S02]  /*b610*/  LOP3.LUT R122, R97, R122, RZ, 0x3c, !PT ;  /* 0x0000007a617a7212 */ /* 0x000fe400078e3cff */
[----:B------:R-:W-:Y:S02]  /*b620*/  LOP3.LUT R111, R112, R111, RZ, 0x3c, !PT ;  /* 0x0000006f706f7212 */ /* 0x000fe400078e3cff */
[----:B------:R-:W-:Y:S02]  /*b630*/  LOP3.LUT R94, R94, R109, RZ, 0x3c, !PT ;  /* 0x0000006d5e5e7212 */ /* 0x000fe400078e3cff */
[----:B------:R-:W-:Y:S02]  /*b640*/  SHF.L.W.U32.HI R95, R103, 0x10, R56 ;  /* 0x00000010675f7819 */ /* 0x000fe40000010e38 */
[----:B------:R-:W-:-:S02]  /*b650*/  IADD3 R105, P0, P1, R60, R91, R64 ;  /* 0x0000005b3c697210 */ /* 0x000fc4000791e040 */
[----:B------:R-:W-:Y:S02]  /*b660*/  SHF.L.W.U32.HI R103, R56, 0x10, R103 ;  /* 0x0000001038677819 */ /* 0x000fe40000010e67 */
[----:B------:R-:W-:Y:S02]  /*b670*/  SHF.L.W.U32.HI R119, R122, 0x1, R111 ;  /* 0x000000017a777819 */ /* 0x000fe40000010e6f */
[----:B------:R-:W-:Y:S02]  /*b680*/  SHF.L.W.U32.HI R123, R111, 0x1, R122 ;  /* 0x000000016f7b7819 */ /* 0x000fe40000010e7a */
[----:B------:R-:W-:Y:S02]  /*b690*/  SHF.L.W.U32.HI R62, R94, 0x8, R63 ;  /* 0x000000085e3e7819 */ /* 0x000fe40000010e3f */
[----:B------:R-:W-:Y:S02]  /*b6a0*/  IADD3.X R111, PT, PT, R98, R57, R65, P0, P1 ;  /* 0x00000039626f7210 */ /* 0x000fe400007e2441 */
[----:B------:R-:W-:-:S02]  /*b6b0*/  SHF.L.W.U32.HI R63, R63, 0x8, R94 ;  /* 0x000000083f3f7819 */ /* 0x000fc40000010e5e */
[----:B------:R-:W-:Y:S02]  /*b6c0*/  IADD3 R118, P0, PT, R103, R118, RZ ;  /* 0x0000007667767210 */ /* 0x000fe40007f1e0ff */
[----:B------:R-:W-:Y:S02]  /*b6d0*/  IADD3 R64, P1, P2, R63, R58, R66 ;  /* 0x0000003a3f407210 */ /* 0x000fe40007a3e042 */
[----:B------:R-:W-:Y:S01]  /*b6e0*/  LOP3.LUT R57, R105, R108, R57, 0x96, !PT ;  /* 0x0000006c69397212 */ /* 0x000fe200078e9639 */
[----:B------:R-:W-:Y:S01]  /*b6f0*/  IMAD.X R116, R95, 0x1, R116, P0 ;  /* 0x000000015f747824 */ /* 0x000fe200000e0674 */
[----:B------:R-:W-:Y:S02]  /*b700*/  LOP3.LUT R66, R111, R102, R91, 0x96, !PT ;  /* 0x000000666f427212 */ /* 0x000fe400078e965b */
[----:B------:R-:W-:Y:S02]  /*b710*/  IADD3.X R65, PT, PT, R62, R59, R67, P1, P2 ;  /* 0x0000003b3e417210 */ /* 0x000fe40000fe4443 */
[----:B------:R-:W-:-:S02]  /*b720*/  SHF.L.W.U32.HI R67, R66, 0x10, R57 ;  /* 0x0000001042437819 */ /* 0x000fc40000010e39 */
[----:B------:R-:W-:Y:S02]  /*b730*/  LOP3.LUT R99, R118, R99, RZ, 0x3c, !PT ;  /* 0x0000006376637212 */ /* 0x000fe400078e3cff */
[----:B------:R-:W-:Y:S02]  /*b740*/  LOP3.LUT R56, R116, R101, RZ, 0x3c, !PT ;  /* 0x0000006574387212 */ /* 0x000fe400078e3cff */
[----:B------:R-:W-:Y:S01]  /*b750*/  SHF.L.W.U32.HI R66, R57, 0x10, R66 ;  /* 0x0000001039427819 */ /* 0x000fe20000010e42 */
[----:B0-----:R-:W-:Y:S01]  /*b760*/  IMAD R92, R125, UR24, R92 ;  /* 0x000000187d5c7c24 */ /* 0x001fe2000f8e025c */
[----:B------:R-:W-:Y:S01]  /*b770*/  LOP3.LUT R59, R64, R120, R59, 0x96, !PT ;  /* 0x00000078403b7212 */ /* 0x000fe200078e963b */
[----:B------:R-:W-:Y:S01]  /*b780*/  ULEA UR60, UR60, UR57, 0x3 ;  /* 0x000000393c3c7291 */ /* 0x000fe2000f8e18ff */
[----:B------:R-:W-:Y:S01]  /*b790*/  LOP3.LUT R58, R65, R121, R58, 0x96, !PT ;  /* 0x00000079413a7212 */ /* 0x000fe200078e963a */
[----:B------:R-:W-:Y:S01]  /*b7a0*/  ULEA UR59, UR59, UR57, 0x3 ;  /* 0x000000393b3b7291 */ /* 0x000fe2000f8e18ff */
[----:B------:R-:W-:Y:S01]  /*b7b0*/  SHF.L.W.U32.HI R101, R56, 0x1, R99 ;  /* 0x0000000138657819 */ /* 0x000fe20000010e63 */
[----:B------:R-:W-:Y:S01]  /*b7c0*/  ULEA UR58, UR58, UR57, 0x3 ;  /* 0x000000393a3a7291 */ /* 0x000fe2000f8e18ff */
[----:B------:R-:W-:Y:S01]  /*b7d0*/  IADD3 R125, P0, PT, R66, R107, RZ ;  /* 0x0000006b427d7210 */ /* 0x000fe20007f1e0ff */
[----:B------:R-:W-:Y:S01]  /*b7e0*/  ULOP3.LUT UR21, UR21, 0xff, URZ, 0xc0, !UPT ;  /* 0x000000ff15157892 */ /* 0x000fe2000f8ec0ff */
[----:B------:R-:W-:Y:S01]  /*b7f0*/  SHF.L.W.U32.HI R94, R59, 0x10, R58 ;  /* 0x000000103b5e7819 */ /* 0x000fe20000010e3a */
[----:B------:R-:W-:Y:S01]  /*b800*/  ULEA UR62, UR62, UR57, 0x3 ;  /* 0x000000393e3e7291 */ /* 0x000fe2000f8e18ff */
[----:B------:R-:W-:Y:S01]  /*b810*/  SHF.L.W.U32.HI R107, R99, 0x1, R56 ;  /* 0x00000001636b7819 */ /* 0x000fe20000010e38 */
[----:B------:R-:W-:Y:S01]  /*b820*/  IMAD.X R121, R67, 0x1, R114, P0 ;  /* 0x0000000143797824 */ /* 0x000fe200000e0672 */
[----:B------:R-:W-:Y:S01]  /*b830*/  IADD3 R113, P1, P2, R101, R113, R68 ;  /* 0x0000007165717210 */ /* 0x000fe20007a3e044 */
[----:B------:R-:W-:Y:S01]  /*b840*/  ULEA UR63, UR63, UR57, 0x3 ;  /* 0x000000393f3f7291 */ /* 0x000fe2000f8e18ff */
[----:B------:R-:W-:Y:S01]  /*b850*/  SHF.L.W.U32.HI R100, R58, 0x10, R59 ;  /* 0x000000103a647819 */ /* 0x000fe20000010e3b */
[----:B------:R-:W-:Y:S01]  /*b860*/  ULEA UR65, UR65, UR57, 0x3 ;  /* 0x0000003941417291 */ /* 0x000fe2000f8e18ff */
[----:B------:R-:W-:Y:S01]  /*b870*/  IADD3 R110, P0, PT, R94, R110, RZ ;  /* 0x0000006e5e6e7210 */ /* 0x000fe20007f1e0ff */
[----:B------:R-:W-:Y:S01]  /*b880*/  ULEA UR66, UR66, UR57, 0x3 ;  /* 0x0000003942427291 */ /* 0x000fe2000f8e18ff */
[----:B------:R-:W-:Y:S01]  /*b890*/  IADD3.X R91, PT, PT, R107, R61, R69, P1, P2 ;  /* 0x0000003d6b5b7210 */ /* 0x000fe20000fe4445 */
[----:B------:R-:W-:Y:S01]  /*b8a0*/  ULEA UR67, UR67, UR57, 0x3 ;  /* 0x0000003943437291 */ /* 0x000fe2000f8e18ff */
[----:B------:R-:W-:Y:S01]  /*b8b0*/  LOP3.LUT R60, R125, R60, RZ, 0x3c, !PT ;  /* 0x0000003c7d3c7212 */ /* 0x000fe200078e3cff */
[C---:B------:R-:W-:Y:S01]  /*b8c0*/  IMAD.X R109, R100.reuse, 0x1, R109, P0 ;  /* 0x00000001646d7824 */ /* 0x040fe200000e066d */
[----:B------:R-:W-:Y:S01]  /*b8d0*/  LOP3.LUT R102, R100, R91, RZ, 0x3c, !PT ;  /* 0x0000005b64667212 */ /* 0x000fe200078e3cff */
[----:B------:R-:W-:Y:S01]  /*b8e0*/  ULEA UR64, UR21, UR57, 0x3 ;  /* 0x0000003915407291 */ /* 0x000fe2000f8e18ff */
[----:B------:R-:W-:Y:S01]  /*b8f0*/  IADD3 R69, P1, P2, R123, R64, R70 ;  /* 0x000000407b457210 */ /* 0x000fe20007a3e046 */
[----:B------:R-:W2:Y:S01]  /*b900*/  LDL.64 R56, [UR23] ;  /* 0x00000017ff387983 */ /* 0x000ea20008100a00 */
[----:B------:R-:W-:Y:S01]  /*b910*/  LOP3.LUT R63, R110, R63, RZ, 0x3c, !PT ;  /* 0x0000003f6e3f7212 */ /* 0x000fe200078e3cff */
[----:B------:R-:W0:Y:S01]  /*b920*/  LDCU.128 UR24, c[0x3][0x20] ;  /* 0x00c00400ff1877ac */ /* 0x000e220008000c00 */
[----:B------:R-:W-:-:S02]  /*b930*/  LOP3.LUT R62, R109, R62, RZ, 0x3c, !PT ;  /* 0x0000003e6d3e7212 */ /* 0x000fc400078e3cff */
[----:B------:R-:W-:Y:S02]  /*b940*/  IADD3 R102, P0, PT, R102, R125, RZ ;  /* 0x0000007d66667210 */ /* 0x000fe40007f1e0ff */
[----:B------:R-:W-:Y:S02]  /*b950*/  LOP3.LUT R108, R94, R113, RZ, 0x3c, !PT ;  /* 0x000000715e6c7212 */ /* 0x000fe400078e3cff */
[----:B------:R-:W-:Y:S02]  /*b960*/  IADD3.X R70, PT, PT, R119, R65, R71, P1, P2 ;  /* 0x0000004177467210 */ /* 0x000fe40000fe4447 */
[----:B------:R-:W-:Y:S01]  /*b970*/  SHF.L.W.U32.HI R106, R63, 0x1, R62 ;  /* 0x000000013f6a7819 */ /* 0x000fe20000010e3e */
[----:B------:R-:W-:Y:S01]  /*b980*/  IMAD.X R108, R108, 0x1, R121, P0 ;  /* 0x000000016c6c7824 */ /* 0x000fe200000e0679 */
[----:B------:R-:W-:Y:S01]  /*b990*/  SHF.L.W.U32.HI R104, R62, 0x1, R63 ;  /* 0x000000013e687819 */ /* 0x000fe20000010e3f */
[----:B------:R-:W2:Y:S01]  /*b9a0*/  LDL.64 R64, [UR59+0x80] ;  /* 0x0000803bff407983 */ /* 0x000ea20008100a00 */
[----:B------:R-:W-:-:S02]  /*b9b0*/  LOP3.LUT R63, R67, R70, RZ, 0x3c, !PT ;  /* 0x00000046433f7212 */ /* 0x000fc400078e3cff */
[----:B------:R-:W-:Y:S02]  /*b9c0*/  LOP3.LUT R62, R101, R102, RZ, 0x3c, !PT ;  /* 0x00000066653e7212 */ /* 0x000fe400078e3cff */
[----:B------:R-:W-:Y:S02]  /*b9d0*/  IADD3 R68, P0, PT, R63, R118, RZ ;  /* 0x000000763f447210 */ /* 0x000fe40007f1e0ff */
[----:B------:R-:W-:Y:S02]  /*b9e0*/  LOP3.LUT R107, R107, R108, RZ, 0x3c, !PT ;  /* 0x0000006c6b6b7212 */ /* 0x000fe400078e3cff */
[----:B------:R-:W-:Y:S02]  /*b9f0*/  LOP3.LUT R63, R66, R69, RZ, 0x3c, !PT ;  /* 0x00000045423f7212 */ /* 0x000fe400078e3cff */
[----:B------:R-:W-:Y:S02]  /*ba00*/  SHF.L.W.U32.HI R101, R107, 0x8, R62 ;  /* 0x000000086b657819 */ /* 0x000fe40000010e3e */
[----:B------:R-:W-:Y:S01]  /*ba10*/  SHF.L.W.U32.HI R107, R62, 0x8, R107 ;  /* 0x000000083e6b7819 */ /* 0x000fe20000010e6b */
[----:B------:R-:W-:-:S02]  /*ba20*/  IMAD.X R118, R63, 0x1, R116, P0 ;  /* 0x000000013f767824 */ /* 0x000fc400000e0674 */
[----:B------:R-:W2:Y:S01]  /*ba30*/  LDL.64 R62, [UR60+0x80] ;  /* 0x0000803cff3e7983 */ /* 0x000ea20008100a00 */
[----:B------:R-:W-:Y:S02]  /*ba40*/  LOP3.LUT R59, R121, R98, RZ, 0x3c, !PT ;  /* 0x00000062793b7212 */ /* 0x000fe400078e3cff */
[----:B------:R-:W-:Y:S02]  /*ba50*/  LOP3.LUT R123, R123, R68, RZ, 0x3c, !PT ;  /* 0x000000447b7b7212 */ /* 0x000fe400078e3cff */
[----:B------:R-:W-:Y:S02]  /*ba60*/  SHF.L.W.U32.HI R98, R59, 0x1, R60 ;  /* 0x000000013b627819 */ /* 0x000fe40000010e3c */
[----:B------:R-:W-:Y:S02]  /*ba70*/  LOP3.LUT R116, R119, R118, RZ, 0x3c, !PT ;  /* 0x0000007677747212 */ /* 0x000fe400078e3cff */
[----:B------:R-:W-:Y:S02]  /*ba80*/  SHF.L.W.U32.HI R99, R60, 0x1, R59 ;  /* 0x000000013c637819 */ /* 0x000fe40000010e3b */
[----:B----4-:R-:W-:Y:S01]  /*ba90*/  IADD3 R115, P0, P1, R98, R115, R72 ;  /* 0x0000007362737210 */ /* 0x010fe2000791e048 */
[----:B------:R-:W4:Y:S01]  /*baa0*/  LDL.64 R60, [UR20] ;  /* 0x00000014ff3c7983 */ /* 0x000f220008100a00 */
[----:B------:R-:W-:-:S02]  /*bab0*/  SHF.L.W.U32.HI R72, R123, 0x8, R116 ;  /* 0x000000087b487819 */ /* 0x000fc40000010e74 */
[----:B------:R-:W-:Y:S01]  /*bac0*/  IADD3.X R114, PT, PT, R99, R117, R73, P0, P1 ;  /* 0x0000007563727210 */ /* 0x000fe200007e2449 */
[----:B------:R-:W4:Y:S01]  /*bad0*/  LDL.64 R58, [UR22] ;  /* 0x00000016ff3a7983 */ /* 0x000f220008100a00 */
[----:B------:R-:W-:Y:S01]  /*bae0*/  SHF.L.W.U32.HI R73, R116, 0x8, R123 ;  /* 0x0000000874497819 */ /* 0x000fe20000010e7b */
[----:B------:R-:W1:Y:S01]  /*baf0*/  LDCU.128 UR20, c[0x3][URZ] ;  /* 0x00c00000ff1477ac */ /* 0x000e620008000c00 */
[----:B------:R-:W-:-:S04]  /*bb00*/  IADD3 R116, P0, P1, R72, R69, R74 ;  /* 0x0000004548747210 */ /* 0x000fc8000791e04a */
[----:B------:R-:W-:Y:S02]  /*bb10*/  IADD3.X R117, PT, PT, R73, R70, R75, P0, P1 ;  /* 0x0000004649757210 */ /* 0x000fe400007e244b */
[----:B------:R-:W-:Y:S01]  /*bb20*/  LOP3.LUT R70, R116, R67, R70, 0x96, !PT ;  /* 0x0000004374467212 */ /* 0x000fe200078e9646 */
[----:B------:R-:W4:Y:S01]  /*bb30*/  LDL.64 R74, [UR63+0x80] ;  /* 0x0000803fff4a7983 */ /* 0x000f220008100a00 */
[----:B------:R-:W-:-:S03]  /*bb40*/  LOP3.LUT R69, R117, R66, R69, 0x96, !PT ;  /* 0x0000004275457212 */ /* 0x000fc600078e9645 */
[----:B------:R-:W4:Y:S01]  /*bb50*/  LDL.64 R66, [UR58+0x80] ;  /* 0x0000803aff427983 */ /* 0x000f220008100a00 */
[----:B---3--:R-:W-:Y:S02]  /*bb60*/  IADD3 R76, P0, P1, R104, R105, R76 ;  /* 0x00000069684c7210 */ /* 0x008fe4000791e04c */
[----:B------:R-:W-:Y:S02]  /*bb70*/  SHF.L.W.U32.HI R105, R70, 0x10, R69 ;  /* 0x0000001046697819 */ /* 0x000fe40000010e45 */
[----:B------:R-:W-:Y:S02]  /*bb80*/  IADD3.X R120, PT, PT, R106, R111, R77, P0, P1 ;  /* 0x0000006f6a787210 */ /* 0x000fe400007e244d */
[----:B------:R-:W-:Y:S02]  /*bb90*/  SHF.L.W.U32.HI R77, R69, 0x10, R70 ;  /* 0x00000010454d7819 */ /* 0x000fe40000010e46 */
[----:B------:R-:W-:Y:S01]  /*bba0*/  IADD3 R111, P0, PT, R105, R68, RZ ;  /* 0x00000044696f7210 */ /* 0x000fe20007f1e0ff */
[----:B------:R-:W3:Y:S04]  /*bbb0*/  LDL.64 R70, [UR64+0x80] ;  /* 0x00008040ff467983 */ /* 0x000ee80008100a00 */
[----:B------:R-:W3:Y:S01]  /*bbc0*/  LDL.64 R68, [UR62+0x80] ;  /* 0x0000803eff447983 */ /* 0x000ee20008100a00 */
[----:B------:R-:W-:Y:S01]  /*bbd0*/  IMAD.X R118, R77, 0x1, R118, P0 ;  /* 0x000000014d767824 */ /* 0x000fe200000e0676 */
[----:B------:R-:W-:-:S02]  /*bbe0*/  LOP3.LUT R72, R111, R72, RZ, 0x3c, !PT ;  /* 0x000000486f487212 */ /* 0x000fc400078e3cff */
[----:B-----5:R-:W-:Y:S02]  /*bbf0*/  IADD3 R119, P0, P1, R107, R113, R2 ;  /* 0x000000716b777210 */ /* 0x020fe4000791e002 */
[----:B------:R-:W-:Y:S02]  /*bc00*/  LOP3.LUT R73, R118, R73, RZ, 0x3c, !PT ;  /* 0x0000004976497212 */ /* 0x000fe400078e3cff */
[----:B------:R-:W-:Y:S02]  /*bc10*/  IADD3.X R123, PT, PT, R101, R91, R3, P0, P1 ;  /* 0x0000005b657b7210 */ /* 0x000fe400007e2403 */
[----:B------:R-:W-:Y:S01]  /*bc20*/  LOP3.LUT R100, R119, R100, R91, 0x96, !PT ;  /* 0x0000006477647212 */ /* 0x000fe200078e965b */
[----:B------:R-:W5:Y:S01]  /*bc30*/  LDL.64 R2, [UR66+0x80] ;  /* 0x00008042ff027983 */ /* 0x000f620008100a00 */
[----:B------:R-:W-:Y:S02]  /*bc40*/  SHF.L.W.U32.HI R121, R72, 0x1, R73 ;  /* 0x0000000148797819 */ /* 0x000fe40000010e49 */
[----:B------:R-:W-:-:S02]  /*bc50*/  SHF.L.W.U32.HI R91, R73, 0x1, R72 ;  /* 0x00000001495b7819 */ /* 0x000fc40000010e48 */
[----:B------:R-:W5:Y:S01]  /*bc60*/  LDL.64 R72, [UR65+0x80] ;  /* 0x00008041ff487983 */ /* 0x000f620008100a00 */
[----:B------:R-:W-:Y:S02]  /*bc70*/  LOP3.LUT R125, R123, R94, R113, 0x96, !PT ;  /* 0x0000005e7b7d7212 */ /* 0x000fe400078e9671 */
[----:B--2---:R-:W-:-:S04]  /*bc80*/  IADD3 R119, P0, P1, R91, R119, R4 ;  /* 0x000000775b777210 */ /* 0x004fc8000791e004 */
[----:B------:R-:W-:Y:S02]  /*bc90*/  IADD3.X R123, PT, PT, R121, R123, R5, P0, P1 ;  /* 0x0000007b797b7210 */ /* 0x000fe400007e2405 */
[----:B------:R-:W2:Y:S01]  /*bca0*/  LDL.64 R4, [UR67+0x80] ;  /* 0x00008043ff047983 */ /* 0x000ea20008100a00 */
[----:B------:R-:W-:Y:S02]  /*bcb0*/  LOP3.LUT R94, R93, R114, RZ, 0x3c, !PT ;  /* 0x000000725d5e7212 */ /* 0x000fe400078e3cff */
[----:B------:R-:W-:Y:S02]  /*bcc0*/  SHF.L.W.U32.HI R113, R125, 0x10, R100 ;  /* 0x000000107d717819 */ /* 0x000fe40000010e64 */
[----:B------:R-:W-:Y:S02]  /*bcd0*/  IADD3 R110, P1, PT, R94, R110, RZ ;  /* 0x0000006e5e6e7210 */ /* 0x000fe40007f3e0ff */
[----:B------:R-:W-:Y:S02]  /*bce0*/  LOP3.LUT R94, R96, R115, RZ, 0x3c, !PT ;  /* 0x00000073605e7212 */ /* 0x000fe400078e3cff */
[----:B------:R-:W-:-:S03]  /*bcf0*/  SHF.L.W.U32.HI R125, R100, 0x10, R125 ;  /* 0x00000010647d7819 */ /* 0x000fc60000010e7d */
[----:B------:R-:W-:Y:S01]  /*bd00*/  IMAD.X R94, R94, 0x1, R109, P1 ;  /* 0x000000015e5e7824 */ /* 0x000fe200008e066d */
[----:B------:R-:W-:Y:S02]  /*bd10*/  IADD3 R102, P0, PT, R125, R102, RZ ;  /* 0x000000667d667210 */ /* 0x000fe40007f1e0ff */
[----:B------:R-:W-:Y:S02]  /*bd20*/  LOP3.LUT R100, R98, R110, RZ, 0x3c, !PT ;  /* 0x0000006e62647212 */ /* 0x000fe400078e3cff */
[----:B------:R-:W-:Y:S01]  /*bd30*/  LOP3.LUT R99, R99, R94, RZ, 0x3c, !PT ;  /* 0x0000005e63637212 */ /* 0x000fe200078e3cff */
[----:B------:R-:W-:Y:S01]  /*bd40*/  IMAD.X R108, R113, 0x1, R108, P0 ;  /* 0x00000001716c7824 */ /* 0x000fe200000e066c */
[----:B------:R-:W-:Y:S02]  /*bd50*/  LOP3.LUT R109, R102, R107, RZ, 0x3c, !PT ;  /* 0x0000006b666d7212 */ /* 0x000fe400078e3cff */
[----:B------:R-:W-:Y:S02]  /*bd60*/  SHF.L.W.U32.HI R98, R100, 0x8, R99 ;  /* 0x0000000864627819 */ /* 0x000fe40000010e63 */
[----:B------:R-:W-:-:S02]  /*bd70*/  LOP3.LUT R122, R108, R101, RZ, 0x3c, !PT ;  /* 0x000000656c7a7212 */ /* 0x000fc400078e3cff */
[----:B------:R-:W-:Y:S02]  /*bd80*/  SHF.L.W.U32.HI R107, R99, 0x8, R100 ;  /* 0x00000008636b7819 */ /* 0x000fe40000010e64 */
[----:B------:R-:W-:Y:S02]  /*bd90*/  SHF.L.W.U32.HI R101, R122, 0x1, R109 ;  /* 0x000000017a657819 */ /* 0x000fe40000010e6d */
[----:B------:R-:W-:Y:S02]  /*bda0*/  SHF.L.W.U32.HI R99, R109, 0x1, R122 ;  /* 0x000000016d637819 */ /* 0x000fe40000010e7a */
[----:B------:R-:W-:-:S04]  /*bdb0*/  IADD3 R100, P0, P1, R98, R115, R62 ;  /* 0x0000007362647210 */ /* 0x000fc8000791e03e */
[----:B------:R-:W-:Y:S02]  /*bdc0*/  IADD3.X R109, PT, PT, R107, R114, R63, P0, P1 ;  /* 0x000000726b6d7210 */ /* 0x000fe400007e243f */
[----:B------:R-:W-:Y:S02]  /*bdd0*/  IADD3 R63, P0, P1, R101, R100, R64 ;  /* 0x00000064653f7210 */ /* 0x000fe4000791e040 */
[----:B------:R-:W-:Y:S02]  /*bde0*/  LOP3.LUT R64, R95, R120, RZ, 0x3c, !PT ;  /* 0x000000785f407212 */ /* 0x000fe400078e3cff */
[----:B------:R-:W-:Y:S02]  /*bdf0*/  LOP3.LUT R62, R100, R93, R114, 0x96, !PT ;  /* 0x0000005d643e7212 */ /* 0x000fe400078e9672 */
[----:B------:R-:W-:Y:S02]  /*be00*/  IADD3.X R65, PT, PT, R99, R109, R65, P0, P1 ;  /* 0x0000006d63417210 */ /* 0x000fe400007e2441 */
[----:B------:R-:W-:-:S02]  /*be10*/  IADD3 R97, P0, PT, R64, R97, RZ ;  /* 0x0000006140617210 */ /* 0x000fc40007f1e0ff */
[----:B------:R-:W-:-:S05]  /*be20*/  LOP3.LUT R93, R103, R76, RZ, 0x3c, !PT ;  /* 0x0000004c675d7212 */ /* 0x000fca00078e3cff */
[----:B------:R-:W-:Y:S01]  /*be30*/  IMAD.X R93, R93, 0x1, R112, P0 ;  /* 0x000000015d5d7824 */ /* 0x000fe200000e0670 */
[----:B------:R-:W-:Y:S02]  /*be40*/  LOP3.LUT R115, R109, R96, R115, 0x96, !PT ;  /* 0x000000606d737212 */ /* 0x000fe400078e9673 */
[----:B------:R-:W-:Y:S02]  /*be50*/  LOP3.LUT R104, R104, R97, RZ, 0x3c, !PT ;  /* 0x0000006168687212 */ /* 0x000fe400078e3cff */
[----:B------:R-:W-:-:S04]  /*be60*/  LOP3.LUT R109, R106, R93, RZ, 0x3c, !PT ;  /* 0x0000005d6a6d7212 */ /* 0x000fc800078e3cff */
[----:B------:R-:W-:Y:S02]  /*be70*/  SHF.L.W.U32.HI R96, R104, 0x8, R109 ;  /* 0x0000000868607819 */ /* 0x000fe40000010e6d */
[----:B------:R-:W-:Y:S02]  /*be80*/  SHF.L.W.U32.HI R109, R109, 0x8, R104 ;  /* 0x000000086d6d7819 */ /* 0x000fe40000010e68 */
[----:B----4-:R-:W-:-:S04]  /*be90*/  IADD3 R100, P0, P1, R96, R76, R66 ;  /* 0x0000004c60647210 */ /* 0x010fc8000791e042 */
[----:B------:R-:W-:Y:S02]  /*bea0*/  IADD3.X R67, PT, PT, R109, R120, R67, P0, P1 ;  /* 0x000000786d437210 */ /* 0x000fe400007e2443 */
[----:B------:R-:W-:Y:S02]  /*beb0*/  LOP3.LUT R66, R100, R95, R120, 0x96, !PT ;  /* 0x0000005f64427212 */ /* 0x000fe400078e9678 */
        /* <DEDUP_REMOVED lines=11> */
[----:B------:R-:W-:Y:S02]  /*bf70*/  LOP3.LUT R95, R115, R96, RZ, 0x3c, !PT ;  /* 0x00000060735f7212 */ /* 0x000fe400078e3cff */
[----:B------:R-:W-:Y:S02]  /*bf80*/  SHF.L.W.U32.HI R97, R98, 0x1, R107 ;  /* 0x0000000162617819 */ /* 0x000fe40000010e6b */
[----:B------:R-:W-:Y:S02]  /*bf90*/  SHF.L.W.U32.HI R107, R107, 0x1, R98 ;  /* 0x000000016b6b7819 */ /* 0x000fe40000010e62 */
[----:B------:R-:W-:Y:S02]  /*bfa0*/  LOP3.LUT R98, R62, R123, RZ, 0x3c, !PT ;  /* 0x0000007b3e627212 */ /* 0x000fe400078e3cff */
[----:B------:R-:W-:-:S02]  /*bfb0*/  LOP3.LUT R96, R104, R109, RZ, 0x3c, !PT ;  /* 0x0000006d68607212 */ /* 0x000fc400078e3cff */
[----:B------:R-:W-:Y:S02]  /*bfc0*/  IADD3 R98, P0, PT, R98, R115, RZ ;  /* 0x0000007362627210 */ /* 0x000fe40007f1e0ff */
[----:B------:R-:W-:Y:S02]  /*bfd0*/  LOP3.LUT R109, R76, R119, RZ, 0x3c, !PT ;  /* 0x000000774c6d7212 */ /* 0x000fe400078e3cff */
[----:B------:R-:W-:Y:S02]  /*bfe0*/  SHF.L.W.U32.HI R93, R95, 0x1, R96 ;  /* 0x000000015f5d7819 */ /* 0x000fe40000010e60 */
[----:B------:R-:W-:Y:S01]  /*bff0*/  SHF.L.W.U32.HI R95, R96, 0x1, R95 ;  /* 0x00000001605f7819 */ /* 0x000fe20000010e5f */
[----:B------:R-:W-:Y:S01]  /*c000*/  IMAD.X R96, R109, 0x1, R104, P0 ;  /* 0x000000016d607824 */ /* 0x000fe200000e0668 */
[----:B------:R-:W-:Y:S02]  /*c010*/  LOP3.LUT R104, R66, R65, RZ, 0x3c, !PT ;  /* 0x0000004142687212 */ /* 0x000fe400078e3cff */
[----:B---3--:R-:W-:-:S02]  /*c020*/  IADD3 R116, P3, P4, R95, R116, R68 ;  /* 0x000000745f747210 */ /* 0x008fc40007c7e044 */
[----:B------:R-:W-:Y:S02]  /*c030*/  IADD3 R70, P1, P2, R107, R100, R70 ;  /* 0x000000646b467210 */ /* 0x000fe40007a3e046 */
[----:B------:R-:W-:Y:S02]  /*c040*/  IADD3 R100, P0, PT, R104, R111, RZ ;  /* 0x0000006f68647210 */ /* 0x000fe40007f1e0ff */
[----:B------:R-:W-:Y:S02]  /*c050*/  IADD3.X R106, PT, PT, R93, R117, R69, P3, P4 ;  /* 0x000000755d6a7210 */ /* 0x000fe40001fe8445 */
[----:B------:R-:W-:Y:S02]  /*c060*/  IADD3.X R104, PT, PT, R97, R67, R71, P1, P2 ;  /* 0x0000004361687210 */ /* 0x000fe40000fe4447 */
[----:B------:R-:W-:Y:S02]  /*c070*/  LOP3.LUT R69, R64, R63, RZ, 0x3c, !PT ;  /* 0x0000003f40457212 */ /* 0x000fe400078e3cff */
[----:B------:R-:W-:-:S02]  /*c080*/  LOP3.LUT R71, R91, R98, RZ, 0x3c, !PT ;  /* 0x000000625b477212 */ /* 0x000fc400078e3cff */
[----:B------:R-:W-:Y:S01]  /*c090*/  LOP3.LUT R68, R121, R96, RZ, 0x3c, !PT ;  /* 0x0000006079447212 */ /* 0x000fe200078e3cff */
[----:B------:R-:W-:Y:S01]  /*c0a0*/  IMAD.X R118, R69, 0x1, R118, P0 ;  /* 0x0000000145767824 */ /* 0x000fe200000e0676 */
[----:B------:R-:W-:Y:S02]  /*c0b0*/  LOP3.LUT R67, R77, R104, RZ, 0x3c, !PT ;  /* 0x000000684d437212 */ /* 0x000fe400078e3cff */
[----:B------:R-:W-:Y:S02]  /*c0c0*/  SHF.L.W.U32.HI R91, R68, 0x8, R71 ;  /* 0x00000008445b7819 */ /* 0x000fe40000010e47 */
[----:B------:R-:W-:Y:S02]  /*c0d0*/  LOP3.LUT R110, R113, R106, RZ, 0x3c, !PT ;  /* 0x0000006a716e7212 */ /* 0x000fe400078e3cff */
[----:B------:R-:W-:Y:S02]  /*c0e0*/  SHF.L.W.U32.HI R71, R71, 0x8, R68 ;  /* 0x0000000847477819 */ /* 0x000fe40000010e44 */
[----:B------:R-:W-:-:S02]  /*c0f0*/  IADD3 R102, P0, PT, R67, R102, RZ ;  /* 0x0000006643667210 */ /* 0x000fc40007f1e0ff */
[----:B------:R-:W-:Y:S02]  /*c100*/  LOP3.LUT R69, R105, R70, RZ, 0x3c, !PT ;  /* 0x0000004669457212 */ /* 0x000fe400078e3cff */
[----:B------:R-:W-:Y:S02]  /*c110*/  LOP3.LUT R68, R101, R100, RZ, 0x3c, !PT ;  /* 0x0000006465447212 */ /* 0x000fe400078e3cff */
[----:B------:R-:W-:Y:S02]  /*c120*/  LOP3.LUT R101, R99, R118, RZ, 0x3c, !PT ;  /* 0x0000007663657212 */ /* 0x000fe400078e3cff */
[----:B------:R-:W-:Y:S02]  /*c130*/  IADD3 R110, P2, PT, R110, R103, RZ ;  /* 0x000000676e6e7210 */ /* 0x000fe40007f5e0ff */
[----:B------:R-:W-:Y:S01]  /*c140*/  LOP3.LUT R99, R125, R116, RZ, 0x3c, !PT ;  /* 0x000000747d637212 */ /* 0x000fe200078e3cff */
[----:B------:R-:W-:Y:S01]  /*c150*/  IMAD.X R108, R69, 0x1, R108, P0 ;  /* 0x00000001456c7824 */ /* 0x000fe200000e066c */
[----:B------:R-:W-:-:S03]  /*c160*/  IADD3 R69, P0, P1, R71, R119, R74 ;  /* 0x0000007747457210 */ /* 0x000fc6000791e04a */
[----:B------:R-:W-:Y:S01]  /*c170*/  IMAD.X R94, R99, 0x1, R94, P2 ;  /* 0x00000001635e7824 */ /* 0x000fe200010e065e */
[----:B------:R-:W-:Y:S02]  /*c180*/  LOP3.LUT R107, R107, R102, RZ, 0x3c, !PT ;  /* 0x000000666b6b7212 */ /* 0x000fe400078e3cff */
[----:B------:R-:W-:Y:S02]  /*c190*/  LOP3.LUT R112, R97, R108, RZ, 0x3c, !PT ;  /* 0x0000006c61707212 */ /* 0x000fe400078e3cff */
[----:B------:R-:W-:Y:S02]  /*c1a0*/  IADD3.X R75, PT, PT, R91, R123, R75, P0, P1 ;  /* 0x0000007b5b4b7210 */ /* 0x000fe400007e244b */
[----:B------:R-:W-:Y:S02]  /*c1b0*/  SHF.L.W.U32.HI R67, R101, 0x8, R68 ;  /* 0x0000000865437819 */ /* 0x000fe40000010e44 */
[----:B------:R-:W-:Y:S02]  /*c1c0*/  SHF.L.W.U32.HI R68, R68, 0x8, R101 ;  /* 0x0000000844447819 */ /* 0x000fe40000010e65 */
[----:B------:R-:W-:-:S02]  /*c1d0*/  LOP3.LUT R95, R95, R110, RZ, 0x3c, !PT ;  /* 0x0000006e5f5f7212 */ /* 0x000fc400078e3cff */
[----:B------:R-:W-:Y:S02]  /*c1e0*/  LOP3.LUT R74, R93, R94, RZ, 0x3c, !PT ;  /* 0x0000005e5d4a7212 */ /* 0x000fe400078e3cff */
[----:B------:R-:W-:Y:S02]  /*c1f0*/  SHF.L.W.U32.HI R111, R107, 0x8, R112 ;  /* 0x000000086b6f7819 */ /* 0x000fe40000010e70 */
[----:B------:R-:W-:Y:S02]  /*c200*/  LOP3.LUT R62, R69, R62, R123, 0x96, !PT ;  /* 0x0000003e453e7212 */ /* 0x000fe400078e967b */
[----:B------:R-:W-:Y:S02]  /*c210*/  LOP3.LUT R103, R75, R76, R119, 0x96, !PT ;  /* 0x0000004c4b677212 */ /* 0x000fe400078e9677 */
[----:B------:R-:W-:Y:S02]  /*c220*/  SHF.L.W.U32.HI R109, R112, 0x8, R107 ;  /* 0x00000008706d7819 */ /* 0x000fe40000010e6b */
[----:B------:R-:W-:-:S02]  /*c230*/  SHF.L.W.U32.HI R93, R74, 0x8, R95 ;  /* 0x000000084a5d7819 */ /* 0x000fc40000010e5f */
[----:B------:R-:W-:Y:S02]  /*c240*/  SHF.L.W.U32.HI R97, R95, 0x8, R74 ;  /* 0x000000085f617819 */ /* 0x000fe40000010e4a */
[----:B-----5:R-:W-:Y:S02]  /*c250*/  IADD3 R107, P0, P1, R68, R63, R72 ;  /* 0x0000003f446b7210 */ /* 0x020fe4000791e048 */
[----:B------:R-:W-:Y:S02]  /*c260*/  IADD3 R95, P2, P3, R111, R70, R2 ;  /* 0x000000466f5f7210 */ /* 0x000fe40007b5e002 */
[----:B------:R-:W-:Y:S02]  /*c270*/  SHF.L.W.U32.HI R101, R62, 0x10, R103 ;  /* 0x000000103e657819 */ /* 0x000fe40000010e67 */
[----:B------:R-:W-:Y:S02]  /*c280*/  IADD3.X R73, PT, PT, R67, R65, R73, P0, P1 ;  /* 0x0000004143497210 */ /* 0x000fe400007e2449 */
[----:B------:R-:W-:-:S02]  /*c290*/  SHF.L.W.U32.HI R103, R103, 0x10, R62 ;  /* 0x0000001067677819 */ /* 0x000fc40000010e3e */
[----:B------:R-:W-:Y:S02]  /*c2a0*/  IADD3.X R99, PT, PT, R109, R104, R3, P2, P3 ;  /* 0x000000686d637210 */ /* 0x000fe400017e6403 */
[----:B------:R-:W-:Y:S02]  /*c2b0*/  IADD3 R98, P0, PT, R101, R98, RZ ;  /* 0x0000006265627210 */ /* 0x000fe40007f1e0ff */
[----:B------:R-:W-:Y:S02]  /*c2c0*/  LOP3.LUT R77, R95, R77, R104, 0x96, !PT ;  /* 0x0000004d5f4d7212 */ /* 0x000fe400078e9668 */
[----:B------:R-:W-:Y:S01]  /*c2d0*/  LOP3.LUT R70, R99, R105, R70, 0x96, !PT ;  /* 0x0000006963467212 */ /* 0x000fe200078e9646 */
[----:B------:R-:W-:Y:S01]  /*c2e0*/  IMAD.X R96, R103, 0x1, R96, P0 ;  /* 0x0000000167607824 */ /* 0x000fe200000e0660 */
[----:B------:R-:W-:Y:S02]  /*c2f0*/  LOP3.LUT R65, R107, R66, R65, 0x96, !PT ;  /* 0x000000426b417212 */ /* 0x000fe400078e9641 */
[----:B------:R-:W-:-:S02]  /*c300*/  SHF.L.W.U32.HI R3, R77, 0x10, R70 ;  /* 0x000000104d037819 */ /* 0x000fc40000010e46 */
[----:B------:R-:W-:Y:S02]  /*c310*/  LOP3.LUT R66, R73, R64, R63, 0x96, !PT ;  /* 0x0000004049427212 */ /* 0x000fe400078e963f */
[----:B------:R-:W-:Y:S02]  /*c320*/  LOP3.LUT R71, R98, R71, RZ, 0x3c, !PT ;  /* 0x0000004762477212 */ /* 0x000fe400078e3cff */
[----:B------:R-:W-:Y:S02]  /*c330*/  LOP3.LUT R64, R96, R91, RZ, 0x3c, !PT ;  /* 0x0000005b60407212 */ /* 0x000fe400078e3cff */
[----:B------:R-:W-:Y:S02]  /*c340*/  SHF.L.W.U32.HI R77, R70, 0x10, R77 ;  /* 0x00000010464d7819 */ /* 0x000fe40000010e4d */
[----:B------:R-:W-:Y:S02]  /*c350*/  IADD3 R62, P0, PT, R3, R102, RZ ;  /* 0x00000066033e7210 */ /* 0x000fe40007f1e0ff */
[----:B--2---:R-:W-:-:S02]  /*c360*/  IADD3 R2, P1, P2, R97, R116, R4 ;  /* 0x0000007461027210 */ /* 0x004fc40007a3e004 */
[----:B------:R-:W-:Y:S01]  /*c370*/  SHF.L.W.U32.HI R105, R64, 0x1, R71 ;  /* 0x0000000140697819 */ /* 0x000fe20000010e47 */
[----:B------:R-:W-:Y:S01]  /*c380*/  IMAD.X R108, R77, 0x1, R108, P0 ;  /* 0x000000014d6c7824 */ /* 0x000fe200000e066c */
[----:B------:R-:W-:Y:S02]  /*c390*/  SHF.L.W.U32.HI R91, R71, 0x1, R64 ;  /* 0x00000001475b7819 */ /* 0x000fe40000010e40 */
[----:B------:R-:W-:Y:S02]  /*c3a0*/  IADD3.X R64, PT, PT, R93, R106, R5, P1, P2 ;  /* 0x0000006a5d407210 */ /* 0x000fe40000fe4405 */
[----:B------:R-:W-:Y:S02]  /*c3b0*/  IADD3 R4, P0, P1, R105, R2, R56 ;  /* 0x0000000269047210 */ /* 0x000fe4000791e038 */
[----:B------:R-:W-:Y:S02]  /*c3c0*/  SHF.L.W.U32.HI R63, R65, 0x10, R66 ;  /* 0x00000010413f7819 */ /* 0x000fe40000010e42 */
[----:B------:R-:W-:-:S02]  /*c3d0*/  IADD3.X R74, PT, PT, R91, R64, R57, P0, P1 ;  /* 0x000000405b4a7210 */ /* 0x000fc400007e2439 */
[----:B------:R-:W-:Y:S02]  /*c3e0*/  LOP3.LUT R72, R62, R111, RZ, 0x3c, !PT ;  /* 0x0000006f3e487212 */ /* 0x000fe400078e3cff */
[----:B------:R-:W-:Y:S02]  /*c3f0*/  LOP3.LUT R109, R108, R109, RZ, 0x3c, !PT ;  /* 0x0000006d6c6d7212 */ /* 0x000fe400078e3cff */
[----:B------:R-:W-:Y:S02]  /*c400*/  SHF.L.W.U32.HI R65, R66, 0x10, R65 ;  /* 0x0000001042417819 */ /* 0x000fe40000010e41 */
[----:B------:R-:W-:Y:S02]  /*c410*/  IADD3 R71, P0, PT, R63, R100, RZ ;  /* 0x000000643f477210 */ /* 0x000fe40007f1e0ff */
[----:B------:R-:W-:Y:S02]  /*c420*/  LOP3.LUT R66, R77, R74, RZ, 0x3c, !PT ;  /* 0x0000004a4d427212 */ /* 0x000fe400078e3cff */
[----:B------:R-:W-:-:S02]  /*c430*/  SHF.L.W.U32.HI R70, R72, 0x1, R109 ;  /* 0x0000000148467819 */ /* 0x000fc40000010e6d */
[----:B------:R-:W-:Y:S01]  /*c440*/  SHF.L.W.U32.HI R72, R109, 0x1, R72 ;  /* 0x000000016d487819 */ /* 0x000fe20000010e48 */
[----:B------:R-:W-:Y:S01]  /*c450*/  IMAD.X R118, R65, 0x1, R118, P0 ;  /* 0x0000000141767824 */ /* 0x000fe200000e0676 */
[----:B------:R-:W-:Y:S02]  /*c460*/  LOP3.LUT R5, R3, R4, RZ, 0x3c, !PT ;  /* 0x0000000403057212 */ /* 0x000fe400078e3cff */
[----:B------:R-:W-:Y:S02]  /*c470*/  IADD3 R66, P2, PT, R66, R71, RZ ;  /* 0x0000004742427210 */ /* 0x000fe40007f5e0ff */
[----:B------:R-:W-:Y:S02]  /*c480*/  LOP3.LUT R106, R2, R113, R106, 0x96, !PT ;  /* 0x00000071026a7212 */ /* 0x000fe400078e966a */
[----:B------:R-:W-:Y:S01]  /*c490*/  IADD3 R2, P0, P1, R72, R107, R6 ;  /* 0x0000006b48027210 */ /* 0x000fe2000791e006 */
[----:B------:R-:W-:Y:S01]  /*c4a0*/  IMAD.X R56, R5, 0x1, R118, P2 ;  /* 0x0000000105387824 */ /* 0x000fe200010e0676 */
[----:B------:R-:W-:-:S02]  /*c4b0*/  LOP3.LUT R125, R64, R125, R116, 0x96, !PT ;  /* 0x0000007d407d7212 */ /* 0x000fc400078e9674 */
[----:B------:R-:W-:Y:S02]  /*c4c0*/  IADD3.X R64, PT, PT, R70, R73, R7, P0, P1 ;  /* 0x0000004946407210 */ /* 0x000fe400007e2407 */
[----:B------:R-:W-:Y:S02]  /*c4d0*/  SHF.L.W.U32.HI R73, R106, 0x10, R125 ;  /* 0x000000106a497819 */ /* 0x000fe40000010e7d */
[----:B------:R-:W-:Y:S02]  /*c4e0*/  LOP3.LUT R105, R105, R66, RZ, 0x3c, !PT ;  /* 0x0000004269697212 */ /* 0x000fe400078e3cff */
[----:B------:R-:W-:Y:S02]  /*c4f0*/  LOP3.LUT R6, R91, R56, RZ, 0x3c, !PT ;  /* 0x000000385b067212 */ /* 0x000fe400078e3cff */
[----:B------:R-:W-:Y:S02]  /*c500*/  SHF.L.W.U32.HI R91, R125, 0x10, R106 ;  /* 0x000000107d5b7819 */ /* 0x000fe40000010e6a */
[----:B------:R-:W-:-:S02]  /*c510*/  IADD3 R110, P0, PT, R73, R110, RZ ;  /* 0x0000006e496e7210 */ /* 0x000fc40007f1e0ff */
[----:B------:R-:W-:Y:S02]  /*c520*/  LOP3.LUT R7, R103, R64, RZ, 0x3c, !PT ;  /* 0x0000004067077212 */ /* 0x000fe400078e3cff */
[----:B------:R-:W-:Y:S01]  /*c530*/  SHF.L.W.U32.HI R107, R105, 0x8, R6 ;  /* 0x00000008696b7819 */ /* 0x000fe20000010e06 */
[----:B------:R-:W-:Y:S01]  /*c540*/  IMAD.X R94, R91, 0x1, R94, P0 ;  /* 0x000000015b5e7824 */ /* 0x000fe200000e065e */
[----:B------:R-:W-:Y:S02]  /*c550*/  SHF.L.W.U32.HI R57, R6, 0x8, R105 ;  /* 0x0000000806397819 */ /* 0x000fe40000010e69 */
[----:B------:R-:W-:Y:S02]  /*c560*/  LOP3.LUT R5, R101, R2, RZ, 0x3c, !PT ;  /* 0x0000000265057212 */ /* 0x000fe400078e3cff */
[----:B------:R-:W-:Y:S02]  /*c570*/  IADD3 R7, P0, PT, R7, R110, RZ ;  /* 0x0000006e07077210 */ /* 0x000fe40007f1e0ff */
[----:B------:R-:W-:-:S03]  /*c580*/  IADD3 R6, P1, P2, R107, R4, R60 ;  /* 0x000000046b067210 */ /* 0x000fc60007a3e03c */
[----:B------:R-:W-:Y:S01]  /*c590*/  IMAD.X R5, R5, 0x1, R94, P0 ;  /* 0x0000000105057824 */ /* 0x000fe200000e065e */
[----:B------:R-:W-:Y:S02]  /*c5a0*/  IADD3.X R60, PT, PT, R57, R74, R61, P1, P2 ;  /* 0x0000004a393c7210 */ /* 0x000fe40000fe443d */
[----:B------:R-:W-:Y:S02]  /*c5b0*/  LOP3.LUT R74, R6, R77, R74, 0x96, !PT ;  /* 0x0000004d064a7212 */ /* 0x000fe400078e964a */
[----:B------:R-:W-:Y:S02]  /*c5c0*/  LOP3.LUT R109, R60, R3, R4, 0x96, !PT ;  /* 0x000000033c6d7212 */ /* 0x000fe400078e9604 */
[----:B------:R-:W-:Y:S02]  /*c5d0*/  LOP3.LUT R61, R72, R7, RZ, 0x3c, !PT ;  /* 0x00000007483d7212 */ /* 0x000fe400078e3cff */
[----:B------:R-:W-:Y:S02]  /*c5e0*/  LOP3.LUT R70, R70, R5, RZ, 0x3c, !PT ;  /* 0x0000000546467212 */ /* 0x000fe400078e3cff */
[----:B------:R-:W-:-:S02]  /*c5f0*/  SHF.L.W.U32.HI R3, R74, 0x10, R109 ;  /* 0x000000104a037819 */ /* 0x000fc40000010e6d */
[----:B------:R-:W-:Y:S02]  /*c600*/  SHF.L.W.U32.HI R77, R61, 0x8, R70 ;  /* 0x000000083d4d7819 */ /* 0x000fe40000010e46 */
[----:B------:R-:W-:Y:S02]  /*c610*/  IADD3 R66, P2, PT, R3, R66, RZ ;  /* 0x0000004203427210 */ /* 0x000fe40007f5e0ff */
[----:B------:R-:W-:Y:S02]  /*c620*/  SHF.L.W.U32.HI R109, R109, 0x10, R74 ;  /* 0x000000106d6d7819 */ /* 0x000fe40000010e4a */
[----:B------:R-:W-:Y:S02]  /*c630*/  IADD3 R111, P0, P1, R77, R2, R58 ;  /* 0x000000024d6f7210 */ /* 0x000fe4000791e03a */
[----:B------:R-:W-:Y:S01]  /*c640*/  SHF.L.W.U32.HI R61, R70, 0x8, R61 ;  /* 0x00000008463d7819 */ /* 0x000fe20000010e3d */
[----:B------:R-:W-:-:S03]  /*c650*/  IMAD.X R4, R109, 0x1, R56, P2 ;  /* 0x000000016d047824 */ /* 0x000fc600010e0638 */
[----:B------:R-:W-:Y:S02]  /*c660*/  IADD3.X R113, PT, PT, R61, R64, R59, P0, P1 ;  /* 0x000000403d717210 */ /* 0x000fe400007e243b */
[----:B------:R-:W-:Y:S02]  /*c670*/  LOP3.LUT R64, R111, R103, R64, 0x96, !PT ;  /* 0x000000676f407212 */ /* 0x000fe400078e9640 */
[----:B-1----:R-:W-:Y:S02]  /*c680*/  LOP3.LUT R59, R4, UR23, R113, 0x96, !PT ;  /* 0x00000017043b7c12 */ /* 0x002fe4000f8e9671 */
[----:B------:R-:W-:Y:S02]  /*c690*/  LOP3.LUT R101, R113, R101, R2, 0x96, !PT ;  /* 0x0000006571657212 */ /* 0x000fe400078e9602 */
[----:B------:R-:W-:Y:S02]  /*c6a0*/  LOP3.LUT R107, R66, R107, RZ, 0x3c, !PT ;  /* 0x0000006b426b7212 */ /* 0x000fe400078e3cff */
[----:B------:R-:W-:-:S02]  /*c6b0*/  LOP3.LUT R4, R4, R57, RZ, 0x3c, !PT ;  /* 0x0000003904047212 */ /* 0x000fc400078e3cff */
[----:B------:R-:W-:Y:S02]  /*c6c0*/  SHF.L.W.U32.HI R2, R64, 0x10, R101 ;  /* 0x0000001040027819 */ /* 0x000fe40000010e65 */
[----:B------:R-:W-:Y:S02]  /*c6d0*/  SHF.L.W.U32.HI R103, R4, 0x1, R107 ;  /* 0x0000000104677819 */ /* 0x000fe40000010e6b */
[C---:B------:R-:W-:Y:S02]  /*c6e0*/  IADD3 R56, P0, PT, R2.reuse, R7, RZ ;  /* 0x0000000702387210 */ /* 0x040fe40007f1e0ff */
[----:B0-----:R-:W-:Y:S02]  /*c6f0*/  LOP3.LUT R103, R2, UR24, R103, 0x96, !PT ;  /* 0x0000001802677c12 */ /* 0x001fe4000f8e9667 */
[----:B------:R-:W-:Y:S02]  /*c700*/  SHF.L.W.U32.HI R2, R101, 0x10, R64 ;  /* 0x0000001065027819 */ /* 0x000fe40000010e40 */
[----:B------:R-:W-:-:S04]  /*c710*/  SHF.L.W.U32.HI R7, R107, 0x1, R4 ;  /* 0x000000016b077819 */ /* 0x000fc80000010e04 */
[C---:B------:R-:W-:Y:S01]  /*c720*/  LOP3.LUT R102, R2.reuse, UR25, R7, 0x96, !PT ;  /* 0x0000001902667c12 */ /* 0x040fe2000f8e9607 */
[----:B------:R-:W-:-:S05]  /*c730*/  IMAD.X R2, R2, 0x1, R5, P0 ;  /* 0x0000000102027824 */ /* 0x000fca00000e0605 */
[----:B------:R-:W-:Y:S01]  /*c740*/  LOP3.LUT R113, R2, UR31, R60, 0x96, !PT ;  /* 0x0000001f02717c12 */ /* 0x000fe2000f8e963c */
[----:B------:R-:W0:Y:S01]  /*c750*/  LDCU UR31, c[0x3][0xf8] ;  /* 0x00c01f00ff1f77ac */ /* 0x000e220008000800 */
[C---:B------:R-:W-:Y:S01]  /*c760*/  LOP3.LUT R117, R56.reuse, UR30, R6, 0x96, !PT ;  /* 0x0000001e38757c12 */ /* 0x040fe2000f8e9606 */
[----:B------:R-:W1:Y:S01]  /*c770*/  LDCU UR30, c[0x3][0xfc] ;  /* 0x00c01f80ff1e77ac */ /* 0x000e620008000800 */
[----:B------:R-:W-:Y:S01]  /*c780*/  LOP3.LUT R77, R56, R77, RZ, 0x3c, !PT ;  /* 0x0000004d384d7212 */ /* 0x000fe200078e3cff */
[----:B0-----:R-:W-:-:S04]  /*c790*/  ULOP3.LUT UR31, UR31, 0xff, URZ, 0xc0, !UPT ;  /* 0x000000ff1f1f7892 */ /* 0x001fc8000f8ec0ff */
[----:B------:R-:W-:Y:S02]  /*c7a0*/  ULEA UR31, UR31, UR57, 0x3 ;  /* 0x000000391f1f7291 */ /* 0x000fe4000f8e18ff */
[----:B-1----:R-:W-:Y:S01]  /*c7b0*/  ULOP3.LUT UR30, UR30, 0xff, URZ, 0xc0, !UPT ;  /* 0x000000ff1e1e7892 */ /* 0x002fe2000f8ec0ff */
[----:B------:R-:W0:Y:S06]  /*c7c0*/  LDCU.U8 UR25, c[0x3][0xf9] ;  /* 0x00c01f20ff1977ac */ /* 0x000e2c0008000000 */
[----:B------:R-:W2:Y:S01]  /*c7d0*/  LDL.64 R56, [UR31+0x80] ;  /* 0x0000801fff387983 */ /* 0x000ea20008100a00 */
[----:B------:R-:W-:Y:S01]  /*c7e0*/  ULEA UR30, UR30, UR57, 0x3 ;  /* 0x000000391e1e7291 */ /* 0x000fe2000f8e18ff */
[----:B------:R-:W1:Y:S08]  /*c7f0*/  LDCU.U8 UR24, c[0x3][0xfd] ;  /* 0x00c01fa0ff1877ac */ /* 0x000e700008000000 */
[----:B------:R-:W3:Y:S01]  /*c800*/  LDL.64 R4, [UR30+0x80] ;  /* 0x0000801eff047983 */ /* 0x000ee20008100a00 */
[----:B0-----:R-:W-:Y:S01]  /*c810*/  ULEA UR25, UR25, UR57, 0x3 ;  /* 0x0000003919197291 */ /* 0x001fe2000f8e18ff */
[----:B------:R-:W-:-:S08]  /*c820*/  LOP3.LUT R100, R2, R61, RZ, 0x3c, !PT ;  /* 0x0000003d02647212 */ /* 0x000fd000078e3cff */
[----:B------:R-:W4:Y:S01]  /*c830*/  LDL.64 R6, [UR25+0x80] ;  /* 0x00008019ff067983 */ /* 0x000f220008100a00 */
[----:B-1----:R-:W-:Y:S01]  /*c840*/  ULEA UR24, UR24, UR57, 0x3 ;  /* 0x0000003918187291 */ /* 0x002fe2000f8e18ff */
[----:B------:R-:W-:-:S04]  /*c850*/  SHF.L.W.U32.HI R2, R100, 0x1, R77 ;  /* 0x0000000164027819 */ /* 0x000fc80000010e4d */
[----:B------:R-:W-:-:S04]  /*c860*/  LOP3.LUT R101, R3, UR73, R2, 0x96, !PT ;  /* 0x0000004903657c12 */ /* 0x000fc8000f8e9602 */
[----:B------:R-:W5:Y:S01]  /*c870*/  LDL.64 R2, [UR24+0x80] ;  /* 0x00008018ff027983 */ /* 0x000f620008100a00 */
[----:B------:R-:W-:Y:S02]  /*c880*/  LOP3.LUT R58, R71, R68, RZ, 0x3c, !PT ;  /* 0x00000044473a7212 */ /* 0x000fe400078e3cff */
[----:B------:R-:W-:-:S04]  /*c890*/  LOP3.LUT R67, R118, R67, RZ, 0x3c, !PT ;  /* 0x0000004376437212 */ /* 0x000fc800078e3cff */
[----:B------:R-:W-:Y:S02]  /*c8a0*/  SHF.L.W.U32.HI R60, R67, 0x1, R58 ;  /* 0x00000001433c7819 */ /* 0x000fe40000010e3a */
[----:B------:R-:W-:Y:S02]  /*c8b0*/  SHF.L.W.U32.HI R58, R58, 0x1, R67 ;  /* 0x000000013a3a7819 */ /* 0x000fe40000010e43 */
[----:B------:R-:W-:Y:S02]  /*c8c0*/  LOP3.LUT R93, R94, R93, RZ, 0x3c, !PT ;  /* 0x0000005d5e5d7212 */ /* 0x000fe400078e3cff */
[----:B------:R-:W-:Y:S01]  /*c8d0*/  LOP3.LUT R105, R66, UR22, R111, 0x96, !PT ;  /* 0x0000001642697c12 */ /* 0x000fe2000f8e966f */
        /* <DEDUP_REMOVED lines=8> */
[----:B------:R-:W-:Y:S01]  /*c960*/  STL.128 [R1+0x70], RZ ;  /* 0x000070ff01007387 */ /* 0x000fe20000100c00 */
[----:B--2---:R-:W-:-:S04]  /*c970*/  IADD3 R68, P0, P1, R60, R69, R56 ;  /* 0x000000453c447210 */ /* 0x004fc8000791e038 */
[----:B------:R-:W-:Y:S02]  /*c980*/  IADD3.X R70, PT, PT, R58, R75, R57, P0, P1 ;  /* 0x0000004b3a467210 */ /* 0x000fe400007e2439 */
[----:B------:R-:W-:Y:S02]  /*c990*/  LOP3.LUT R56, R110, R97, RZ, 0x3c, !PT ;  /* 0x000000616e387212 */ /* 0x000fe400078e3cff */
[----:B------:R-:W-:Y:S02]  /*c9a0*/  LOP3.LUT R69, R91, R70, RZ, 0x3c, !PT ;  /* 0x000000465b457212 */ /* 0x000fe400078e3cff */
[----:B------:R-:W-:Y:S02]  /*c9b0*/  SHF.L.W.U32.HI R61, R93, 0x1, R56 ;  /* 0x000000015d3d7819 */ /* 0x000fe40000010e38 */
[----:B------:R-:W-:Y:S02]  /*c9c0*/  IADD3 R69, P0, PT, R69, R62, RZ ;  /* 0x0000003e45457210 */ /* 0x000fe40007f1e0ff */
[----:B------:R-:W-:-:S02]  /*c9d0*/  LOP3.LUT R57, R73, R68, RZ, 0x3c, !PT ;  /* 0x0000004449397212 */ /* 0x000fc400078e3cff */
[----:B------:R-:W-:Y:S02]  /*c9e0*/  SHF.L.W.U32.HI R56, R56, 0x1, R93 ;  /* 0x0000000138387819 */ /* 0x000fe40000010e5d */
[----:B---3--:R-:W-:Y:S01]  /*c9f0*/  IADD3 R62, P1, P2, R61, R95, R4 ;  /* 0x0000005f3d3e7210 */ /* 0x008fe20007a3e004 */
[----:B------:R-:W-:Y:S01]  /*ca00*/  IMAD.X R94, R57, 0x1, R108, P0 ;  /* 0x00000001395e7824 */ /* 0x000fe200000e066c */
[----:B------:R-:W-:Y:S02]  /*ca10*/  LOP3.LUT R57, R60, R69, RZ, 0x3c, !PT ;  /* 0x000000453c397212 */ /* 0x000fe400078e3cff */
[----:B------:R-:W-:Y:S02]  /*ca20*/  IADD3.X R99, PT, PT, R56, R99, R5, P1, P2 ;  /* 0x0000006338637210 */ /* 0x000fe40000fe4405 */
[----:B------:R-:W-:Y:S02]  /*ca30*/  LOP3.LUT R58, R58, R94, RZ, 0x3c, !PT ;  /* 0x0000005e3a3a7212 */ /* 0x000fe400078e3cff */
[----:B------:R-:W-:-:S02]  /*ca40*/  LOP3.LUT R67, R65, R99, RZ, 0x3c, !PT ;  /* 0x0000006341437212 */ /* 0x000fc400078e3cff */
[----:B------:R-:W-:Y:S02]  /*ca50*/  SHF.L.W.U32.HI R5, R57, 0x8, R58 ;  /* 0x0000000839057819 */ /* 0x000fe40000010e3a */
[----:B------:R-:W-:Y:S02]  /*ca60*/  SHF.L.W.U32.HI R57, R58, 0x8, R57 ;  /* 0x000000083a397819 */ /* 0x000fe40000010e39 */
[----:B------:R-:W-:Y:S02]  /*ca70*/  IADD3 R58, P2, PT, R67, R98, RZ ;  /* 0x00000062433a7210 */ /* 0x000fe40007f5e0ff */
[----:B------:R-:W-:Y:S02]  /*ca80*/  LOP3.LUT R67, R63, R62, RZ, 0x3c, !PT ;  /* 0x0000003e3f437212 */ /* 0x000fe400078e3cff */
[----:B----4-:R-:W-:-:S03]  /*ca90*/  IADD3 R64, P0, P1, R5, R68, R6 ;  /* 0x0000004405407210 */ /* 0x010fc6000791e006 */
        /* <DEDUP_REMOVED lines=10> */
[----:B-----5:R-:W-:Y:S02]  /*cb40*/  IADD3 R4, P1, P2, R7, R62, R2 ;  /* 0x0000003e07047210 */ /* 0x020fe40007a3e002 */
[----:B------:R-:W-:Y:S01]  /*cb50*/  SHF.L.W.U32.HI R2, R56, 0x8, R61 ;  /* 0x0000000838027819 */ /* 0x000fe20000010e3d */
[----:B------:R-:W-:-:S03]  /*cb60*/  IMAD.X R94, R97, 0x1, R94, P0 ;  /* 0x00000001615e7824 */ /* 0x000fc600000e065e */
[----:B------:R-:W-:Y:S02]  /*cb70*/  IADD3.X R6, PT, PT, R2, R99, R3, P1, P2 ;  /* 0x0000006302067210 */ /* 0x000fe40000fe4403 */
[----:B------:R-:W-:Y:S02]  /*cb80*/  LOP3.LUT R3, R4, R65, R99, 0x96, !PT ;  /* 0x0000004104037212 */ /* 0x000fe400078e9663 */
[----:B------:R-:W-:Y:S02]  /*cb90*/  LOP3.LUT R115, R94, UR29, R6, 0x96, !PT ;  /* 0x0000001d5e737c12 */ /* 0x000fe4000f8e9606 */
[----:B------:R-:W-:-:S04]  /*cba0*/  LOP3.LUT R6, R6, R63, R62, 0x96, !PT ;  /* 0x0000003f06067212 */ /* 0x000fc800078e963e */
[----:B------:R-:W-:Y:S02]  /*cbb0*/  SHF.L.W.U32.HI R61, R3, 0x10, R6 ;  /* 0x00000010033d7819 */ /* 0x000fe40000010e06 */
[----:B------:R-:W-:Y:S02]  /*cbc0*/  LOP3.LUT R91, R60, UR28, R4, 0x96, !PT ;  /* 0x0000001c3c5b7c12 */ /* 0x000fe4000f8e9604 */
[----:B------:R-:W-:Y:S02]  /*cbd0*/  IADD3 R4, P0, PT, R61, R58, RZ ;  /* 0x0000003a3d047210 */ /* 0x000fe40007f1e0ff */
[----:B------:R-:W-:-:S05]  /*cbe0*/  SHF.L.W.U32.HI R3, R6, 0x10, R3 ;  /* 0x0000001006037819 */ /* 0x000fca0000010e03 */
[----:B------:R-:W-:Y:S01]  /*cbf0*/  IMAD.X R63, R3, 0x1, R96, P0 ;  /* 0x00000001033f7824 */ /* 0x000fe200000e0660 */
[C---:B------:R-:W-:Y:S02]  /*cc00*/  LOP3.LUT R99, R4.reuse, UR69, R64, 0x96, !PT ;  /* 0x0000004504637c12 */ /* 0x040fe4000f8e9640 */
[----:B------:R-:W-:Y:S02]  /*cc10*/  LOP3.LUT R4, R4, R7, RZ, 0x3c, !PT ;  /* 0x0000000704047212 */ /* 0x000fe400078e3cff */
[C---:B------:R-:W-:Y:S02]  /*cc20*/  LOP3.LUT R93, R63.reuse, UR21, R66, 0x96, !PT ;  /* 0x000000153f5d7c12 */ /* 0x040fe4000f8e9642 */
[----:B------:R-:W-:Y:S02]  /*cc30*/  LOP3.LUT R63, R63, R2, RZ, 0x3c, !PT ;  /* 0x000000023f3f7212 */ /* 0x000fe400078e3cff */
[----:B------:R-:W-:Y:S02]  /*cc40*/  LOP3.LUT R5, R60, R5, RZ, 0x3c, !PT ;  /* 0x000000053c057212 */ /* 0x000fe400078e3cff */
[----:B------:R-:W-:-:S02]  /*cc50*/  LOP3.LUT R94, R94, R57, RZ, 0x3c, !PT ;  /* 0x000000395e5e7212 */ /* 0x000fc400078e3cff */
[----:B------:R-:W-:Y:S02]  /*cc60*/  SHF.L.W.U32.HI R2, R4, 0x1, R63 ;  /* 0x0000000104027819 */ /* 0x000fe40000010e3f */
[----:B------:R-:W-:Y:S02]  /*cc70*/  SHF.L.W.U32.HI R96, R94, 0x1, R5 ;  /* 0x000000015e607819 */ /* 0x000fe40000010e05 */
[----:B------:R-:W-:Y:S02]  /*cc80*/  SHF.L.W.U32.HI R94, R5, 0x1, R94 ;  /* 0x00000001055e7819 */ /* 0x000fe40000010e5e */
[----:B------:R-:W-:Y:S02]  /*cc90*/  LOP3.LUT R97, R97, UR71, R2, 0x96, !PT ;  /* 0x0000004761617c12 */ /* 0x000fe4000f8e9602 */
[----:B------:R-:W-:Y:S02]  /*cca0*/  LOP3.LUT R94, R3, UR27, R94, 0x96, !PT ;  /* 0x0000001b035e7c12 */ /* 0x000fe4000f8e965e */
[----:B------:R-:W2:Y:S01]  /*ccb0*/  LDL.64 R2, [R1+0x180] ;  /* 0x0001800001027983 */ /* 0x000ea20000100a00 */
[----:B------:R-:W-:-:S03]  /*ccc0*/  SHF.L.W.U32.HI R7, R63, 0x1, R4 ;  /* 0x000000013f077819 */ /* 0x000fc60000010e04 */
[----:B------:R-:W3:Y:S01]  /*ccd0*/  LDL R4, [R1+0x17c] ;  /* 0x00017c0001047983 */ /* 0x000ee20000100800 */
[----:B------:R-:W-:Y:S01]  /*cce0*/  LOP3.LUT R98, R98, UR70, R7, 0x96, !PT ;  /* 0x0000004662627c12 */ /* 0x000fe2000f8e9607 */
[----:B------:R-:W-:Y:S02]  /*ccf0*/  IMAD.MOV.U32 R7, RZ, RZ, RZ ;  /* 0x000000ffff077224 */ /* 0x000fe400078e00ff */
[----:B--2---:R-:W-:Y:S02]  /*cd00*/  IMAD.MOV.U32 R5, RZ, RZ, R2 ;  /* 0x000000ffff057224 */ /* 0x004fe400078e0002 */
[----:B------:R-:W-:Y:S02]  /*cd10*/  IMAD.MOV.U32 R6, RZ, RZ, R3 ;  /* 0x000000ffff067224 */ /* 0x000fe400078e0003 */
[----:B------:R-:W0:Y:S03]  /*cd20*/  LDC.64 R2, c[0x3][0x20] ;  /* 0x00c00800ff027b82 */ /* 0x000e260000000a00 */
[----:B---3--:R1:W-:Y:S04]  /*cd30*/  STL.128 [R1], R4 ;  /* 0x0000000401007387 */ /* 0x0083e80000100c00 */
[----:B------:R2:W-:Y:S04]  /*cd40*/  STL [R1+0xc], R92 ;  /* 0x00000c5c01007387 */ /* 0x0005e80000100800 */
[----:B------:R3:W4:Y:S01]  /*cd50*/  LDL.64 R56, [R0] ;  /* 0x0000000000387983 */ /* 0x0007220000100a00 */
[----:B------:R-:W-:Y:S01]  /*cd60*/  SHF.L.W.U32.HI R100, R77, 0x1, R100 ;  /* 0x000000014d647819 */ /* 0x000fe20000010e64 */
[----:B---3--:R-:W1:Y:S02]  /*cd70*/  LDC.U8 R0, c[0x3][0x42] ;  /* 0x00c01080ff007b82 */ /* 0x008e640000000000 */
[----:B-1----:R-:W-:-:S06]  /*cd80*/  LEA R6, R0, UR57, 0x3 ;  /* 0x0000003900067c11 */ /* 0x002fcc000f8e18ff */
[----:B------:R-:W3:Y:S01]  /*cd90*/  LDL.64 R6, [R6] ;  /* 0x0000000006067983 */ /* 0x000ee20000100a00 */
[----:B----4-:R-:W-:-:S04]  /*cda0*/  IADD3 R95, P0, P1, R103, R99, R56 ;  /* 0x00000063675f7210 */ /* 0x010fc8000791e038 */
[----:B------:R-:W-:Y:S02]  /*cdb0*/  IADD3.X R93, PT, PT, R102, R93, R57, P0, P1 ;  /* 0x0000005d665d7210 */ /* 0x000fe400007e2439 */
[----:B------:R-:W4:Y:S02]  /*cdc0*/  LDL.64 R56, [R8] ;  /* 0x0000000008387983 */ /* 0x000f240000100a00 */
[----:B0-----:R-:W-:Y:S02]  /*cdd0*/  LOP3.LUT R77, R93, R3, RZ, 0x3c, !PT ;  /* 0x000000035d4d7212 */ /* 0x001fe400078e3cff */
[----:B------:R-:W0:Y:S02]  /*cde0*/  LDC.U8 R3, c[0x3][0x46] ;  /* 0x00c01180ff037b82 */ /* 0x000e240000000000 */
[----:B0-----:R-:W-:-:S05]  /*cdf0*/  LEA R3, R3, UR57, 0x3 ;  /* 0x0000003903037c11 */ /* 0x001fca000f8e18ff */
[----:B------:R-:W5:Y:S01]  /*ce00*/  LDL.64 R4, [R3] ;  /* 0x0000000003047983 */ /* 0x000f620000100a00 */
[----:B------:R-:W-:Y:S01]  /*ce10*/  IADD3 R76, P0, PT, R77, UR20, RZ ;  /* 0x000000144d4c7c10 */ /* 0x000fe2000ff1e0ff */
[----:B------:R-:W0:Y:S01]  /*ce20*/  LDCU.128 UR20, c[0x3][0x30] ;  /* 0x00c00600ff1477ac */ /* 0x000e220008000c00 */
[----:B------:R-:W-:Y:S02]  /*ce30*/  LOP3.LUT R100, R109, UR74, R100, 0x96, !PT ;  /* 0x0000004a6d647c12 */ /* 0x000fe4000f8e9664 */
[----:B------:R-:W-:Y:S01]  /*ce40*/  LOP3.LUT R96, R61, UR26, R96, 0x96, !PT ;  /* 0x0000001a3d607c12 */ /* 0x000fe2000f8e9660 */
[----:B------:R-:W1:Y:S01]  /*ce50*/  LDCU.U8 UR73, c[0x3][0x7d] ;  /* 0x00c00fa0ff4977ac */ /* 0x000e620008000000 */
[----:B------:R-:W-:Y:S02]  /*ce60*/  LOP3.LUT R118, R95, 0x90, R2, 0x96, !PT ;  /* 0x000000905f767812 */ /* 0x000fe400078e9602 */
[----:B----4-:R-:W-:-:S04]  /*ce70*/  IADD3 R91, P1, P2, R101, R91, R56 ;  /* 0x0000005b655b7210 */ /* 0x010fc80007a3e038 */
[----:B------:R-:W-:Y:S02]  /*ce80*/  IADD3.X R115, PT, PT, R100, R115, R57, P1, P2 ;  /* 0x0000007364737210 */ /* 0x000fe40000fe4439 */
[----:B0-----:R-:W-:Y:S02]  /*ce90*/  LOP3.LUT R106, R91, UR20, RZ, 0x3c, !PT ;  /* 0x000000145b6a7c12 */ /* 0x001fe4000f8e3cff */
[----:B------:R-:W-:Y:S02]  /*cea0*/  LOP3.LUT R109, R115, UR21, RZ, 0x3c, !PT ;  /* 0x00000015736d7c12 */ /* 0x000fe4000f8e3cff */
[----:B-----5:R-:W-:-:S04]  /*ceb0*/  IADD3 R117, P3, P4, R98, R117, R4 ;  /* 0x0000007562757210 */ /* 0x020fc80007c7e004 */
[----:B------:R-:W-:Y:S02]  /*cec0*/  IADD3.X R113, PT, PT, R97, R113, R5, P3, P4 ;  /* 0x0000007161717210 */ /* 0x000fe40001fe8405 */
[----:B------:R-:W-:Y:S01]  /*ced0*/  LOP3.LUT R112, R117, UR22, RZ, 0x3c, !PT ;  /* 0x0000001675707c12 */ /* 0x000fe2000f8e3cff */
[----:B------:R-:W0:Y:S01]  /*cee0*/  LDC.64 R4, c[0x3][0x28] ;  /* 0x00c00a00ff047b82 */ /* 0x000e220000000a00 */
[----:B------:R-:W-:Y:S01]  /*cef0*/  LOP3.LUT R110, R113, UR23, RZ, 0x3c, !PT ;  /* 0x00000017716e7c12 */ /* 0x000fe2000f8e3cff */
[----:B------:R-:W4:Y:S01]  /*cf00*/  LDCU.128 UR20, c[0x3][0x10] ;  /* 0x00c00200ff1477ac */ /* 0x000f220008000c00 */
[----:B------:R-:W-:Y:S02]  /*cf10*/  LOP3.LUT R109, RZ, R109, RZ, 0x33, !PT ;  /* 0x0000006dff6d7212 */ /* 0x000fe400078e33ff */
[----:B------:R-:W-:Y:S02]  /*cf20*/  LOP3.LUT R106, RZ, R106, RZ, 0x33, !PT ;  /* 0x0000006aff6a7212 */ /* 0x000fe400078e33ff */
[----:B----4-:R-:W-:-:S02]  /*cf30*/  IADD3 R108, P1, PT, R109, UR20, RZ ;  /* 0x000000146d6c7c10 */ /* 0x010fc4000ff3e0ff */
[----:B------:R-:W-:Y:S02]  /*cf40*/  IADD3 R111, P2, PT, R110, UR22, RZ ;  /* 0x000000166e6f7c10 */ /* 0x000fe4000ff5e0ff */
[----:B------:R-:W-:Y:S01]  /*cf50*/  IADD3.X R107, PT, PT, R106, UR21, RZ, P1, !PT ;  /* 0x000000156a6b7c10 */ /* 0x000fe20008ffe4ff */
[----:B------:R-:W4:Y:S01]  /*cf60*/  LDCU.64 UR20, c[0x3][0x8] ;  /* 0x00c00100ff1477ac */ /* 0x000f220008000a00 */
[----:B------:R-:W-:Y:S02]  /*cf70*/  IADD3.X R104, PT, PT, R112, UR23, RZ, P2, !PT ;  /* 0x0000001770687c10 */ /* 0x000fe400097fe4ff */
[----:B---3--:R-:W-:-:S04]  /*cf80*/  IADD3 R105, P1, P2, R96, R105, R6 ;  /* 0x0000006960697210 */ /* 0x008fc80007a3e006 */
[----:B------:R-:W-:-:S04]  /*cf90*/  IADD3.X R0, PT, PT, R94, R59, R7, P1, P2 ;  /* 0x0000003b5e007210 */ /* 0x000fc80000fe4407 */
[----:B0-----:R-:W-:-:S04]  /*cfa0*/  LOP3.LUT R114, R0, R5, RZ, 0x3c, !PT ;  /* 0x0000000500727212 */ /* 0x001fc800078e3cff */
[----:B----4-:R-:W-:Y:S01]  /*cfb0*/  IADD3 R119, P1, PT, R114, UR20, RZ ;  /* 0x0000001472777c10 */ /* 0x010fe2000ff3e0ff */
[----:B------:R-:W0:Y:S01]  /*cfc0*/  LDCU UR20, c[0x3][0x4] ;  /* 0x00c00080ff1477ac */ /* 0x000e220008000800 */
[----:B------:R-:W-:-:S04]  /*cfd0*/  LOP3.LUT R116, R105, R4, RZ, 0x3c, !PT ;  /* 0x0000000469747212 */ /* 0x000fc800078e3cff */
[----:B------:R-:W-:Y:S02]  /*cfe0*/  IADD3.X R121, PT, PT, R116, UR21, RZ, P1, !PT ;  /* 0x0000001574797c10 */ /* 0x000fe40008ffe4ff */
[----:B0-----:R-:W-:Y:S01]  /*cff0*/  IADD3.X R123, PT, PT, R118, UR20, RZ, P0, !PT ;  /* 0x00000014767b7c10 */ /* 0x001fe200087fe4ff */
[----:B-1----:R-:W-:Y:S01]  /*d000*/  ULEA UR20, UR73, UR57, 0x3 ;  /* 0x0000003949147291 */ /* 0x002fe2000f8e18ff */
[----:B------:R-:W0:Y:S01]  /*d010*/  LDC.U8 R8, c[0x3][0x41] ;  /* 0x00c01040ff087b82 */ /* 0x000e220000000000 */
[----:B------:R1:W3:Y:S01]  /*d020*/  LDL.64 R68, [R10] ;  /* 0x000000000a447983 */ /* 0x0002e20000100a00 */
[----:B------:R-:W4:Y:S03]  /*d030*/  LDCU.U8 UR22, c[0x3][0x7e] ;  /* 0x00c00fc0ff1677ac */ /* 0x000f260008000000 */
[----:B------:R5:W2:Y:S01]  /*d040*/  LDL.64 R74, [R11] ;  /* 0x000000000b4a7983 */ /* 0x000aa20000100a00 */
[----:B------:R-:W5:Y:S03]  /*d050*/  LDCU.U8 UR21, c[0x3][0x7f] ;  /* 0x00c00fe0ff1577ac */ /* 0x000f660008000000 */
[----:B------:R-:W2:Y:S01]  /*d060*/  LDL.64 R6, [UR20] ;  /* 0x00000014ff067983 */ /* 0x000ea20008100a00 */
[----:B0-----:R-:W-:Y:S01]  /*d070*/  LEA R62, R8, UR57, 0x3 ;  /* 0x00000039083e7c11 */ /* 0x001fe2000f8e18ff */
[----:B------:R-:W0:Y:S08]  /*d080*/  LDC.U8 R56, c[0x3][0x45] ;  /* 0x00c01140ff387b82 */ /* 0x000e300000000000 */
[----:B------:R-:W5:Y:S01]  /*d090*/  LDC.U8 R64, c[0x3][0x4e] ;  /* 0x00c01380ff407b82 */ /* 0x000f620000000000 */
[----:B------:R-:W3:Y:S07]  /*d0a0*/  LDL.64 R62, [R62] ;  /* 0x000000003e3e7983 */ /* 0x000eee0000100a00 */
[----:B------:R-:W5:Y:S08]  /*d0b0*/  LDC.U8 R66, c[0x3][0x4a] ;  /* 0x00c01280ff427b82 */ /* 0x000f700000000000 */
[----:B------:R-:W5:Y:S08]  /*d0c0*/  LDC.U8 R72, c[0x3][0x49] ;  /* 0x00c01240ff487b82 */ /* 0x000f700000000000 */
[----:B-1----:R-:W1:Y:S01]  /*d0d0*/  LDC.U8 R10, c[0x3][0x4b] ;  /* 0x00c012c0ff0a7b82 */ /* 0x002e620000000000 */
[----:B------:R-:W-:Y:S01]  /*d0e0*/  LOP3.LUT R103, R103, R76, RZ, 0x3c, !PT ;  /* 0x0000004c67677212 */ /* 0x000fe200078e3cff */
[----:B----4-:R-:W-:-:S06]  /*d0f0*/  ULEA UR20, UR22, UR57, 0x3 ;  /* 0x0000003916147291 */ /* 0x010fcc000f8e18ff */
[----:B------:R-:W4:Y:S01]  /*d100*/  LDC.U8 R8, c[0x3][0x43] ;  /* 0x00c010c0ff087b82 */ /* 0x000f220000000000 */
[----:B0-----:R-:W-:Y:S02]  /*d110*/  LEA R58, R56, UR57, 0x3 ;  /* 0x00000039383a7c11 */ /* 0x001fe4000f8e18ff */
[----:B-----5:R-:W-:Y:S01]  /*d120*/  LEA R64, R64, UR57, 0x3 ;  /* 0x0000003940407c11 */ /* 0x020fe2000f8e18ff */
[----:B------:R-:W5:Y:S01]  /*d130*/  LDL.64 R4, [UR20] ;  /* 0x00000014ff047983 */ /* 0x000f620008100a00 */
[----:B------:R-:W-:Y:S01]  /*d140*/  LEA R70, R66, UR57, 0x3 ;  /* 0x0000003942467c11 */ /* 0x000fe2000f8e18ff */
[----:B------:R-:W-:Y:S02]  /*d150*/  ULEA UR20, UR21, UR57, 0x3 ;  /* 0x0000003915147291 */ /* 0x000fe4000f8e18ff */
[----:B------:R-:W2:Y:S04]  /*d160*/  LDL.64 R58, [R58] ;  /* 0x000000003a3a7983 */ /* 0x000ea80000100a00 */
[----:B------:R-:W5:Y:S01]  /*d170*/  LDL.64 R64, [R64] ;  /* 0x0000000040407983 */ /* 0x000f620000100a00 */
[----:B----4-:R-:W-:Y:S01]  /*d180*/  LEA R60, R8, UR57, 0x3 ;  /* 0x00000039083c7c11 */ /* 0x010fe2000f8e18ff */
[----:B------:R-:W0:Y:S02]  /*d190*/  LDC.U8 R66, c[0x3][0x4f] ;  /* 0x00c013c0ff427b82 */ /* 0x000e240000000000 */
[----:B------:R-:W4:Y:S04]  /*d1a0*/  LDL.64 R70, [R70] ;  /* 0x0000000046467983 */ /* 0x000f280000100a00 */
[----:B------:R-:W2:Y:S02]  /*d1b0*/  LDL.64 R60, [R60] ;  /* 0x000000003c3c7983 */ /* 0x000ea40000100a00 */
[----:B------:R-:W1:Y:S01]  /*d1c0*/  LDC.U8 R8, c[0x3][0x47] ;  /* 0x00c011c0ff087b82 */ /* 0x000e620000000000 */
[----:B------:R-:W-:Y:S01]  /*d1d0*/  LEA R72, R72, UR57, 0x3 ;  /* 0x0000003948487c11 */ /* 0x000fe2000f8e18ff */
[----:B------:R-:W4:Y:S05]  /*d1e0*/  LDL.64 R2, [UR20] ;  /* 0x00000014ff027983 */ /* 0x000f2a0008100a00 */
[----:B------:R-:W4:Y:S01]  /*d1f0*/  LDL.64 R72, [R72] ;  /* 0x0000000048487983 */ /* 0x000f220000100a00 */
[----:B-1----:R-:W-:-:S03]  /*d200*/  LEA R56, R8, UR57, 0x3 ;  /* 0x0000003908387c11 */ /* 0x002fc6000f8e18ff */
[----:B------:R-:W5:Y:S04]  /*d210*/  LDL.64 R8, [R9] ;  /* 0x0000000009087983 */ /* 0x000f680000100a00 */
[----:B------:R-:W4:Y:S01]  /*d220*/  LDL.64 R56, [R56] ;  /* 0x0000000038387983 */ /* 0x000f220000100a00 */
[----:B0-----:R-:W-:-:S06]  /*d230*/  LEA R66, R66, UR57, 0x3 ;  /* 0x0000003942427c11 */ /* 0x001fcc000f8e18ff */
[----:B------:R-:W5:Y:S01]  /*d240*/  LDL.64 R66, [R66] ;  /* 0x0000000042427983 */ /* 0x000f620000100a00 */
[----:B------:R-:W-:-:S04]  /*d250*/  LOP3.LUT R120, R102, R123, RZ, 0x3c, !PT ;  /* 0x0000007b66787212 */ /* 0x000fc800078e3cff */
[----:B------:R-:W-:Y:S02]  /*d260*/  SHF.L.W.U32.HI R102, R103, 0x8, R120 ;  /* 0x0000000867667819 */ /* 0x000fe40000010e78 */
[----:B------:R-:W-:Y:S02]  /*d270*/  SHF.L.W.U32.HI R103, R120, 0x8, R103 ;  /* 0x0000000878677819 */ /* 0x000fe40000010e67 */
[----:B------:R-:W-:Y:S02]  /*d280*/  LOP3.LUT R96, R96, R119, RZ, 0x3c, !PT ;  /* 0x0000007760607212 */ /* 0x000fe400078e3cff */
[----:B------:R-:W-:-:S04]  /*d290*/  LOP3.LUT R11, R94, R121, RZ, 0x3c, !PT ;  /* 0x000000795e0b7212 */ /* 0x000fc800078e3cff */
[----:B------:R-:W-:Y:S02]  /*d2a0*/  SHF.L.W.U32.HI R94, R96, 0x8, R11 ;  /* 0x00000008605e7819 */ /* 0x000fe40000010e0b */
[----:B------:R-:W-:Y:S02]  /*d2b0*/  SHF.L.W.U32.HI R125, R11, 0x8, R96 ;  /* 0x000000080b7d7819 */ /* 0x000fe40000010e60 */
[----:B------:R-:W-:Y:S02]  /*d2c0*/  LOP3.LUT R11, R100, R107, RZ, 0x3c, !PT ;  /* 0x0000006b640b7212 */ /* 0x000fe400078e3cff */
[----:B------:R-:W-:Y:S02]  /*d2d0*/  LOP3.LUT R98, R98, R111, RZ, 0x3c, !PT ;  /* 0x0000006f62627212 */ /* 0x000fe400078e3cff */
[----:B------:R-:W-:-:S04]  /*d2e0*/  LOP3.LUT R97, R97, R104, RZ, 0x3c, !PT ;  /* 0x0000006861617212 */ /* 0x000fc800078e3cff */
[----:B------:R-:W-:Y:S02]  /*d2f0*/  SHF.L.W.U32.HI R96, R98, 0x8, R97 ;  /* 0x0000000862607819 */ /* 0x000fe40000010e61 */
[----:B------:R-:W-:Y:S02]  /*d300*/  SHF.L.W.U32.HI R97, R97, 0x8, R98 ;  /* 0x0000000861617819 */ /* 0x000fe40000010e62 */
[----:B---3--:R-:W-:Y:S02]  /*d310*/  IADD3 R95, P0, P1, R102, R95, R62 ;  /* 0x0000005f665f7210 */ /* 0x008fe4000791e03e */
[----:B------:R-:W-:Y:S02]  /*d320*/  LEA R62, R10, UR57, 0x3 ;  /* 0x000000390a3e7c11 */ /* 0x000fe4000f8e18ff */
[----:B------:R-:W-:-:S04]  /*d330*/  IADD3.X R93, PT, PT, R103, R93, R63, P0, P1 ;  /* 0x0000005d675d7210 */ /* 0x000fc800007e243f */
[----:B------:R-:W3:Y:S01]  /*d340*/  LDL.64 R62, [R62] ;  /* 0x000000003e3e7983 */ /* 0x000ee20000100a00 */
[----:B------:R-:W0:Y:S02]  /*d350*/  LDC.U8 R10, c[0x3][0x4d] ;  /* 0x00c01340ff0a7b82 */ /* 0x000e240000000000 */
[----:B0-----:R-:W-:Y:S02]  /*d360*/  LEA R10, R10, UR57, 0x3 ;  /* 0x000000390a0a7c11 */ /* 0x001fe4000f8e18ff */
[----:B--2---:R-:W-:Y:S02]  /*d370*/  IADD3 R105, P0, P1, R94, R105, R60 ;  /* 0x000000695e697210 */ /* 0x004fe4000791e03c */
[----:B------:R-:W-:Y:S02]  /*d380*/  LOP3.LUT R60, R101, R108, RZ, 0x3c, !PT ;  /* 0x0000006c653c7212 */ /* 0x000fe400078e3cff */
[----:B------:R-:W-:Y:S02]  /*d390*/  IADD3.X R61, PT, PT, R125, R0, R61, P0, P1 ;  /* 0x000000007d3d7210 */ /* 0x000fe400007e243d */
[----:B------:R-:W-:-:S02]  /*d3a0*/  SHF.L.W.U32.HI R0, R60, 0x8, R11 ;  /* 0x000000083c007819 */ /* 0x000fc40000010e0b */
[----:B------:R-:W-:Y:S02]  /*d3b0*/  SHF.L.W.U32.HI R60, R11, 0x8, R60 ;  /* 0x000000080b3c7819 */ /* 0x000fe40000010e3c */
[----:B------:R-:W-:Y:S01]  /*d3c0*/  IADD3 R91, P0, P1, R0, R91, R58 ;  /* 0x0000005b005b7210 */ /* 0x000fe2000791e03a */
[----:B------:R-:W2:Y:S03]  /*d3d0*/  LDL.64 R10, [R10] ;  /* 0x000000000a0a7983 */ /* 0x000ea60000100a00 */
[----:B------:R-:W-:Y:S02]  /*d3e0*/  IADD3.X R115, PT, PT, R60, R115, R59, P0, P1 ;  /* 0x000000733c737210 */ /* 0x000fe400007e243b */
[----:B------:R0:W2:Y:S01]  /*d3f0*/  LDL.64 R58, [R12] ;  /* 0x000000000c3a7983 */ /* 0x0000a20000100a00 */
[----:B------:R-:W-:Y:S02]  /*d400*/  LOP3.LUT R100, R105, R114, RZ, 0x3c, !PT ;  /* 0x0000007269647212 */ /* 0x000fe400078e3cff */
[----:B----4-:R-:W-:-:S02]  /*d410*/  IADD3 R117, P0, P1, R96, R117, R56 ;  /* 0x0000007560757210 */ /* 0x010fc4000791e038 */
[----:B------:R-:W1:Y:S02]  /*d420*/  LDC.U8 R56, c[0x3][0x52] ;  /* 0x00c01480ff387b82 */ /* 0x000e640000000000 */
[----:B------:R-:W-:Y:S02]  /*d430*/  IADD3.X R113, PT, PT, R97, R113, R57, P0, P1 ;  /* 0x0000007161717210 */ /* 0x000fe400007e2439 */
[----:B------:R-:W-:-:S04]  /*d440*/  LOP3.LUT R57, R61, R116, RZ, 0x3c, !PT ;  /* 0x000000743d397212 */ /* 0x000fc800078e3cff */
[----:B------:R-:W-:Y:S02]  /*d450*/  SHF.L.W.U32.HI R98, R100, 0x10, R57 ;  /* 0x0000001064627819 */ /* 0x000fe40000010e39 */
[----:B------:R-:W-:Y:S02]  /*d460*/  SHF.L.W.U32.HI R100, R57, 0x10, R100 ;  /* 0x0000001039647819 */ /* 0x000fe40000010e64 */
[----:B------:R-:W-:-:S05]  /*d470*/  IADD3 R119, P0, PT, R98, R119, RZ ;  /* 0x0000007762777210 */ /* 0x000fca0007f1e0ff */
[----:B------:R-:W-:Y:S01]  /*d480*/  IMAD.X R114, R100, 0x1, R121, P0 ;  /* 0x0000000164727824 */ /* 0x000fe200000e0679 */
[----:B------:R-:W-:-:S04]  /*d490*/  LOP3.LUT R94, R119, R94, RZ, 0x3c, !PT ;  /* 0x0000005e775e7212 */ /* 0x000fc800078e3cff */
[----:B------:R-:W-:Y:S02]  /*d4a0*/  LOP3.LUT R125, R114, R125, RZ, 0x3c, !PT ;  /* 0x0000007d727d7212 */ /* 0x000fe400078e3cff */
[----:B-1----:R-:W-:Y:S02]  /*d4b0*/  LEA R56, R56, UR57, 0x3 ;  /* 0x0000003938387c11 */ /* 0x002fe4000f8e18ff */
[----:B------:R-:W-:Y:S02]  /*d4c0*/  SHF.L.W.U32.HI R101, R94, 0x1, R125 ;  /* 0x000000015e657819 */ /* 0x000fe40000010e7d */
[----:B------:R-:W-:Y:S02]  /*d4d0*/  SHF.L.W.U32.HI R94, R125, 0x1, R94 ;  /* 0x000000017d5e7819 */ /* 0x000fe40000010e5e */
[----:B------:R-:W-:Y:S01]  /*d4e0*/  LOP3.LUT R116, R95, R77, RZ, 0x3c, !PT ;  /* 0x0000004d5f747212 */ /* 0x000fe200078e3cff */
[----:B------:R-:W4:Y:S01]  /*d4f0*/  LDL.64 R56, [R56] ;  /* 0x0000000038387983 */ /* 0x000f220000100a00 */
[----:B-----5:R-:W-:-:S02]  /*d500*/  IADD3 R95, P0, P1, R94, R95, R8 ;  /* 0x0000005f5e5f7210 */ /* 0x020fc4000791e008 */
[----:B------:R-:W-:Y:S02]  /*d510*/  LOP3.LUT R121, R93, R118, RZ, 0x3c, !PT ;  /* 0x000000765d797212 */ /* 0x000fe400078e3cff */
[----:B------:R-:W-:Y:S02]  /*d520*/  IADD3.X R77, PT, PT, R101, R93, R9, P0, P1 ;  /* 0x0000005d654d7210 */ /* 0x000fe400007e2409 */
[----:B------:R-:W1:Y:S01]  /*d530*/  LDC.U8 R9, c[0x3][0x53] ;  /* 0x00c014c0ff097b82 */ /* 0x000e620000000000 */
[----:B------:R-:W-:Y:S02]  /*d540*/  SHF.L.W.U32.HI R93, R116, 0x10, R121 ;  /* 0x00000010745d7819 */ /* 0x000fe40000010e79 */
[----:B------:R-:W-:Y:S02]  /*d550*/  SHF.L.W.U32.HI R116, R121, 0x10, R116 ;  /* 0x0000001079747819 */ /* 0x000fe40000010e74 */
[----:B------:R-:W-:-:S05]  /*d560*/  IADD3 R121, P0, PT, R93, R76, RZ ;  /* 0x0000004c5d797210 */ /* 0x000fca0007f1e0ff */
[----:B------:R-:W-:Y:S01]  /*d570*/  IMAD.X R76, R116, 0x1, R123, P0 ;  /* 0x00000001744c7824 */ /* 0x000fe200000e067b */
[----:B------:R-:W5:Y:S01]  /*d580*/  LDC.U8 R8, c[0x3][0x56] ;  /* 0x00c01580ff087b82 */ /* 0x000f620000000000 */
[----:B------:R-:W-:-:S03]  /*d590*/  LOP3.LUT R102, R121, R102, RZ, 0x3c, !PT ;  /* 0x0000006679667212 */ /* 0x000fc600078e3cff */
[----:B------:R-:W-:-:S04]  /*d5a0*/  LOP3.LUT R123, R76, R103, RZ, 0x3c, !PT ;  /* 0x000000674c7b7212 */ /* 0x000fc800078e3cff */
[----:B------:R-:W-:Y:S02]  /*d5b0*/  SHF.L.W.U32.HI R103, R123, 0x1, R102 ;  /* 0x000000017b677819 */ /* 0x000fe40000010e66 */
[----:B------:R-:W-:Y:S02]  /*d5c0*/  LOP3.LUT R110, R117, R110, RZ, 0x3c, !PT ;  /* 0x0000006e756e7212 */ /* 0x000fe400078e3cff */
[----:B------:R-:W-:Y:S02]  /*d5d0*/  IADD3 R117, P0, P1, R103, R117, R64 ;  /* 0x0000007567757210 */ /* 0x000fe4000791e040 */
[----:B-1----:R-:W-:Y:S02]  /*d5e0*/  LEA R64, R9, UR57, 0x3 ;  /* 0x0000003909407c11 */ /* 0x002fe4000f8e18ff */
[----:B------:R-:W-:-:S04]  /*d5f0*/  SHF.L.W.U32.HI R102, R102, 0x1, R123 ;  /* 0x0000000166667819 */ /* 0x000fc80000010e7b */
[----:B------:R-:W-:Y:S02]  /*d600*/  IADD3.X R123, PT, PT, R102, R113, R65, P0, P1 ;  /* 0x00000071667b7210 */ /* 0x000fe400007e2441 */
[----:B------:R-:W4:Y:S01]  /*d610*/  LDL.64 R64, [R64] ;  /* 0x0000000040407983 */ /* 0x000f220000100a00 */
[----:B-----5:R-:W-:Y:S02]  /*d620*/  LEA R8, R8, UR57, 0x3 ;  /* 0x0000003908087c11 */ /* 0x020fe4000f8e18ff */
[----:B------:R-:W-:-:S04]  /*d630*/  LOP3.LUT R113, R113, R112, RZ, 0x3c, !PT ;  /* 0x0000007071717212 */ /* 0x000fc800078e3cff */
[----:B------:R-:W5:Y:S01]  /*d640*/  LDL.64 R8, [R8] ;  /* 0x0000000008087983 */ /* 0x000f620000100a00 */
[----:B------:R-:W-:Y:S01]  /*d650*/  SHF.L.W.U32.HI R112, R113, 0x10, R110 ;  /* 0x0000001071707819 */ /* 0x000fe20000010e6e */
[----:B0-----:R-:W0:Y:S01]  /*d660*/  LDC.U8 R12, c[0x3][0x51] ;  /* 0x00c01440ff0c7b82 */ /* 0x001e220000000000 */
[----:B------:R-:W-:-:S04]  /*d670*/  SHF.L.W.U32.HI R110, R110, 0x10, R113 ;  /* 0x000000106e6e7819 */ /* 0x000fc80000010e71 */
[----:B------:R-:W-:-:S05]  /*d680*/  IADD3 R111, P0, PT, R110, R111, RZ ;  /* 0x0000006f6e6f7210 */ /* 0x000fca0007f1e0ff */
[----:B------:R-:W-:Y:S01]  /*d690*/  IMAD.X R104, R112, 0x1, R104, P0 ;  /* 0x0000000170687824 */ /* 0x000fe200000e0668 */
[----:B------:R-:W-:-:S04]  /*d6a0*/  LOP3.LUT R96, R111, R96, RZ, 0x3c, !PT ;  /* 0x000000606f607212 */ /* 0x000fc800078e3cff */
[----:B------:R-:W-:-:S04]  /*d6b0*/  LOP3.LUT R113, R104, R97, RZ, 0x3c, !PT ;  /* 0x0000006168717212 */ /* 0x000fc800078e3cff */
[----:B------:R-:W-:Y:S02]  /*d6c0*/  SHF.L.W.U32.HI R97, R113, 0x1, R96 ;  /* 0x0000000171617819 */ /* 0x000fe40000010e60 */
[----:B------:R-:W-:Y:S02]  /*d6d0*/  SHF.L.W.U32.HI R96, R96, 0x1, R113 ;  /* 0x0000000160607819 */ /* 0x000fe40000010e71 */
[----:B------:R-:W-:Y:S02]  /*d6e0*/  IADD3 R113, P0, P1, R97, R91, R68 ;  /* 0x0000005b61717210 */ /* 0x000fe4000791e044 */
[----:B0-----:R-:W-:Y:S02]  /*d6f0*/  LEA R68, R12, UR57, 0x3 ;  /* 0x000000390c447c11 */ /* 0x001fe4000f8e18ff */
[----:B------:R-:W-:Y:S01]  /*d700*/  LOP3.LUT R109, R91, R109, RZ, 0x3c, !PT ;  /* 0x0000006d5b6d7212 */ /* 0x000fe200078e3cff */
[----:B------:R-:W0:Y:S01]  /*d710*/  LDC.U8 R120, c[0x3][0x57] ;  /* 0x00c015c0ff787b82 */ /* 0x000e220000000000 */
[----:B------:R-:W-:Y:S01]  /*d720*/  LOP3.LUT R106, R115, R106, RZ, 0x3c, !PT ;  /* 0x0000006a736a7212 */ /* 0x000fe200078e3cff */
[----:B------:R-:W5:Y:S01]  /*d730*/  LDL.64 R12, [R13] ;  /* 0x000000000d0c7983 */ /* 0x000f620000100a00 */
[----:B------:R-:W-:-:S02]  /*d740*/  IADD3.X R91, PT, PT, R96, R115, R69, P0, P1 ;  /* 0x00000073605b7210 */ /* 0x000fc400007e2445 */
[----:B------:R-:W-:Y:S01]  /*d750*/  SHF.L.W.U32.HI R118, R106, 0x10, R109 ;  /* 0x000000106a767819 */ /* 0x000fe20000010e6d */
[----:B------:R-:W5:Y:S01]  /*d760*/  LDL.64 R68, [R68] ;  /* 0x0000000044447983 */ /* 0x000f620000100a00 */
        /* <DEDUP_REMOVED lines=10> */
[----:B0-----:R-:W-:-:S02]  /*d810*/  LEA R60, R120, UR57, 0x3 ;  /* 0x00000039783c7c11 */ /* 0x001fc4000f8e18ff */
[----:B------:R-:W-:Y:S02]  /*d820*/  IADD3 R70, P0, PT, R70, R119, RZ ;  /* 0x0000007746467210 */ /* 0x000fe40007f1e0ff */
[----:B------:R-:W-:Y:S01]  /*d830*/  LOP3.LUT R71, R106, R117, RZ, 0x3c, !PT ;  /* 0x000000756a477212 */ /* 0x000fe200078e3cff */
[----:B------:R-:W0:Y:S01]  /*d840*/  LDC.U8 R120, c[0x3][0x55] ;  /* 0x00c01540ff787b82 */ /* 0x000e220000000000 */
[----:B------:R-:W5:Y:S03]  /*d850*/  LDL.64 R60, [R60] ;  /* 0x000000003c3c7983 */ /* 0x000f660000100a00 */
        /* <DEDUP_REMOVED lines=9> */
[----:B------:R-:W-:Y:S02]  /*d8f0*/  LOP3.LUT R117, R119, R106, R117, 0x96, !PT ;  /* 0x0000006a77757212 */ /* 0x000fe400078e9675 */
[----:B------:R-:W-:Y:S02]  /*d900*/  LOP3.LUT R106, R110, R95, RZ, 0x3c, !PT ;  /* 0x0000005f6e6a7212 */ /* 0x000fe400078e3cff */
[----:B0-----:R-:W-:-:S03]  /*d910*/  LEA R66, R120, UR57, 0x3 ;  /* 0x0000003978427c11 */ /* 0x001fc6000f8e18ff */
[----:B------:R-:W-:-:S03]  /*d920*/  IMAD.X R106, R106, 0x1, R115, P0 ;  /* 0x000000016a6a7824 */ /* 0x000fc600000e0673 */
[----:B------:R-:W5:Y:S01]  /*d930*/  LDL.64 R66, [R66] ;  /* 0x0000000042427983 */ /* 0x000f620000100a00 */
[----:B------:R-:W-:Y:S02]  /*d940*/  LOP3.LUT R94, R94, R109, RZ, 0x3c, !PT ;  /* 0x0000006d5e5e7212 */ /* 0x000fe400078e3cff */
[----:B------:R-:W-:Y:S02]  /*d950*/  LOP3.LUT R101, R101, R106, RZ, 0x3c, !PT ;  /* 0x0000006a65657212 */ /* 0x000fe400078e3cff */
[----:B------:R-:W-:Y:S02]  /*d960*/  LOP3.LUT R118, R103, R118, R123, 0x96, !PT ;  /* 0x0000007667767212 */ /* 0x000fe400078e967b */
[----:B------:R-:W-:Y:S02]  /*d970*/  SHF.L.W.U32.HI R115, R94, 0x8, R101 ;  /* 0x000000085e737819 */ /* 0x000fe40000010e65 */
[----:B------:R-:W-:Y:S02]  /*d980*/  SHF.L.W.U32.HI R94, R101, 0x8, R94 ;  /* 0x00000008655e7819 */ /* 0x000fe40000010e5e */
[----:B------:R-:W-:-:S02]  /*d990*/  SHF.L.W.U32.HI R101, R118, 0x10, R117 ;  /* 0x0000001076657819 */ /* 0x000fc40000010e75 */
[----:B------:R-:W-:Y:S02]  /*d9a0*/  SHF.L.W.U32.HI R118, R117, 0x10, R118 ;  /* 0x0000001075767819 */ /* 0x000fe40000010e76 */
[----:B------:R-:W-:Y:S02]  /*d9b0*/  IADD3 R117, P2, PT, R101, R70, RZ ;  /* 0x0000004665757210 */ /* 0x000fe40007f5e0ff */
[----:B------:R-:W-:-:S03]  /*d9c0*/  IADD3 R123, P0, P1, R115, R95, R72 ;  /* 0x0000005f737b7210 */ /* 0x000fc6000791e048 */
[----:B------:R-:W-:Y:S01]  /*d9d0*/  IMAD.X R125, R118, 0x1, R71, P2 ;  /* 0x00000001767d7824 */ /* 0x000fe200010e0647 */
[----:B------:R-:W0:Y:S01]  /*d9e0*/  LDC.U8 R72, c[0x3][0x5e] ;  /* 0x00c01780ff487b82 */ /* 0x000e220000000000 */
[----:B------:R1:W5:Y:S01]  /*d9f0*/  LDL.64 R70, [R14] ;  /* 0x000000000e467983 */ /* 0x0003620000100a00 */
[----:B------:R-:W-:Y:S02]  /*da00*/  IADD3.X R73, PT, PT, R94, R77, R73, P0, P1 ;  /* 0x0000004d5e497210 */ /* 0x000fe400007e2449 */
[----:B------:R-:W-:Y:S02]  /*da10*/  LOP3.LUT R77, R123, R112, R77, 0x96, !PT ;  /* 0x000000707b4d7212 */ /* 0x000fe400078e964d */
[----:B------:R-:W-:Y:S02]  /*da20*/  LOP3.LUT R112, R117, R102, RZ, 0x3c, !PT ;  /* 0x0000006675707212 */ /* 0x000fe400078e3cff */
[----:B------:R-:W-:-:S04]  /*da30*/  LOP3.LUT R114, R125, R114, RZ, 0x3c, !PT ;  /* 0x000000727d727212 */ /* 0x000fc800078e3cff */
[----:B------:R-:W-:Y:S02]  /*da40*/  SHF.L.W.U32.HI R102, R114, 0x1, R112 ;  /* 0x0000000172667819 */ /* 0x000fe40000010e70 */
[----:B------:R-:W-:Y:S02]  /*da50*/  SHF.L.W.U32.HI R112, R112, 0x1, R114 ;  /* 0x0000000170707819 */ /* 0x000fe40000010e72 */
[----:B------:R-:W-:Y:S02]  /*da60*/  IADD3 R123, P0, P1, R102, R123, R74 ;  /* 0x0000007b667b7210 */ /* 0x000fe4000791e04a */
[----:B------:R-:W-:Y:S02]  /*da70*/  LOP3.LUT R74, R116, R105, RZ, 0x3c, !PT ;  /* 0x00000069744a7212 */ /* 0x000fe400078e3cff */
[----:B------:R-:W-:Y:S02]  /*da80*/  IADD3.X R75, PT, PT, R112, R73, R75, P0, P1 ;  /* 0x00000049704b7210 */ /* 0x000fe400007e244b */
[----:B------:R-:W-:-:S02]  /*da90*/  IADD3 R74, P0, PT, R74, R111, RZ ;  /* 0x0000006f4a4a7210 */ /* 0x000fc40007f1e0ff */
[----:B0-----:R-:W-:Y:S02]  /*daa0*/  LEA R72, R72, UR57, 0x3 ;  /* 0x0000003948487c11 */ /* 0x001fe4000f8e18ff */
[----:B------:R-:W-:Y:S01]  /*dab0*/  LOP3.LUT R111, R93, R108, RZ, 0x3c, !PT ;  /* 0x0000006c5d6f7212 */ /* 0x000fe200078e3cff */
[----:B-1----:R-:W0:Y:S01]  /*dac0*/  LDC.U8 R14, c[0x3][0x5a] ;  /* 0x00c01680ff0e7b82 */ /* 0x002e220000000000 */
[----:B------:R-:W-:Y:S02]  /*dad0*/  LOP3.LUT R110, R73, R110, R95, 0x96, !PT ;  /* 0x0000006e496e7212 */ /* 0x000fe400078e965f */
[----:B------:R-:W5:Y:S01]  /*dae0*/  LDL.64 R72, [R72] ;  /* 0x0000000048487983 */ /* 0x000f620000100a00 */
[----:B------:R-:W-:Y:S01]  /*daf0*/  IMAD.X R111, R111, 0x1, R104, P0 ;  /* 0x000000016f6f7824 */ /* 0x000fe200000e0668 */
[----:B------:R-:W-:-:S04]  /*db00*/  LOP3.LUT R104, R107, R74, RZ, 0x3c, !PT ;  /* 0x0000004a6b687212 */ /* 0x000fc800078e3cff */
[----:B------:R-:W-:-:S04]  /*db10*/  LOP3.LUT R95, R0, R111, RZ, 0x3c, !PT ;  /* 0x0000006f005f7212 */ /* 0x000fc800078e3cff */
[----:B------:R-:W-:Y:S02]  /*db20*/  SHF.L.W.U32.HI R114, R104, 0x8, R95 ;  /* 0x0000000868727819 */ /* 0x000fe40000010e5f */
[----:B------:R-:W-:Y:S02]  /*db30*/  SHF.L.W.U32.HI R104, R95, 0x8, R104 ;  /* 0x000000085f687819 */ /* 0x000fe40000010e68 */
[----:B---3--:R-:W-:-:S04]  /*db40*/  IADD3 R95, P0, P1, R114, R108, R62 ;  /* 0x0000006c725f7210 */ /* 0x008fc8000791e03e */
[----:B------:R-:W-:Y:S02]  /*db50*/  IADD3.X R107, PT, PT, R104, R105, R63, P0, P1 ;  /* 0x00000069686b7210 */ /* 0x000fe400007e243f */
[----:B------:R-:W-:Y:S02]  /*db60*/  LOP3.LUT R105, R95, R116, R105, 0x96, !PT ;  /* 0x000000745f697212 */ /* 0x000fe400078e9669 */
[----:B------:R-:W-:Y:S02]  /*db70*/  LOP3.LUT R108, R107, R93, R108, 0x96, !PT ;  /* 0x0000005d6b6c7212 */ /* 0x000fe400078e966c */
[----:B0-----:R-:W-:Y:S02]  /*db80*/  LEA R62, R14, UR57, 0x3 ;  /* 0x000000390e3e7c11 */ /* 0x001fe4000f8e18ff */
[----:B------:R-:W-:Y:S02]  /*db90*/  SHF.L.W.U32.HI R0, R108, 0x10, R105 ;  /* 0x000000106c007819 */ /* 0x000fe40000010e69 */
[----:B------:R-:W-:-:S02]  /*dba0*/  SHF.L.W.U32.HI R14, R105, 0x10, R108 ;  /* 0x00000010690e7819 */ /* 0x000fc40000010e6c */
[----:B------:R-:W-:Y:S01]  /*dbb0*/  LOP3.LUT R108, R100, R91, RZ, 0x3c, !PT ;  /* 0x0000005b646c7212 */ /* 0x000fe200078e3cff */
[----:B------:R-:W3:Y:S01]  /*dbc0*/  LDL.64 R62, [R62] ;  /* 0x000000003e3e7983 */ /* 0x000ee20000100a00 */
[----:B------:R-:W-:Y:S02]  /*dbd0*/  LOP3.LUT R105, R98, R113, RZ, 0x3c, !PT ;  /* 0x0000007162697212 */ /* 0x000fe400078e3cff */
[----:B------:R-:W-:Y:S01]  /*dbe0*/  IADD3 R108, P1, PT, R108, R121, RZ ;  /* 0x000000796c6c7210 */ /* 0x000fe20007f3e0ff */
[----:B------:R-:W0:Y:S01]  /*dbf0*/  LDC.U8 R116, c[0x3][0x5f] ;  /* 0x00c017c0ff747b82 */ /* 0x000e220000000000 */
        /* <DEDUP_REMOVED lines=9> */
[----:B--2---:R-:W-:-:S02]  /*dc90*/  IADD3 R96, P0, P1, R76, R113, R10 ;  /* 0x000000714c607210 */ /* 0x004fc4000791e00a */
[----:B------:R-:W-:Y:S02]  /*dca0*/  SHF.L.W.U32.HI R97, R104, 0x1, R114 ;  /* 0x0000000168617819 */ /* 0x000fe40000010e72 */
[----:B------:R-:W-:Y:S02]  /*dcb0*/  IADD3.X R10, PT, PT, R74, R91, R11, P0, P1 ;  /* 0x0000005b4a0a7210 */ /* 0x000fe400007e240b */
[----:B------:R-:W-:Y:S02]  /*dcc0*/  LOP3.LUT R100, R96, R100, R91, 0x96, !PT ;  /* 0x0000006460647212 */ /* 0x000fe400078e965b */
[----:B------:R-:W-:Y:S02]  /*dcd0*/  SHF.L.W.U32.HI R121, R114, 0x1, R104 ;  /* 0x0000000172797819 */ /* 0x000fe40000010e68 */
[----:B------:R-:W-:Y:S01]  /*dce0*/  IADD3 R96, P0, P1, R97, R96, R58 ;  /* 0x0000006061607210 */ /* 0x000fe2000791e03a */
[----:B------:R-:W1:Y:S01]  /*dcf0*/  LDC.U8 R104, c[0x3][0x59] ;  /* 0x00c01640ff687b82 */ /* 0x000e620000000000 */
[----:B------:R-:W-:-:S02]  /*dd00*/  LOP3.LUT R98, R10, R98, R113, 0x96, !PT ;  /* 0x000000620a627212 */ /* 0x000fc400078e9671 */
[----:B------:R-:W-:Y:S02]  /*dd10*/  IADD3.X R91, PT, PT, R121, R10, R59, P0, P1 ;  /* 0x0000000a795b7210 */ /* 0x000fe400007e243b */
[----:B0-----:R-:W-:-:S06]  /*dd20*/  LEA R10, R116, UR57, 0x3 ;  /* 0x00000039740a7c11 */ /* 0x001fcc000f8e18ff */
[----:B------:R-:W2:Y:S01]  /*dd30*/  LDL.64 R10, [R10] ;  /* 0x000000000a0a7983 */ /* 0x000ea20000100a00 */
[----:B------:R-:W-:Y:S02]  /*dd40*/  SHF.L.W.U32.HI R113, R110, 0x10, R77 ;  /* 0x000000106e717819 */ /* 0x000fe40000010e4d */
[----:B------:R-:W-:Y:S02]  /*dd50*/  SHF.L.W.U32.HI R110, R77, 0x10, R110 ;  /* 0x000000104d6e7819 */ /* 0x000fe40000010e6e */
[----:B-1----:R-:W-:Y:S02]  /*dd60*/  LEA R58, R104, UR57, 0x3 ;  /* 0x00000039683a7c11 */ /* 0x002fe4000f8e18ff */
[----:B------:R-:W-:-:S04]  /*dd70*/  IADD3 R104, P0, PT, R110, R109, RZ ;  /* 0x0000006d6e687210 */ /* 0x000fc80007f1e0ff */
[----:B------:R-:W2:Y:S01]  /*dd80*/  LDL.64 R58, [R58] ;  /* 0x000000003a3a7983 */ /* 0x000ea20000100a00 */
[----:B------:R-:W-:Y:S01]  /*dd90*/  IMAD.X R77, R113, 0x1, R106, P0 ;  /* 0x00000001714d7824 */ /* 0x000fe200000e066a */
[----:B------:R-:W-:Y:S02]  /*dda0*/  LOP3.LUT R106, R104, R115, RZ, 0x3c, !PT ;  /* 0x00000073686a7212 */ /* 0x000fe400078e3cff */
[----:B------:R-:W0:Y:S02]  /*ddb0*/  LDC.U8 R115, c[0x3][0x5b] ;  /* 0x00c016c0ff737b82 */ /* 0x000e240000000000 */
[----:B------:R-:W-:-:S04]  /*ddc0*/  LOP3.LUT R109, R77, R94, RZ, 0x3c, !PT ;  /* 0x0000005e4d6d7212 */ /* 0x000fc800078e3cff */
[----:B------:R-:W-:Y:S02]  /*ddd0*/  SHF.L.W.U32.HI R94, R109, 0x1, R106 ;  /* 0x000000016d5e7819 */ /* 0x000fe40000010e6a */
[----:B------:R-:W-:Y:S02]  /*dde0*/  SHF.L.W.U32.HI R106, R106, 0x1, R109 ;  /* 0x000000016a6a7819 */ /* 0x000fe40000010e6d */
[----:B----4-:R-:W-:Y:S02]  /*ddf0*/  IADD3 R109, P0, P1, R94, R95, R56 ;  /* 0x0000005f5e6d7210 */ /* 0x010fe4000791e038 */
[----:B------:R-:W-:Y:S02]  /*de00*/  SHF.L.W.U32.HI R114, R98, 0x10, R100 ;  /* 0x0000001062727819 */ /* 0x000fe40000010e64 */
[----:B------:R-:W-:Y:S02]  /*de10*/  IADD3.X R107, PT, PT, R106, R107, R57, P0, P1 ;  /* 0x0000006b6a6b7210 */ /* 0x000fe400007e2439 */
[----:B------:R-:W-:-:S02]  /*de20*/  SHF.L.W.U32.HI R98, R100, 0x10, R98 ;  /* 0x0000001064627819 */ /* 0x000fc40000010e62 */
[----:B------:R-:W-:-:S04]  /*de30*/  LOP3.LUT R56, R114, R107, RZ, 0x3c, !PT ;  /* 0x0000006b72387212 */ /* 0x000fc800078e3cff */
[----:B------:R-:W-:Y:S02]  /*de40*/  IADD3 R117, P0, PT, R56, R117, RZ ;  /* 0x0000007538757210 */ /* 0x000fe40007f1e0ff */
[----:B0-----:R-:W-:Y:S02]  /*de50*/  LEA R57, R115, UR57, 0x3 ;  /* 0x0000003973397c11 */ /* 0x001fe4000f8e18ff */
[----:B------:R-:W-:-:S05]  /*de60*/  LOP3.LUT R56, R98, R109, RZ, 0x3c, !PT ;  /* 0x0000006d62387212 */ /* 0x000fca00078e3cff */
[----:B------:R-:W-:Y:S02]  /*de70*/  IMAD.X R125, R56, 0x1, R125, P0 ;  /* 0x00000001387d7824 */ /* 0x000fe400000e067d */
[----:B------:R-:W4:Y:S01]  /*de80*/  LDL.64 R56, [R57] ;  /* 0x0000000039387983 */ /* 0x000f220000100a00 */
[----:B------:R-:W-:Y:S02]  /*de90*/  LOP3.LUT R94, R94, R117, RZ, 0x3c, !PT ;  /* 0x000000755e5e7212 */ /* 0x000fe400078e3cff */
[----:B------:R-:W-:Y:S02]  /*dea0*/  LOP3.LUT R95, R106, R125, RZ, 0x3c, !PT ;  /* 0x0000007d6a5f7212 */ /* 0x000fe400078e3cff */
[----:B------:R-:W-:Y:S02]  /*deb0*/  IADD3 R108, P0, PT, R98, R108, RZ ;  /* 0x0000006c626c7210 */ /* 0x000fe40007f1e0ff */
[----:B------:R-:W-:Y:S02]  /*dec0*/  SHF.L.W.U32.HI R106, R94, 0x8, R95 ;  /* 0x000000085e6a7819 */ /* 0x000fe40000010e5f */
[----:B------:R-:W-:Y:S01]  /*ded0*/  SHF.L.W.U32.HI R100, R95, 0x8, R94 ;  /* 0x000000085f647819 */ /* 0x000fe20000010e5e */
[----:B------:R-:W-:Y:S01]  /*dee0*/  IMAD.X R116, R114, 0x1, R105, P0 ;  /* 0x0000000172747824 */ /* 0x000fe200000e0669 */
[----:B------:R-:W-:Y:S01]  /*def0*/  IADD3 R105, P0, P1, R106, R109, R64 ;  /* 0x0000006d6a697210 */ /* 0x000fe2000791e040 */
[----:B------:R-:W0:Y:S01]  /*df00*/  LDC.U8 R120, c[0x3][0x5d] ;  /* 0x00c01740ff787b82 */ /* 0x000e220000000000 */
[----:B------:R-:W-:Y:S01]  /*df10*/  LOP3.LUT R122, R108, R76, RZ, 0x3c, !PT ;  /* 0x0000004c6c7a7212 */ /* 0x000fe200078e3cff */
[----:B------:R1:W4:Y:S01]  /*df20*/  LDL.64 R94, [R15] ;  /* 0x000000000f5e7983 */ /* 0x0003220000100a00 */
[----:B------:R-:W-:-:S02]  /*df30*/  IADD3.X R115, PT, PT, R100, R107, R65, P0, P1 ;  /* 0x0000006b64737210 */ /* 0x000fc400007e2441 */
[----:B------:R-:W-:Y:S01]  /*df40*/  LOP3.LUT R74, R116, R74, RZ, 0x3c, !PT ;  /* 0x0000004a744a7212 */ /* 0x000fe200078e3cff */
[----:B------:R1:W4:Y:S01]  /*df50*/  LDL.64 R64, [R16] ;  /* 0x0000000010407983 */ /* 0x0003220000100a00 */
[----:B------:R-:W-:Y:S02]  /*df60*/  LOP3.LUT R107, R105, R114, R107, 0x96, !PT ;  /* 0x00000072696b7212 */ /* 0x000fe400078e966b */
[----:B------:R-:W-:Y:S02]  /*df70*/  LOP3.LUT R98, R115, R98, R109, 0x96, !PT ;  /* 0x0000006273627212 */ /* 0x000fe400078e966d */
[----:B------:R-:W-:Y:S02]  /*df80*/  SHF.L.W.U32.HI R76, R74, 0x1, R122 ;  /* 0x000000014a4c7819 */ /* 0x000fe40000010e7a */
[----:B------:R-:W-:Y:S02]  /*df90*/  SHF.L.W.U32.HI R114, R98, 0x10, R107 ;  /* 0x0000001062727819 */ /* 0x000fe40000010e6b */
[----:B------:R-:W-:-:S02]  /*dfa0*/  SHF.L.W.U32.HI R74, R122, 0x1, R74 ;  /* 0x000000017a4a7819 */ /* 0x000fc40000010e4a */
[----:B-----5:R-:W-:Y:S02]  /*dfb0*/  IADD3 R103, P0, P1, R76, R103, R8 ;  /* 0x000000674c677210 */ /* 0x020fe4000791e008 */
[----:B------:R-:W-:Y:S02]  /*dfc0*/  SHF.L.W.U32.HI R98, R107, 0x10, R98 ;  /* 0x000000106b627819 */ /* 0x000fe40000010e62 */
[----:B------:R-:W-:Y:S02]  /*dfd0*/  LOP3.LUT R107, R0, R75, RZ, 0x3c, !PT ;  /* 0x0000004b006b7212 */ /* 0x000fe400078e3cff */
[----:B------:R-:W-:Y:S02]  /*dfe0*/  IADD3.X R122, PT, PT, R74, R119, R9, P0, P1 ;  /* 0x000000774a7a7210 */ /* 0x000fe400007e2409 */
[----:B------:R-:W-:Y:S02]  /*dff0*/  IADD3 R107, P0, PT, R107, R108, RZ ;  /* 0x0000006c6b6b7210 */ /* 0x000fe40007f1e0ff */
[----:B------:R-:W-:-:S02]  /*e000*/  LOP3.LUT R109, R14, R123, RZ, 0x3c, !PT ;  /* 0x0000007b0e6d7212 */ /* 0x000fc400078e3cff */
[----:B0-----:R-:W-:-:S03]  /*e010*/  LEA R8, R120, UR57, 0x3 ;  /* 0x0000003978087c11 */ /* 0x001fc6000f8e18ff */
[----:B------:R-:W-:Y:S01]  /*e020*/  IMAD.X R109, R109, 0x1, R116, P0 ;  /* 0x000000016d6d7824 */ /* 0x000fe200000e0674 */
[----:B------:R-:W-:Y:S02]  /*e030*/  LOP3.LUT R102, R102, R107, RZ, 0x3c, !PT ;  /* 0x0000006b66667212 */ /* 0x000fe400078e3cff */
[----:B------:R-:W5:Y:S02]  /*e040*/  LDL.64 R8, [R8] ;  /* 0x0000000008087983 */ /* 0x000f640000100a00 */
[----:B-1----:R-:W-:Y:S02]  /*e050*/  LOP3.LUT R15, R112, R109, RZ, 0x3c, !PT ;  /* 0x0000006d700f7212 */ /* 0x002fe400078e3cff */
[----:B------:R-:W-:Y:S02]  /*e060*/  IADD3 R117, P0, PT, R98, R117, RZ ;  /* 0x0000007562757210 */ /* 0x000fe40007f1e0ff */
[----:B------:R-:W-:Y:S02]  /*e070*/  SHF.L.W.U32.HI R108, R15, 0x8, R102 ;  /* 0x000000080f6c7819 */ /* 0x000fe40000010e66 */
[----:B------:R-:W-:-:S02]  /*e080*/  SHF.L.W.U32.HI R102, R102, 0x8, R15 ;  /* 0x0000000866667819 */ /* 0x000fc40000010e0f */
[----:B------:R-:W0:Y:S01]  /*e090*/  LDC.U8 R15, c[0x3][0x62] ;  /* 0x00c01880ff0f7b82 */ /* 0x000e220000000000 */
[----:B------:R-:W-:Y:S01]  /*e0a0*/  IMAD.X R125, R114, 0x1, R125, P0 ;  /* 0x00000001727d7824 */ /* 0x000fe200000e067d */
[----:B------:R-:W-:-:S04]  /*e0b0*/  LOP3.LUT R106, R117, R106, RZ, 0x3c, !PT ;  /* 0x0000006a756a7212 */ /* 0x000fc800078e3cff */
[----:B------:R-:W-:Y:S02]  /*e0c0*/  LOP3.LUT R100, R125, R100, RZ, 0x3c, !PT ;  /* 0x000000647d647212 */ /* 0x000fe400078e3cff */
[----:B------:R-:W-:Y:S02]  /*e0d0*/  IADD3 R68, P0, P1, R102, R123, R68 ;  /* 0x0000007b66447210 */ /* 0x000fe4000791e044 */
[----:B------:R-:W-:Y:S02]  /*e0e0*/  SHF.L.W.U32.HI R119, R100, 0x1, R106 ;  /* 0x0000000164777819 */ /* 0x000fe40000010e6a */
[----:B------:R-:W-:Y:S02]  /*e0f0*/  IADD3.X R112, PT, PT, R108, R75, R69, P0, P1 ;  /* 0x0000004b6c707210 */ /* 0x000fe400007e2445 */
[----:B------:R-:W-:Y:S02]  /*e100*/  LOP3.LUT R0, R68, R0, R75, 0x96, !PT ;  /* 0x0000000044007212 */ /* 0x000fe400078e964b */
[----:B------:R-:W-:-:S02]  /*e110*/  SHF.L.W.U32.HI R69, R106, 0x1, R100 ;  /* 0x000000016a457819 */ /* 0x000fc40000010e64 */
[----:B------:R-:W-:Y:S02]  /*e120*/  IADD3 R75, P0, P1, R119, R68, R12 ;  /* 0x00000044774b7210 */ /* 0x000fe4000791e00c */
[----:B------:R-:W-:Y:S02]  /*e130*/  LOP3.LUT R12, R113, R122, RZ, 0x3c, !PT ;  /* 0x0000007a710c7212 */ /* 0x000fe400078e3cff */
[----:B------:R-:W-:Y:S02]  /*e140*/  LOP3.LUT R68, R112, R14, R123, 0x96, !PT ;  /* 0x0000000e70447212 */ /* 0x000fe400078e967b */
[----:B------:R-:W-:Y:S02]  /*e150*/  IADD3.X R123, PT, PT, R69, R112, R13, P0, P1 ;  /* 0x00000070457b7210 */ /* 0x000fe400007e240d */
[----:B------:R-:W-:Y:S02]  /*e160*/  IADD3 R16, P0, PT, R12, R93, RZ ;  /* 0x0000005d0c107210 */ /* 0x000fe40007f1e0ff */
[----:B0-----:R-:W-:Y:S01]  /*e170*/  LEA R12, R15, UR57, 0x3 ;  /* 0x000000390f0c7c11 */ /* 0x001fe2000f8e18ff */
[----:B------:R-:W0:Y:S01]  /*e180*/  LDC.U8 R14, c[0x3][0x63] ;  /* 0x00c018c0ff0e7b82 */ /* 0x000e220000000000 */
[----:B------:R-:W-:-:S04]  /*e190*/  LOP3.LUT R100, R110, R103, RZ, 0x3c, !PT ;  /* 0x000000676e647212 */ /* 0x000fc800078e3cff */
[----:B------:R-:W5:Y:S01]  /*e1a0*/  LDL.64 R12, [R12] ;  /* 0x000000000c0c7983 */ /* 0x000f620000100a00 */
        /* <DEDUP_REMOVED lines=9> */
[----:B------:R-:W-:Y:S02]  /*e240*/  LOP3.LUT R61, R111, R110, R103, 0x96, !PT ;  /* 0x0000006e6f3d7212 */ /* 0x000fe400078e9667 */
[----:B------:R-:W-:Y:S02]  /*e250*/  IADD3 R104, P0, PT, R15, R104, RZ ;  /* 0x000000680f687210 */ /* 0x000fe40007f1e0ff */
[----:B------:R-:W-:Y:S01]  /*e260*/  LOP3.LUT R110, R101, R96, RZ, 0x3c, !PT ;  /* 0x00000060656e7212 */ /* 0x000fe200078e3cff */
[----:B------:R-:W0:Y:S01]  /*e270*/  LDC.U8 R60, c[0x3][0x61] ;  /* 0x00c01840ff3c7b82 */ /* 0x000e220000000000 */
[----:B------:R-:W5:Y:S03]  /*e280*/  LDL.64 R14, [R14] ;  /* 0x000000000e0e7983 */ /* 0x000f660000100a00 */
[----:B------:R-:W-:Y:S01]  /*e290*/  IMAD.X R110, R110, 0x1, R77, P0 ;  /* 0x000000016e6e7824 */ /* 0x000fe200000e064d */
[----:B------:R-:W-:-:S02]  /*e2a0*/  LOP3.LUT R103, R97, R104, RZ, 0x3c, !PT ;  /* 0x0000006861677212 */ /* 0x000fc400078e3cff */
[----:B------:R-:W-:Y:S02]  /*e2b0*/  LOP3.LUT R76, R93, R113, R122, 0x96, !PT ;  /* 0x000000715d4c7212 */ /* 0x000fe400078e967a */
[----:B------:R-:W-:-:S04]  /*e2c0*/  LOP3.LUT R74, R121, R110, RZ, 0x3c, !PT ;  /* 0x0000006e794a7212 */ /* 0x000fc800078e3cff */
[----:B------:R-:W-:Y:S02]  /*e2d0*/  SHF.L.W.U32.HI R97, R103, 0x8, R74 ;  /* 0x0000000867617819 */ /* 0x000fe40000010e4a */
[----:B------:R-:W-:Y:S02]  /*e2e0*/  SHF.L.W.U32.HI R103, R74, 0x8, R103 ;  /* 0x000000084a677819 */ /* 0x000fe40000010e67 */
[----:B------:R-:W-:Y:S02]  /*e2f0*/  SHF.L.W.U32.HI R74, R76, 0x10, R61 ;  /* 0x000000104c4a7819 */ /* 0x000fe40000010e3d */
[----:B------:R-:W-:Y:S02]  /*e300*/  SHF.L.W.U32.HI R76, R61, 0x10, R76 ;  /* 0x000000103d4c7819 */ /* 0x000fe40000010e4c */
[----:B------:R-:W-:Y:S02]  /*e310*/  IADD3 R116, P0, P1, R97, R96, R66 ;  /* 0x0000006061747210 */ /* 0x000fe4000791e042 */
[----:B------:R-:W-:-:S02]  /*e320*/  IADD3 R77, P2, PT, R74, R16, RZ ;  /* 0x000000104a4d7210 */ /* 0x000fc40007f5e0ff */
[----:B------:R-:W-:Y:S02]  /*e330*/  IADD3.X R67, PT, PT, R103, R91, R67, P0, P1 ;  /* 0x0000005b67437210 */ /* 0x000fe400007e2443 */
[----:B0-----:R-:W-:Y:S01]  /*e340*/  LEA R60, R60, UR57, 0x3 ;  /* 0x000000393c3c7c11 */ /* 0x001fe2000f8e18ff */
[----:B------:R-:W0:Y:S01]  /*e350*/  LDC.U8 R66, c[0x3][0x66] ;  /* 0x00c01980ff427b82 */ /* 0x000e220000000000 */
[----:B------:R-:W-:Y:S01]  /*e360*/  LOP3.LUT R118, R116, R118, R91, 0x96, !PT ;  /* 0x0000007674767212 */ /* 0x000fe200078e965b */
[----:B------:R-:W-:Y:S01]  /*e370*/  IMAD.X R91, R76, 0x1, R100, P2 ;  /* 0x000000014c5b7824 */ /* 0x000fe200010e0664 */
[----:B------:R-:W-:Y:S01]  /*e380*/  LOP3.LUT R112, R77, R112, RZ, 0x3c, !PT ;  /* 0x000000704d707212 */ /* 0x000fe200078e3cff */
[----:B------:R-:W5:Y:S03]  /*e390*/  LDL.64 R16, [R17] ;  /* 0x0000000011107983 */ /* 0x000f660000100a00 */
[----:B------:R-:W-:Y:S01]  /*e3a0*/  LOP3.LUT R121, R91, R106, RZ, 0x3c, !PT ;  /* 0x0000006a5b797212 */ /* 0x000fe200078e3cff */
[----:B------:R-:W5:Y:S03]  /*e3b0*/  LDL.64 R60, [R60] ;  /* 0x000000003c3c7983 */ /* 0x000f660000100a00 */
[----:B------:R-:W-:-:S02]  /*e3c0*/  SHF.L.W.U32.HI R113, R112, 0x1, R121 ;  /* 0x0000000170717819 */ /* 0x000fc40000010e79 */
[----:B------:R-:W-:-:S04]  /*e3d0*/  SHF.L.W.U32.HI R121, R121, 0x1, R112 ;  /* 0x0000000179797819 */ /* 0x000fc80000010e70 */
[----:B------:R-:W-:Y:S02]  /*e3e0*/  IADD3 R100, P0, P1, R121, R116, R70 ;  /* 0x0000007479647210 */ /* 0x000fe4000791e046 */
[----:B------:R-:W-:Y:S02]  /*e3f0*/  LOP3.LUT R70, R67, R101, R96, 0x96, !PT ;  /* 0x0000006543467212 */ /* 0x000fe400078e9660 */
[----:B------:R-:W-:Y:S02]  /*e400*/  SHF.L.W.U32.HI R96, R0, 0x10, R68 ;  /* 0x0000001000607819 */ /* 0x000fe40000010e44 */
[----:B------:R-:W-:Y:S02]  /*e410*/  IADD3.X R101, PT, PT, R113, R67, R71, P0, P1 ;  /* 0x0000004371657210 */ /* 0x000fe400007e2447 */
[----:B------:R-:W-:Y:S02]  /*e420*/  SHF.L.W.U32.HI R0, R68, 0x10, R0 ;  /* 0x0000001044007819 */ /* 0x000fe40000010e00 */
[----:B------:R-:W-:-:S05]  /*e430*/  IADD3 R107, P0, PT, R96, R107, RZ ;  /* 0x0000006b606b7210 */ /* 0x000fca0007f1e0ff */
[----:B------:R-:W-:Y:S01]  /*e440*/  IMAD.X R109, R0, 0x1, R109, P0 ;  /* 0x00000001006d7824 */ /* 0x000fe200000e066d */
[----:B------:R-:W-:Y:S02]  /*e450*/  LOP3.LUT R68, R107, R102, RZ, 0x3c, !PT ;  /* 0x000000666b447212 */ /* 0x000fe400078e3cff */
[----:B0-----:R-:W-:Y:S02]  /*e460*/  LEA R66, R66, UR57, 0x3 ;  /* 0x0000003942427c11 */ /* 0x001fe4000f8e18ff */
[----:B------:R-:W-:-:S04]  /*e470*/  LOP3.LUT R67, R109, R108, RZ, 0x3c, !PT ;  /* 0x0000006c6d437212 */ /* 0x000fc800078e3cff */
[----:B------:R-:W-:Y:S02]  /*e480*/  SHF.L.W.U32.HI R102, R68, 0x1, R67 ;  /* 0x0000000144667819 */ /* 0x000fe40000010e43 */
[----:B------:R-:W-:Y:S02]  /*e490*/  SHF.L.W.U32.HI R68, R67, 0x1, R68 ;  /* 0x0000000143447819 */ /* 0x000fe40000010e44 */
[----:B------:R-:W5:Y:S02]  /*e4a0*/  LDL.64 R66, [R66] ;  /* 0x0000000042427983 */ /* 0x000f640000100a00 */
[----:B------:R-:W-:Y:S01]  /*e4b0*/  IADD3 R93, P0, P1, R68, R93, R72 ;  /* 0x0000005d445d7210 */ /* 0x000fe2000791e048 */
[----:B------:R-:W0:Y:S03]  /*e4c0*/  LDC.U8 R71, c[0x3][0x67] ;  /* 0x00c019c0ff477b82 */ /* 0x000e260000000000 */
[----:B------:R-:W-:-:S02]  /*e4d0*/  IADD3.X R72, PT, PT, R102, R111, R73, P0, P1 ;  /* 0x0000006f66487210 */ /* 0x000fc400007e2449 */
[----:B------:R-:W-:Y:S02]  /*e4e0*/  SHF.L.W.U32.HI R111, R70, 0x10, R118 ;  /* 0x00000010466f7819 */ /* 0x000fe40000010e76 */
[----:B------:R-:W-:-:S04]  /*e4f0*/  SHF.L.W.U32.HI R118, R118, 0x10, R70 ;  /* 0x0000001076767819 */ /* 0x000fc80000010e46 */
[----:B------:R-:W-:Y:S01]  /*e500*/  IADD3 R104, P0, PT, R118, R104, RZ ;  /* 0x0000006876687210 */ /* 0x000fe20007f1e0ff */
[----:B------:R-:W1:Y:S04]  /*e510*/  LDC.U8 R70, c[0x3][0x65] ;  /* 0x00c01940ff467b82 */ /* 0x000e680000000000 */
[----:B------:R-:W-:Y:S01]  /*e520*/  IMAD.X R106, R111, 0x1, R110, P0 ;  /* 0x000000016f6a7824 */ /* 0x000fe200000e066e */
[----:B------:R-:W-:-:S04]  /*e530*/  LOP3.LUT R97, R104, R97, RZ, 0x3c, !PT ;  /* 0x0000006168617212 */ /* 0x000fc800078e3cff */
[----:B------:R-:W-:-:S04]  /*e540*/  LOP3.LUT R110, R106, R103, RZ, 0x3c, !PT ;  /* 0x000000676a6e7212 */ /* 0x000fc800078e3cff */
[----:B------:R-:W-:Y:S02]  /*e550*/  SHF.L.W.U32.HI R108, R110, 0x1, R97 ;  /* 0x000000016e6c7819 */ /* 0x000fe40000010e61 */
[----:B------:R-:W-:Y:S02]  /*e560*/  SHF.L.W.U32.HI R103, R97, 0x1, R110 ;  /* 0x0000000161677819 */ /* 0x000fe40000010e6e */
[----:B---3--:R-:W-:Y:S02]  /*e570*/  IADD3 R105, P0, P1, R108, R105, R62 ;  /* 0x000000696c697210 */ /* 0x008fe4000791e03e */
[----:B0-----:R-:W-:Y:S02]  /*e580*/  LEA R62, R71, UR57, 0x3 ;  /* 0x00000039473e7c11 */ /* 0x001fe4000f8e18ff */
[----:B------:R-:W-:Y:S02]  /*e590*/  IADD3.X R115, PT, PT, R103, R115, R63, P0, P1 ;  /* 0x0000007367737210 */ /* 0x000fe400007e243f */
[----:B------:R-:W-:-:S02]  /*e5a0*/  LOP3.LUT R71, R76, R123, RZ, 0x3c, !PT ;  /* 0x0000007b4c477212 */ /* 0x000fc400078e3cff */
[----:B------:R-:W3:Y:S02]  /*e5b0*/  LDL.64 R62, [R62] ;  /* 0x000000003e3e7983 */ /* 0x000ee40000100a00 */
[----:B------:R-:W-:Y:S02]  /*e5c0*/  IADD3 R104, P0, PT, R71, R104, RZ ;  /* 0x0000006847687210 */ /* 0x000fe40007f1e0ff */
[----:B------:R-:W-:Y:S02]  /*e5d0*/  LOP3.LUT R71, R74, R75, RZ, 0x3c, !PT ;  /* 0x0000004b4a477212 */ /* 0x000fe400078e3cff */
[----:B-1----:R-:W-:Y:S02]  /*e5e0*/  LEA R70, R70, UR57, 0x3 ;  /* 0x0000003946467c11 */ /* 0x002fe4000f8e18ff */
[----:B------:R-:W-:Y:S01]  /*e5f0*/  LOP3.LUT R110, R111, R72, RZ, 0x3c, !PT ;  /* 0x000000486f6e7212 */ /* 0x000fe200078e3cff */
[----:B------:R-:W-:-:S03]  /*e600*/  IMAD.X R106, R71, 0x1, R106, P0 ;  /* 0x00000001476a7824 */ /* 0x000fc600000e066a */
[----:B------:R-:W-:Y:S01]  /*e610*/  IADD3 R117, P0, PT, R110, R117, RZ ;  /* 0x000000756e757210 */ /* 0x000fe20007f1e0ff */
[----:B------:R-:W3:Y:S01]  /*e620*/  LDL.64 R70, [R70] ;  /* 0x0000000046467983 */ /* 0x000ee20000100a00 */
        /* <DEDUP_REMOVED lines=10> */
[----:B--2---:R-:W-:-:S04]  /*e6d0*/  IADD3 R73, P0, P1, R68, R93, R10 ;  /* 0x0000005d44497210 */ /* 0x004fc8000791e00a */
[----:B------:R-:W-:Y:S02]  /*e6e0*/  IADD3.X R97, PT, PT, R69, R72, R11, P0, P1 ;  /* 0x0000004845617210 */ /* 0x000fe400007e240b */
[----:B------:R0:W2:Y:S01]  /*e6f0*/  LDL.64 R10, [R18] ;  /* 0x00000000120a7983 */ /* 0x0000a20000100a00 */
[----:B------:R-:W1:Y:S01]  /*e700*/  LDC.U8 R116, c[0x3][0x6e] ;  /* 0x00c01b80ff747b82 */ /* 0x000e620000000000 */
[----:B------:R-:W-:Y:S02]  /*e710*/  LOP3.LUT R112, R73, R111, R72, 0x96, !PT ;  /* 0x0000006f49707212 */ /* 0x000fe400078e9648 */
[----:B------:R-:W-:Y:S02]  /*e720*/  IADD3 R111, P0, P1, R110, R75, R58 ;  /* 0x0000004b6e6f7210 */ /* 0x000fe4000791e03a */
[----:B------:R-:W-:Y:S02]  /*e730*/  LOP3.LUT R93, R97, R118, R93, 0x96, !PT ;  /* 0x00000076615d7212 */ /* 0x000fe400078e965d */
[----:B------:R-:W-:-:S02]  /*e740*/  IADD3.X R119, PT, PT, R102, R123, R59, P0, P1 ;  /* 0x0000007b66777210 */ /* 0x000fc400007e243b */
[----:B------:R-:W-:Y:S02]  /*e750*/  LOP3.LUT R58, R0, R115, RZ, 0x3c, !PT ;  /* 0x00000073003a7212 */ /* 0x000fe400078e3cff */
[----:B------:R-:W-:Y:S02]  /*e760*/  LOP3.LUT R75, R119, R74, R75, 0x96, !PT ;  /* 0x0000004a774b7212 */ /* 0x000fe400078e964b */
[----:B------:R-:W-:Y:S02]  /*e770*/  SHF.L.W.U32.HI R72, R93, 0x10, R112 ;  /* 0x000000105d487819 */ /* 0x000fe40000010e70 */
[----:B------:R-:W-:Y:S02]  /*e780*/  SHF.L.W.U32.HI R74, R112, 0x10, R93 ;  /* 0x00000010704a7819 */ /* 0x000fe40000010e5d */
[----:B------:R-:W-:Y:S02]  /*e790*/  IADD3 R93, P0, PT, R58, R77, RZ ;  /* 0x0000004d3a5d7210 */ /* 0x000fe40007f1e0ff */
[----:B------:R-:W-:-:S02]  /*e7a0*/  LOP3.LUT R112, R96, R105, RZ, 0x3c, !PT ;  /* 0x0000006960707212 */ /* 0x000fc400078e3cff */
[----:B-1----:R-:W-:Y:S02]  /*e7b0*/  LEA R58, R116, UR57, 0x3 ;  /* 0x00000039743a7c11 */ /* 0x002fe4000f8e18ff */
[----:B------:R-:W1:Y:S01]  /*e7c0*/  LDC.U8 R116, c[0x3][0x6a] ;  /* 0x00c01a80ff747b82 */ /* 0x000e620000000000 */
[----:B------:R-:W-:Y:S01]  /*e7d0*/  IMAD.X R112, R112, 0x1, R91, P0 ;  /* 0x0000000170707824 */ /* 0x000fe200000e065b */
[----:B------:R-:W-:Y:S02]  /*e7e0*/  IADD3 R117, P0, PT, R74, R117, RZ ;  /* 0x000000754a757210 */ /* 0x000fe40007f1e0ff */
[----:B------:R-:W2:Y:S03]  /*e7f0*/  LDL.64 R58, [R58] ;  /* 0x000000003a3a7983 */ /* 0x000ea60000100a00 */
[----:B0-----:R-:W-:Y:S01]  /*e800*/  IMAD.X R18, R72, 0x1, R125, P0 ;  /* 0x0000000148127824 */ /* 0x001fe200000e067d */
[----:B------:R-:W-:-:S02]  /*e810*/  LOP3.LUT R68, R117, R68, RZ, 0x3c, !PT ;  /* 0x0000004475447212 */ /* 0x000fc400078e3cff */
[----:B------:R-:W-:Y:S02]  /*e820*/  LOP3.LUT R108, R108, R93, RZ, 0x3c, !PT ;  /* 0x0000005d6c6c7212 */ /* 0x000fe400078e3cff */
[----:B------:R-:W-:Y:S02]  /*e830*/  LOP3.LUT R69, R18, R69, RZ, 0x3c, !PT ;  /* 0x0000004512457212 */ /* 0x000fe400078e3cff */
[----:B------:R-:W-:Y:S02]  /*e840*/  LOP3.LUT R103, R103, R112, RZ, 0x3c, !PT ;  /* 0x0000007067677212 */ /* 0x000fe400078e3cff */
[----:B------:R-:W-:Y:S02]  /*e850*/  SHF.L.W.U32.HI R77, R68, 0x1, R69 ;  /* 0x00000001444d7819 */ /* 0x000fe40000010e45 */
[----:B------:R-:W-:Y:S02]  /*e860*/  SHF.L.W.U32.HI R91, R69, 0x1, R68 ;  /* 0x00000001455b7819 */ /* 0x000fe40000010e44 */
[----:B------:R-:W-:-:S02]  /*e870*/  SHF.L.W.U32.HI R68, R108, 0x8, R103 ;  /* 0x000000086c447819 */ /* 0x000fc40000010e67 */
[----:B------:R-:W-:Y:S02]  /*e880*/  SHF.L.W.U32.HI R69, R103, 0x8, R108 ;  /* 0x0000000867457819 */ /* 0x000fe40000010e6c */
[----:B----4-:R-:W-:Y:S02]  /*e890*/  IADD3 R103, P0, P1, R68, R105, R56 ;  /* 0x0000006944677210 */ /* 0x010fe4000791e038 */
[----:B-1----:R-:W-:Y:S02]  /*e8a0*/  LEA R56, R116, UR57, 0x3 ;  /* 0x0000003974387c11 */ /* 0x002fe4000f8e18ff */
[----:B------:R-:W-:Y:S02]  /*e8b0*/  LOP3.LUT R76, R111, R76, R123, 0x96, !PT ;  /* 0x0000004c6f4c7212 */ /* 0x000fe400078e967b */
[----:B------:R-:W-:Y:S02]  /*e8c0*/  IADD3.X R123, PT, PT, R69, R115, R57, P0, P1 ;  /* 0x00000073457b7210 */ /* 0x000fe400007e2439 */
[----:B------:R-:W4:Y:S01]  /*e8d0*/  LDL.64 R56, [R56] ;  /* 0x0000000038387983 */ /* 0x000f220000100a00 */
[----:B------:R-:W0:Y:S01]  /*e8e0*/  LDC.U8 R116, c[0x3][0x6f] ;  /* 0x00c01bc0ff747b82 */ /* 0x000e220000000000 */
[----:B------:R-:W-:-:S02]  /*e8f0*/  LOP3.LUT R105, R123, R96, R105, 0x96, !PT ;  /* 0x000000607b697212 */ /* 0x000fc400078e9669 */
[----:B------:R-:W-:Y:S02]  /*e900*/  IADD3 R111, P0, P1, R91, R111, R94 ;  /* 0x0000006f5b6f7210 */ /* 0x000fe4000791e05e */
[----:B------:R-:W-:Y:S02]  /*e910*/  LOP3.LUT R96, R114, R101, RZ, 0x3c, !PT ;  /* 0x0000006572607212 */ /* 0x000fe400078e3cff */
[----:B------:R-:W-:Y:S02]  /*e920*/  LOP3.LUT R0, R103, R0, R115, 0x96, !PT ;  /* 0x0000000067007212 */ /* 0x000fe400078e9673 */
[----:B------:R-:W-:Y:S01]  /*e930*/  IADD3.X R94, PT, PT, R77, R119, R95, P0, P1 ;  /* 0x000000774d5e7210 */ /* 0x000fe200007e245f */
[----:B------:R-:W1:Y:S01]  /*e940*/  LDC.U8 R115, c[0x3][0x69] ;  /* 0x00c01a40ff737b82 */ /* 0x000e620000000000 */
[----:B------:R-:W-:Y:S02]  /*e950*/  IADD3 R96, P1, PT, R96, R107, RZ ;  /* 0x0000006b60607210 */ /* 0x000fe40007f3e0ff */
[----:B------:R-:W-:-:S02]  /*e960*/  LOP3.LUT R108, R98, R100, RZ, 0x3c, !PT ;  /* 0x00000064626c7212 */ /* 0x000fc400078e3cff */
[----:B------:R-:W-:Y:S02]  /*e970*/  SHF.L.W.U32.HI R95, R105, 0x10, R0 ;  /* 0x00000010695f7819 */ /* 0x000fe40000010e00 */
[----:B------:R-:W-:Y:S01]  /*e980*/  SHF.L.W.U32.HI R0, R0, 0x10, R105 ;  /* 0x0000001000007819 */ /* 0x000fe20000010e69 */
[----:B------:R-:W-:Y:S01]  /*e990*/  IMAD.X R108, R108, 0x1, R109, P1 ;  /* 0x000000016c6c7824 */ /* 0x000fe200008e066d */
[----:B------:R-:W-:Y:S02]  /*e9a0*/  LOP3.LUT R109, R121, R96, RZ, 0x3c, !PT ;  /* 0x00000060796d7212 */ /* 0x000fe400078e3cff */
[----:B------:R-:W-:Y:S02]  /*e9b0*/  IADD3 R93, P0, PT, R0, R93, RZ ;  /* 0x0000005d005d7210 */ /* 0x000fe40007f1e0ff */
[----:B------:R-:W-:-:S03]  /*e9c0*/  LOP3.LUT R118, R113, R108, RZ, 0x3c, !PT ;  /* 0x0000006c71767212 */ /* 0x000fc600078e3cff */
[----:B------:R-:W-:Y:S01]  /*e9d0*/  IMAD.X R112, R95, 0x1, R112, P0 ;  /* 0x000000015f707824 */ /* 0x000fe200000e0670 */
[----:B------:R-:W-:Y:S02]  /*e9e0*/  SHF.L.W.U32.HI R113, R118, 0x8, R109 ;  /* 0x0000000876717819 */ /* 0x000fe40000010e6d */
[----:B------:R-:W-:Y:S02]  /*e9f0*/  SHF.L.W.U32.HI R109, R109, 0x8, R118 ;  /* 0x000000086d6d7819 */ /* 0x000fe40000010e76 */
[----:B------:R-:W-:Y:S02]  /*ea00*/  LOP3.LUT R68, R93, R68, RZ, 0x3c, !PT ;  /* 0x000000445d447212 */ /* 0x000fe400078e3cff */
[----:B------:R-:W-:Y:S02]  /*ea10*/  LOP3.LUT R69, R112, R69, RZ, 0x3c, !PT ;  /* 0x0000004570457212 */ /* 0x000fe400078e3cff */
[----:B0-----:R-:W-:Y:S02]  /*ea20*/  LEA R118, R116, UR57, 0x3 ;  /* 0x0000003974767c11 */ /* 0x001fe4000f8e18ff */
[----:B-----5:R-:W-:-:S02]  /*ea30*/  IADD3 R116, P0, P1, R109, R100, R8 ;  /* 0x000000646d747210 */ /* 0x020fc4000791e008 */
[----:B------:R-:W-:Y:S02]  /*ea40*/  SHF.L.W.U32.HI R105, R68, 0x1, R69 ;  /* 0x0000000144697819 */ /* 0x000fe40000010e45 */
[----:B------:R-:W-:Y:S02]  /*ea50*/  SHF.L.W.U32.HI R107, R69, 0x1, R68 ;  /* 0x00000001456b7819 */ /* 0x000fe40000010e44 */
[----:B------:R-:W-:Y:S02]  /*ea60*/  IADD3.X R119, PT, PT, R113, R101, R9, P0, P1 ;  /* 0x0000006571777210 */ /* 0x000fe400007e2409 */
[----:B-1----:R-:W-:Y:S01]  /*ea70*/  LEA R68, R115, UR57, 0x3 ;  /* 0x0000003973447c11 */ /* 0x002fe2000f8e18ff */
[----:B------:R0:W5:Y:S01]  /*ea80*/  LDL.64 R8, [R118] ;  /* 0x0000000076087983 */ /* 0x0001620000100a00 */
[----:B------:R-:W-:Y:S02]  /*ea90*/  LOP3.LUT R114, R116, R114, R101, 0x96, !PT ;  /* 0x0000007274727212 */ /* 0x000fe400078e9665 */
[----:B------:R-:W-:-:S02]  /*eaa0*/  IADD3 R101, P0, P1, R107, R116, R64 ;  /* 0x000000746b657210 */ /* 0x000fc4000791e040 */
[----:B------:R-:W5:Y:S01]  /*eab0*/  LDL.64 R68, [R68] ;  /* 0x0000000044447983 */ /* 0x000f620000100a00 */
[----:B------:R-:W-:Y:S02]  /*eac0*/  SHF.L.W.U32.HI R115, R76, 0x10, R75 ;  /* 0x000000104c737819 */ /* 0x000fe40000010e4b */
[----:B------:R-:W-:Y:S01]  /*ead0*/  LOP3.LUT R98, R119, R98, R100, 0x96, !PT ;  /* 0x0000006277627212 */ /* 0x000fe200078e9664 */
[----:B------:R-:W1:Y:S01]  /*eae0*/  LDC.U8 R64, c[0x3][0x6b] ;  /* 0x00c01ac0ff407b82 */ /* 0x000e620000000000 */
[----:B------:R-:W-:Y:S02]  /*eaf0*/  IADD3.X R119, PT, PT, R105, R119, R65, P0, P1 ;  /* 0x0000007769777210 */ /* 0x000fe400007e2441 */
        /* <DEDUP_REMOVED lines=8> */
[----:B------:R-:W-:Y:S02]  /*eb80*/  SHF.L.W.U32.HI R76, R98, 0x10, R114 ;  /* 0x00000010624c7819 */ /* 0x000fe40000010e72 */
[----:B------:R-:W-:Y:S02]  /*eb90*/  IADD3.X R102, PT, PT, R65, R123, R13, P0, P1 ;  /* 0x0000007b41667210 */ /* 0x000fe400007e240d */
[----:B-1----:R-:W-:-:S02]  /*eba0*/  LEA R12, R64, UR57, 0x3 ;  /* 0x00000039400c7c11 */ /* 0x002fc4000f8e18ff */
[----:B------:R-:W-:Y:S02]  /*ebb0*/  SHF.L.W.U32.HI R114, R114, 0x10, R98 ;  /* 0x0000001072727819 */ /* 0x000fe40000010e62 */
[----:B------:R-:W-:Y:S02]  /*ebc0*/  LOP3.LUT R98, R76, R102, RZ, 0x3c, !PT ;  /* 0x000000664c627212 */ /* 0x000fe400078e3cff */
[----:B------:R-:W5:Y:S01]  /*ebd0*/  LDL.64 R12, [R12] ;  /* 0x000000000c0c7983 */ /* 0x000f620000100a00 */
[----:B------:R-:W-:Y:S02]  /*ebe0*/  LOP3.LUT R103, R114, R100, RZ, 0x3c, !PT ;  /* 0x0000006472677212 */ /* 0x000fe400078e3cff */
[----:B------:R-:W-:Y:S01]  /*ebf0*/  IADD3 R98, P0, PT, R98, R117, RZ ;  /* 0x0000007562627210 */ /* 0x000fe20007f1e0ff */
[----:B------:R-:W1:Y:S04]  /*ec00*/  LDC.U8 R104, c[0x3][0x6d] ;  /* 0x00c01b40ff687b82 */ /* 0x000e680000000000 */
[----:B------:R-:W-:Y:S01]  /*ec10*/  IMAD.X R64, R103, 0x1, R18, P0 ;  /* 0x0000000167407824 */ /* 0x000fe200000e0612 */
[----:B------:R-:W-:Y:S01]  /*ec20*/  LOP3.LUT R106, R106, R98, RZ, 0x3c, !PT ;  /* 0x000000626a6a7212 */ /* 0x000fe200078e3cff */
[----:B------:R-:W5:Y:S03]  /*ec30*/  LDL.64 R18, [R19] ;  /* 0x0000000013127983 */ /* 0x000f660000100a00 */
[----:B------:R-:W-:-:S04]  /*ec40*/  LOP3.LUT R123, R65, R64, RZ, 0x3c, !PT ;  /* 0x00000040417b7212 */ /* 0x000fc800078e3cff */
[----:B------:R-:W-:Y:S02]  /*ec50*/  SHF.L.W.U32.HI R65, R106, 0x8, R123 ;  /* 0x000000086a417819 */ /* 0x000fe40000010e7b */
[----:B------:R-:W-:Y:S02]  /*ec60*/  IADD3 R96, P0, PT, R114, R96, RZ ;  /* 0x0000006072607210 */ /* 0x000fe40007f1e0ff */
[----:B------:R-:W-:Y:S02]  /*ec70*/  IADD3 R103, P1, P2, R65, R100, R14 ;  /* 0x0000006441677210 */ /* 0x000fe40007a3e00e */
[----:B------:R-:W-:Y:S01]  /*ec80*/  SHF.L.W.U32.HI R123, R123, 0x8, R106 ;  /* 0x000000087b7b7819 */ /* 0x000fe20000010e6a */
[----:B------:R-:W-:Y:S01]  /*ec90*/  IMAD.X R108, R76, 0x1, R108, P0 ;  /* 0x000000014c6c7824 */ /* 0x000fe200000e066c */
[----:B------:R-:W-:Y:S02]  /*eca0*/  LOP3.LUT R106, R103, R76, R102, 0x96, !PT ;  /* 0x0000004c676a7212 */ /* 0x000fe400078e9666 */
[----:B------:R-:W-:-:S02]  /*ecb0*/  LOP3.LUT R76, R95, R94, RZ, 0x3c, !PT ;  /* 0x0000005e5f4c7212 */ /* 0x000fc400078e3cff */
[----:B-1----:R-:W-:Y:S02]  /*ecc0*/  LEA R14, R104, UR57, 0x3 ;  /* 0x00000039680e7c11 */ /* 0x002fe4000f8e18ff */
[----:B------:R-:W-:Y:S02]  /*ecd0*/  LOP3.LUT R109, R96, R109, RZ, 0x3c, !PT ;  /* 0x0000006d606d7212 */ /* 0x000fe400078e3cff */
[----:B------:R-:W-:Y:S02]  /*ece0*/  IADD3 R76, P0, PT, R76, R96, RZ ;  /* 0x000000604c4c7210 */ /* 0x000fe40007f1e0ff */
[----:B------:R-:W-:Y:S02]  /*ecf0*/  LOP3.LUT R96, R0, R111, RZ, 0x3c, !PT ;  /* 0x0000006f00607212 */ /* 0x000fe400078e3cff */
[----:B------:R-:W-:Y:S02]  /*ed00*/  IADD3.X R117, PT, PT, R123, R102, R15, P1, P2 ;  /* 0x000000667b757210 */ /* 0x000fe40000fe440f */
[----:B------:R-:W5:Y:S01]  /*ed10*/  LDL.64 R14, [R14] ;  /* 0x000000000e0e7983 */ /* 0x000f620000100a00 */
[----:B------:R-:W-:Y:S01]  /*ed20*/  LOP3.LUT R104, R108, R113, RZ, 0x3c, !PT ;  /* 0x000000716c687212 */ /* 0x000fe200078e3cff */
[----:B------:R-:W-:Y:S01]  /*ed30*/  IMAD.X R96, R96, 0x1, R108, P0 ;  /* 0x0000000160607824 */ /* 0x000fe200000e066c */
[----:B------:R-:W0:Y:S01]  /*ed40*/  LDC.U8 R113, c[0x3][0x72] ;  /* 0x00c01c80ff717b82 */ /* 0x000e220000000000 */
[----:B------:R-:W-:-:S02]  /*ed50*/  LOP3.LUT R100, R117, R114, R100, 0x96, !PT ;  /* 0x0000007275647212 */ /* 0x000fc400078e9664 */
[----:B------:R-:W-:Y:S02]  /*ed60*/  LOP3.LUT R91, R91, R76, RZ, 0x3c, !PT ;  /* 0x0000004c5b5b7212 */ /* 0x000fe400078e3cff */
[----:B------:R-:W-:Y:S02]  /*ed70*/  LOP3.LUT R108, R77, R96, RZ, 0x3c, !PT ;  /* 0x000000604d6c7212 */ /* 0x000fe400078e3cff */
[----:B------:R-:W-:Y:S02]  /*ed80*/  SHF.L.W.U32.HI R77, R106, 0x10, R100 ;  /* 0x000000106a4d7819 */ /* 0x000fe40000010e64 */
[----:B------:R-:W-:Y:S02]  /*ed90*/  SHF.L.W.U32.HI R102, R91, 0x8, R108 ;  /* 0x000000085b667819 */ /* 0x000fe40000010e6c */
[----:B------:R-:W-:Y:S02]  /*eda0*/  SHF.L.W.U32.HI R91, R108, 0x8, R91 ;  /* 0x000000086c5b7819 */ /* 0x000fe40000010e5b */
[----:B------:R-:W-:-:S02]  /*edb0*/  SHF.L.W.U32.HI R100, R100, 0x10, R106 ;  /* 0x0000001064647819 */ /* 0x000fc40000010e6a */
[----:B------:R-:W-:Y:S02]  /*edc0*/  IADD3 R108, P0, P1, R102, R111, R60 ;  /* 0x0000006f666c7210 */ /* 0x000fe4000791e03c */
[----:B------:R-:W-:Y:S02]  /*edd0*/  IADD3 R98, P2, PT, R77, R98, RZ ;  /* 0x000000624d627210 */ /* 0x000fe40007f5e0ff */
[----:B------:R-:W-:Y:S02]  /*ede0*/  IADD3.X R110, PT, PT, R91, R94, R61, P0, P1 ;  /* 0x0000005e5b6e7210 */ /* 0x000fe400007e243d */
[----:B------:R-:W-:Y:S01]  /*edf0*/  LOP3.LUT R95, R108, R95, R94, 0x96, !PT ;  /* 0x0000005f6c5f7212 */ /* 0x000fe200078e965e */
[----:B------:R-:W-:Y:S01]  /*ee00*/  IMAD.X R94, R100, 0x1, R64, P2 ;  /* 0x00000001645e7824 */ /* 0x000fe200010e0640 */
[----:B------:R1:W5:Y:S01]  /*ee10*/  LDL.64 R60, [R20] ;  /* 0x00000000143c7983 */ /* 0x0003620000100a00 */
[----:B------:R-:W-:-:S03]  /*ee20*/  LOP3.LUT R65, R98, R65, RZ, 0x3c, !PT ;  /* 0x0000004162417212 */ /* 0x000fc600078e3cff */
[----:B------:R-:W-:Y:S02]  /*ee30*/  LOP3.LUT R64, R94, R123, RZ, 0x3c, !PT ;  /* 0x0000007b5e407212 */ /* 0x000fe400078e3cff */
[----:B0-----:R-:W-:Y:S02]  /*ee40*/  LEA R118, R113, UR57, 0x3 ;  /* 0x0000003971767c11 */ /* 0x001fe4000f8e18ff */
[----:B------:R-:W-:Y:S02]  /*ee50*/  LOP3.LUT R106, R110, R0, R111, 0x96, !PT ;  /* 0x000000006e6a7212 */ /* 0x000fe400078e966f */
[----:B------:R-:W-:Y:S02]  /*ee60*/  SHF.L.W.U32.HI R111, R64, 0x1, R65 ;  /* 0x00000001406f7819 */ /* 0x000fe40000010e41 */
[----:B------:R-:W-:Y:S02]  /*ee70*/  SHF.L.W.U32.HI R113, R65, 0x1, R64 ;  /* 0x0000000141717819 */ /* 0x000fe40000010e40 */
[----:B------:R0:W5:Y:S01]  /*ee80*/  LDL.64 R64, [R118] ;  /* 0x0000000076407983 */ /* 0x0001620000100a00 */
[----:B------:R-:W-:-:S02]  /*ee90*/  IADD3 R123, P0, P1, R111, R108, R16 ;  /* 0x0000006c6f7b7210 */ /* 0x000fc4000791e010 */
[----:B------:R-:W3:Y:S01]  /*eea0*/  LDC.U8 R16, c[0x3][0x76] ;  /* 0x00c01d80ff107b82 */ /* 0x000ee20000000000 */
[----:B-1----:R-:W-:Y:S02]  /*eeb0*/  SHF.L.W.U32.HI R20, R109, 0x1, R104 ;  /* 0x000000016d147819 */ /* 0x002fe40000010e68 */
[----:B------:R-:W-:Y:S02]  /*eec0*/  SHF.L.W.U32.HI R114, R104, 0x1, R109 ;  /* 0x0000000168727819 */ /* 0x000fe40000010e6d */
[----:B------:R-:W-:Y:S02]  /*eed0*/  LOP3.LUT R104, R72, R119, RZ, 0x3c, !PT ;  /* 0x0000007748687212 */ /* 0x000fe400078e3cff */
[----:B------:R-:W-:Y:S02]  /*eee0*/  IADD3.X R0, PT, PT, R113, R110, R17, P0, P1 ;  /* 0x0000006e71007210 */ /* 0x000fe400007e2411 */
[----:B------:R-:W-:Y:S02]  /*eef0*/  IADD3 R104, P0, PT, R104, R121, RZ ;  /* 0x0000007968687210 */ /* 0x000fe40007f1e0ff */
[----:B------:R-:W-:-:S02]  /*ef00*/  LOP3.LUT R108, R74, R101, RZ, 0x3c, !PT ;  /* 0x000000654a6c7212 */ /* 0x000fc400078e3cff */
[----:B------:R-:W-:Y:S02]  /*ef10*/  IADD3 R110, P1, P2, R114, R73, R66 ;  /* 0x00000049726e7210 */ /* 0x000fe40007a3e042 */
[----:B------:R-:W1:Y:S01]  /*ef20*/  LDC.U8 R66, c[0x3][0x73] ;  /* 0x00c01cc0ff427b82 */ /* 0x000e620000000000 */
[----:B------:R-:W-:Y:S01]  /*ef30*/  IMAD.X R108, R108, 0x1, R125, P0 ;  /* 0x000000016c6c7824 */ /* 0x000fe200000e067d */
[----:B------:R-:W-:Y:S02]  /*ef40*/  IADD3.X R116, PT, PT, R20, R97, R67, P1, P2 ;  /* 0x0000006114747210 */ /* 0x000fe40000fe4443 */
[----:B------:R-:W-:Y:S02]  /*ef50*/  LOP3.LUT R97, R107, R104, RZ, 0x3c, !PT ;  /* 0x000000686b617212 */ /* 0x000fe400078e3cff */
[----:B0-----:R-:W-:Y:S02]  /*ef60*/  LOP3.LUT R118, R105, R108, RZ, 0x3c, !PT ;  /* 0x0000006c69767212 */ /* 0x001fe400078e3cff */
[----:B---3--:R-:W-:-:S02]  /*ef70*/  LEA R16, R16, UR57, 0x3 ;  /* 0x0000003910107c11 */ /* 0x008fc4000f8e18ff */
[----:B------:R-:W-:Y:S02]  /*ef80*/  SHF.L.W.U32.HI R73, R118, 0x8, R97 ;  /* 0x0000000876497819 */ /* 0x000fe40000010e61 */
[----:B------:R-:W-:Y:S02]  /*ef90*/  SHF.L.W.U32.HI R97, R97, 0x8, R118 ;  /* 0x0000000861617819 */ /* 0x000fe40000010e76 */
[----:B------:R-:W-:Y:S01]  /*efa0*/  LOP3.LUT R118, R75, R116, RZ, 0x3c, !PT ;  /* 0x000000744b767212 */ /* 0x000fe200078e3cff */
[----:B------:R-:W3:Y:S03]  /*efb0*/  LDL.64 R16, [R16] ;  /* 0x0000000010107983 */ /* 0x000ee60000100a00 */
[----:B------:R-:W-:Y:S02]  /*efc0*/  IADD3 R109, P0, PT, R118, R93, RZ ;  /* 0x0000005d766d7210 */ /* 0x000fe40007f1e0ff */
[----:B------:R-:W0:Y:S01]  /*efd0*/  LDC.U8 R118, c[0x3][0x71] ;  /* 0x00c01c40ff767b82 */ /* 0x000e220000000000 */
[----:B------:R-:W-:-:S02]  /*efe0*/  LOP3.LUT R67, R115, R110, RZ, 0x3c, !PT ;  /* 0x0000006e73437212 */ /* 0x000fc400078e3cff */
[----:B-1----:R-:W-:-:S03]  /*eff0*/  LEA R66, R66, UR57, 0x3 ;  /* 0x0000003942427c11 */ /* 0x002fc6000f8e18ff */
[----:B------:R-:W-:-:S03]  /*f000*/  IMAD.X R112, R67, 0x1, R112, P0 ;  /* 0x0000000143707824 */ /* 0x000fc600000e0670 */
[----:B------:R-:W3:Y:S01]  /*f010*/  LDL.64 R66, [R66] ;  /* 0x0000000042427983 */ /* 0x000ee20000100a00 */
[----:B------:R-:W-:Y:S02]  /*f020*/  LOP3.LUT R93, R114, R109, RZ, 0x3c, !PT ;  /* 0x0000006d725d7212 */ /* 0x000fe400078e3cff */
[----:B------:R-:W-:-:S04]  /*f030*/  LOP3.LUT R114, R20, R112, RZ, 0x3c, !PT ;  /* 0x0000007014727212 */ /* 0x000fc800078e3cff */
[----:B------:R-:W-:Y:S02]  /*f040*/  SHF.L.W.U32.HI R20, R93, 0x8, R114 ;  /* 0x000000085d147819 */ /* 0x000fe40000010e72 */
[----:B------:R-:W-:Y:S02]  /*f050*/  SHF.L.W.U32.HI R93, R114, 0x8, R93 ;  /* 0x00000008725d7819 */ /* 0x000fe40000010e5d */
[----:B------:R-:W-:Y:S02]  /*f060*/  IADD3 R105, P0, P1, R20, R110, R62 ;  /* 0x0000006e14697210 */ /* 0x000fe4000791e03e */
[----:B0-----:R-:W-:Y:S02]  /*f070*/  LEA R62, R118, UR57, 0x3 ;  /* 0x00000039763e7c11 */ /* 0x001fe4000f8e18ff */
[----:B------:R-:W-:Y:S02]  /*f080*/  IADD3.X R107, PT, PT, R93, R116, R63, P0, P1 ;  /* 0x000000745d6b7210 */ /* 0x000fe400007e243f */
[----:B------:R-:W-:-:S02]  /*f090*/  LOP3.LUT R75, R105, R75, R116, 0x96, !PT ;  /* 0x0000004b694b7212 */ /* 0x000fc400078e9674 */
[----:B------:R-:W3:Y:S01]  /*f0a0*/  LDL.64 R62, [R62] ;  /* 0x000000003e3e7983 */ /* 0x000ee20000100a00 */
[----:B------:R-:W-:Y:S02]  /*f0b0*/  LOP3.LUT R118, R107, R115, R110, 0x96, !PT ;  /* 0x000000736b767212 */ /* 0x000fe400078e966e */
[----:B------:R-:W-:Y:S02]  /*f0c0*/  IADD3 R116, P0, P1, R97, R101, R70 ;  /* 0x0000006561747210 */ /* 0x000fe4000791e046 */
[----:B------:R-:W-:Y:S02]  /*f0d0*/  SHF.L.W.U32.HI R110, R75, 0x10, R118 ;  /* 0x000000104b6e7819 */ /* 0x000fe40000010e76 */
[----:B------:R-:W-:Y:S01]  /*f0e0*/  SHF.L.W.U32.HI R115, R118, 0x10, R75 ;  /* 0x0000001076737819 */ /* 0x000fe20000010e4b */
[----:B------:R-:W0:Y:S01]  /*f0f0*/  LDC.U8 R70, c[0x3][0x77] ;  /* 0x00c01dc0ff467b82 */ /* 0x000e220000000000 */
[----:B------:R-:W-:Y:S02]  /*f100*/  IADD3.X R71, PT, PT, R73, R119, R71, P0, P1 ;  /* 0x0000007749477210 */ /* 0x000fe400007e2447 */
[----:B------:R-:W-:-:S05]  /*f110*/  IADD3 R109, P0, PT, R110, R109, RZ ;  /* 0x0000006d6e6d7210 */ /* 0x000fca0007f1e0ff */
[----:B------:R-:W1:Y:S01]  /*f120*/  LDC.U8 R118, c[0x3][0x75] ;  /* 0x00c01d40ff767b82 */ /* 0x000e620000000000 */
[----:B------:R-:W-:Y:S01]  /*f130*/  LOP3.LUT R114, R116, R72, R119, 0x96, !PT ;  /* 0x0000004874727212 */ /* 0x000fe200078e9677 */
[----:B------:R-:W-:Y:S01]  /*f140*/  IMAD.X R112, R115, 0x1, R112, P0 ;  /* 0x0000000173707824 */ /* 0x000fe200000e0670 */
[----:B------:R-:W-:Y:S02]  /*f150*/  LOP3.LUT R72, R109, R20, RZ, 0x3c, !PT ;  /* 0x000000146d487212 */ /* 0x000fe400078e3cff */
[----:B------:R-:W3:Y:S02]  /*f160*/  LDL.64 R20, [R21] ;  /* 0x0000000015147983 */ /* 0x000ee40000100a00 */
[----:B------:R-:W-:-:S04]  /*f170*/  LOP3.LUT R93, R112, R93, RZ, 0x3c, !PT ;  /* 0x0000005d705d7212 */ /* 0x000fc800078e3cff */
[----:B------:R-:W-:Y:S02]  /*f180*/  SHF.L.W.U32.HI R75, R93, 0x1, R72 ;  /* 0x000000015d4b7819 */ /* 0x000fe40000010e48 */
[----:B------:R-:W-:Y:S02]  /*f190*/  SHF.L.W.U32.HI R93, R72, 0x1, R93 ;  /* 0x00000001485d7819 */ /* 0x000fe40000010e5d */
[----:B--2---:R-:W-:Y:S02]  /*f1a0*/  IADD3 R72, P0, P1, R75, R116, R10 ;  /* 0x000000744b487210 */ /* 0x004fe4000791e00a */
[----:B------:R-:W-:Y:S02]  /*f1b0*/  LOP3.LUT R125, R71, R74, R101, 0x96, !PT ;  /* 0x0000004a477d7212 */ /* 0x000fe400078e9665 */
[----:B------:R-:W-:Y:S02]  /*f1c0*/  IADD3.X R101, PT, PT, R93, R71, R11, P0, P1 ;  /* 0x000000475d657210 */ /* 0x000fe400007e240b */
[----:B0-----:R-:W-:-:S02]  /*f1d0*/  LEA R10, R70, UR57, 0x3 ;  /* 0x00000039460a7c11 */ /* 0x001fc4000f8e18ff */
[----:B-1----:R-:W-:-:S04]  /*f1e0*/  LEA R71, R118, UR57, 0x3 ;  /* 0x0000003976477c11 */ /* 0x002fc8000f8e18ff */
[----:B------:R-:W2:Y:S04]  /*f1f0*/  LDL.64 R10, [R10] ;  /* 0x000000000a0a7983 */ /* 0x000ea80000100a00 */
[----:B------:R-:W2:Y:S01]  /*f200*/  LDL.64 R70, [R71] ;  /* 0x0000000047467983 */ /* 0x000ea20000100a00 */
[----:B------:R-:W-:Y:S02]  /*f210*/  SHF.L.W.U32.HI R119, R106, 0x10, R95 ;  /* 0x000000106a777819 */ /* 0x000fe40000010e5f */
[----:B------:R-:W-:-:S04]  /*f220*/  SHF.L.W.U32.HI R95, R95, 0x10, R106 ;  /* 0x000000105f5f7819 */ /* 0x000fc80000010e6a */
[----:B------:R-:W-:Y:S01]  /*f230*/  IADD3 R121, P0, PT, R95, R76, RZ ;  /* 0x0000004c5f797210 */ /* 0x000fe20007f1e0ff */
[----:B------:R-:W0:Y:S04]  /*f240*/  LDC.U8 R116, c[0x3][0x79] ;  /* 0x00c01e40ff747b82 */ /* 0x000e280000000000 */
        /* <DEDUP_REMOVED lines=8> */
[----:B------:R-:W-:-:S02]  /*f2d0*/  SHF.L.W.U32.HI R114, R125, 0x10, R114 ;  /* 0x000000107d727819 */ /* 0x000fc40000010e72 */
[----:B------:R-:W-:Y:S01]  /*f2e0*/  IADD3 R104, P0, PT, R102, R104, RZ ;  /* 0x0000006866687210 */ /* 0x000fe20007f1e0ff */
[----:B------:R-:W1:Y:S01]  /*f2f0*/  LDC.U8 R91, c[0x3][0x7a] ;  /* 0x00c01e80ff5b7b82 */ /* 0x000e620000000000 */
[----:B0-----:R-:W-:-:S03]  /*f300*/  LEA R58, R116, UR57, 0x3 ;  /* 0x00000039743a7c11 */ /* 0x001fc6000f8e18ff */
[----:B------:R-:W-:Y:S01]  /*f310*/  IMAD.X R106, R114, 0x1, R108, P0 ;  /* 0x00000001726a7824 */ /* 0x000fe200000e066c */
[----:B------:R-:W-:Y:S02]  /*f320*/  LOP3.LUT R118, R104, R97, RZ, 0x3c, !PT ;  /* 0x0000006168767212 */ /* 0x000fe400078e3cff */
[----:B------:R-:W2:Y:S02]  /*f330*/  LDL.64 R58, [R58] ;  /* 0x000000003a3a7983 */ /* 0x000ea40000100a00 */
[----:B------:R-:W-:-:S04]  /*f340*/  LOP3.LUT R73, R106, R73, RZ, 0x3c, !PT ;  /* 0x000000496a497212 */ /* 0x000fc800078e3cff */
[----:B------:R-:W-:Y:S02]  /*f350*/  SHF.L.W.U32.HI R97, R73, 0x1, R118 ;  /* 0x0000000149617819 */ /* 0x000fe40000010e76 */
[----:B------:R-:W-:Y:S02]  /*f360*/  SHF.L.W.U32.HI R118, R118, 0x1, R73 ;  /* 0x0000000176767819 */ /* 0x000fe40000010e49 */
[----:B----4-:R-:W-:-:S04]  /*f370*/  IADD3 R108, P0, P1, R97, R103, R56 ;  /* 0x00000067616c7210 */ /* 0x010fc8000791e038 */
[----:B------:R-:W-:Y:S02]  /*f380*/  IADD3.X R116, PT, PT, R118, R117, R57, P0, P1 ;  /* 0x0000007576747210 */ /* 0x000fe400007e2439 */
[----:B------:R-:W-:Y:S02]  /*f390*/  LOP3.LUT R57, R115, R0, RZ, 0x3c, !PT ;  /* 0x0000000073397212 */ /* 0x000fe400078e3cff */
[----:B-1----:R-:W-:Y:S02]  /*f3a0*/  LEA R56, R91, UR57, 0x3 ;  /* 0x000000395b387c11 */ /* 0x002fe4000f8e18ff */
[----:B------:R-:W-:Y:S02]  /*f3b0*/  IADD3 R104, P0, PT, R57, R104, RZ ;  /* 0x0000006839687210 */ /* 0x000fe40007f1e0ff */
[----:B------:R-:W-:-:S05]  /*f3c0*/  LOP3.LUT R57, R110, R123, RZ, 0x3c, !PT ;  /* 0x0000007b6e397212 */ /* 0x000fca00078e3cff */
[----:B------:R-:W-:Y:S02]  /*f3d0*/  IMAD.X R106, R57, 0x1, R106, P0 ;  /* 0x00000001396a7824 */ /* 0x000fe400000e066a */
[----:B------:R-:W4:Y:S01]  /*f3e0*/  LDL.64 R56, [R56] ;  /* 0x0000000038387983 */ /* 0x000f220000100a00 */
[----:B------:R-:W-:Y:S02]  /*f3f0*/  LOP3.LUT R117, R114, R107, RZ, 0x3c, !PT ;  /* 0x0000006b72757212 */ /* 0x000fe400078e3cff */
[----:B------:R-:W-:Y:S02]  /*f400*/  LOP3.LUT R125, R102, R105, RZ, 0x3c, !PT ;  /* 0x00000069667d7212 */ /* 0x000fe400078e3cff */
[----:B------:R-:W-:Y:S02]  /*f410*/  IADD3 R117, P0, PT, R117, R98, RZ ;  /* 0x0000006275757210 */ /* 0x000fe40007f1e0ff */
[----:B------:R-:W0:Y:S03]  /*f420*/  LDC.U8 R98, c[0x3][0x7b] ;  /* 0x00c01ec0ff627b82 */ /* 0x000e260000000000 */
[----:B------:R-:W-:Y:S01]  /*f430*/  IMAD.X R125, R125, 0x1, R94, P0 ;  /* 0x000000017d7d7824 */ /* 0x000fe200000e065e */
        /* <DEDUP_REMOVED lines=8> */
[----:B-----5:R-:W-:-:S04]  /*f4c0*/  IADD3 R73, P0, P1, R94, R105, R8 ;  /* 0x000000695e497210 */ /* 0x020fc8000791e008 */
[----:B------:R-:W-:Y:S02]  /*f4d0*/  IADD3.X R91, PT, PT, R76, R107, R9, P0, P1 ;  /* 0x0000006b4c5b7210 */ /* 0x000fe400007e2409 */
[----:B------:R-:W-:Y:S02]  /*f4e0*/  IADD3 R111, P0, P1, R74, R123, R68 ;  /* 0x0000007b4a6f7210 */ /* 0x000fe4000791e044 */
[----:B------:R-:W-:Y:S02]  /*f4f0*/  LOP3.LUT R107, R73, R114, R107, 0x96, !PT ;  /* 0x00000072496b7212 */ /* 0x000fe400078e966b */
[----:B------:R-:W-:Y:S02]  /*f500*/  LOP3.LUT R114, R119, R116, RZ, 0x3c, !PT ;  /* 0x0000007477727212 */ /* 0x000fe400078e3cff */
[----:B------:R-:W-:Y:S02]  /*f510*/  IADD3.X R113, PT, PT, R103, R0, R69, P0, P1 ;  /* 0x0000000067717210 */ /* 0x000fe400007e2445 */
[----:B------:R-:W-:Y:S01]  /*f520*/  LOP3.LUT R102, R91, R102, R105, 0x96, !PT ;  /* 0x000000665b667212 */ /* 0x000fe200078e9669 */
[----:B------:R1:W5:Y:S01]  /*f530*/  LDL.64 R68, [R22] ;  /* 0x0000000016447983 */ /* 0x0003620000100a00 */
[----:B------:R-:W-:-:S02]  /*f540*/  IADD3 R114, P0, PT, R114, R109, RZ ;  /* 0x0000006d72727210 */ /* 0x000fc40007f1e0ff */
[----:B------:R-:W-:Y:S02]  /*f550*/  LOP3.LUT R105, R95, R108, RZ, 0x3c, !PT ;  /* 0x0000006c5f697212 */ /* 0x000fe400078e3cff */
[----:B0-----:R-:W-:-:S03]  /*f560*/  LEA R8, R98, UR57, 0x3 ;  /* 0x0000003962087c11 */ /* 0x001fc6000f8e18ff */
[----:B------:R-:W-:-:S03]  /*f570*/  IMAD.X R105, R105, 0x1, R112, P0 ;  /* 0x0000000169697824 */ /* 0x000fc600000e0670 */
[----:B------:R-:W5:Y:S01]  /*f580*/  LDL.64 R8, [R8] ;  /* 0x0000000008087983 */ /* 0x000f620000100a00 */
[----:B------:R-:W-:Y:S02]  /*f590*/  SHF.L.W.U32.HI R98, R102, 0x10, R107 ;  /* 0x0000001066627819 */ /* 0x000fe40000010e6b */
[----:B------:R-:W-:Y:S02]  /*f5a0*/  LOP3.LUT R118, R118, R105, RZ, 0x3c, !PT ;  /* 0x0000006976767212 */ /* 0x000fe400078e3cff */
[----:B------:R-:W-:Y:S02]  /*f5b0*/  SHF.L.W.U32.HI R102, R107, 0x10, R102 ;  /* 0x000000106b667819 */ /* 0x000fe40000010e66 */
[----:B------:R-:W-:Y:S02]  /*f5c0*/  LOP3.LUT R97, R97, R114, RZ, 0x3c, !PT ;  /* 0x0000007261617212 */ /* 0x000fe400078e3cff */
[----:B------:R-:W-:Y:S02]  /*f5d0*/  IADD3 R117, P0, PT, R102, R117, RZ ;  /* 0x0000007566757210 */ /* 0x000fe40007f1e0ff */
[----:B------:R-:W-:-:S02]  /*f5e0*/  SHF.L.W.U32.HI R109, R118, 0x8, R97 ;  /* 0x00000008766d7819 */ /* 0x000fc40000010e61 */
[----:B------:R-:W-:Y:S02]  /*f5f0*/  SHF.L.W.U32.HI R107, R97, 0x8, R118 ;  /* 0x00000008616b7819 */ /* 0x000fe40000010e76 */
[----:B------:R-:W0:Y:S01]  /*f600*/  LDC.U8 R118, c[0x3][0x82] ;  /* 0x00c02080ff767b82 */ /* 0x000e220000000000 */
[----:B------:R-:W-:Y:S01]  /*f610*/  IMAD.X R125, R98, 0x1, R125, P0 ;  /* 0x00000001627d7824 */ /* 0x000fe200000e067d */
[----:B------:R-:W-:Y:S02]  /*f620*/  LOP3.LUT R123, R113, R110, R123, 0x96, !PT ;  /* 0x0000006e717b7212 */ /* 0x000fe400078e967b */
[----:B------:R-:W-:Y:S02]  /*f630*/  LOP3.LUT R94, R117, R94, RZ, 0x3c, !PT ;  /* 0x0000005e755e7212 */ /* 0x000fe400078e3cff */
[----:B------:R-:W-:Y:S02]  /*f640*/  LOP3.LUT R110, R125, R76, RZ, 0x3c, !PT ;  /* 0x0000004c7d6e7212 */ /* 0x000fe400078e3cff */
[----:B------:R-:W-:-:S02]  /*f650*/  IADD3 R97, P0, P1, R107, R108, R12 ;  /* 0x0000006c6b617210 */ /* 0x000fc4000791e00c */
[----:B------:R-:W-:Y:S02]  /*f660*/  SHF.L.W.U32.HI R76, R94, 0x1, R110 ;  /* 0x000000015e4c7819 */ /* 0x000fe40000010e6e */
[----:B------:R-:W-:Y:S02]  /*f670*/  SHF.L.W.U32.HI R94, R110, 0x1, R94 ;  /* 0x000000016e5e7819 */ /* 0x000fe40000010e5e */
[----:B------:R-:W-:Y:S02]  /*f680*/  LOP3.LUT R110, R100, R101, RZ, 0x3c, !PT ;  /* 0x00000065646e7212 */ /* 0x000fe400078e3cff */
[----:B------:R-:W-:Y:S02]  /*f690*/  LOP3.LUT R0, R111, R115, R0, 0x96, !PT ;  /* 0x000000736f007212 */ /* 0x000fe400078e9600 */
[----:B------:R-:W-:Y:S02]  /*f6a0*/  IADD3.X R115, PT, PT, R109, R116, R13, P0, P1 ;  /* 0x000000746d737210 */ /* 0x000fe400007e240d */
[----:B------:R-:W-:-:S02]  /*f6b0*/  IADD3 R110, P0, PT, R110, R121, RZ ;  /* 0x000000796e6e7210 */ /* 0x000fc40007f1e0ff */
[----:B------:R-:W-:Y:S02]  /*f6c0*/  LOP3.LUT R13, R77, R72, RZ, 0x3c, !PT ;  /* 0x000000484d0d7212 */ /* 0x000fe400078e3cff */
[----:B------:R-:W-:Y:S02]  /*f6d0*/  LOP3.LUT R116, R97, R119, R116, 0x96, !PT ;  /* 0x0000007761747212 */ /* 0x000fe400078e9674 */
[----:B------:R-:W-:Y:S02]  /*f6e0*/  LOP3.LUT R95, R115, R95, R108, 0x96, !PT ;  /* 0x0000005f735f7212 */ /* 0x000fe400078e966c */
[----:B------:R-:W-:Y:S01]  /*f6f0*/  IADD3 R111, P1, P2, R94, R111, R18 ;  /* 0x0000006f5e6f7210 */ /* 0x000fe20007a3e012 */
[----:B------:R-:W-:Y:S01]  /*f700*/  IMAD.X R112, R13, 0x1, R96, P0 ;  /* 0x000000010d707824 */ /* 0x000fe200000e0660 */
[----:B0-----:R-:W-:Y:S02]  /*f710*/  LEA R12, R118, UR57, 0x3 ;  /* 0x00000039760c7c11 */ /* 0x001fe4000f8e18ff */
[----:B------:R-:W-:-:S02]  /*f720*/  SHF.L.W.U32.HI R96, R116, 0x10, R95 ;  /* 0x0000001074607819 */ /* 0x000fc40000010e5f */
[----:B------:R-:W-:Y:S02]  /*f730*/  IADD3.X R113, PT, PT, R76, R113, R19, P1, P2 ;  /* 0x000000714c717210 */ /* 0x000fe40000fe4413 */
[----:B------:R0:W5:Y:S01]  /*f740*/  LDL.64 R18, [R23] ;  /* 0x0000000017127983 */ /* 0x0001620000100a00 */
[----:B------:R-:W-:Y:S02]  /*f750*/  SHF.L.W.U32.HI R108, R95, 0x10, R116 ;  /* 0x000000105f6c7819 */ /* 0x000fe40000010e74 */
[----:B------:R-:W-:Y:S01]  /*f760*/  IADD3 R114, P0, PT, R96, R114, RZ ;  /* 0x0000007260727210 */ /* 0x000fe20007f1e0ff */
[----:B------:R-:W5:Y:S01]  /*f770*/  LDL.64 R12, [R12] ;  /* 0x000000000c0c7983 */ /* 0x000f620000100a00 */
[----:B------:R-:W-:Y:S02]  /*f780*/  LOP3.LUT R75, R75, R110, RZ, 0x3c, !PT ;  /* 0x0000006e4b4b7212 */ /* 0x000fe400078e3cff */
[----:B-1----:R-:W-:Y:S01]  /*f790*/  LOP3.LUT R22, R93, R112, RZ, 0x3c, !PT ;  /* 0x000000705d167212 */ /* 0x002fe200078e3cff */
[----:B------:R-:W-:Y:S01]  /*f7a0*/  IMAD.X R116, R108, 0x1, R105, P0 ;  /* 0x000000016c747824 */ /* 0x000fe200000e0669 */
[----:B------:R-:W-:-:S02]  /*f7b0*/  LOP3.LUT R95, R114, R107, RZ, 0x3c, !PT ;  /* 0x0000006b725f7212 */ /* 0x000fc400078e3cff */
[----:B------:R-:W-:Y:S02]  /*f7c0*/  SHF.L.W.U32.HI R118, R22, 0x8, R75 ;  /* 0x0000000816767819 */ /* 0x000fe40000010e4b */
[----:B------:R-:W-:Y:S02]  /*f7d0*/  SHF.L.W.U32.HI R105, R75, 0x8, R22 ;  /* 0x000000084b697819 */ /* 0x000fe40000010e16 */
[----:B------:R-:W-:Y:S02]  /*f7e0*/  LOP3.LUT R22, R116, R109, RZ, 0x3c, !PT ;  /* 0x0000006d74167212 */ /* 0x000fe400078e3cff */
[----:B------:R-:W-:Y:S02]  /*f7f0*/  SHF.L.W.U32.HI R75, R123, 0x10, R0 ;  /* 0x000000107b4b7819 */ /* 0x000fe40000010e00 */
[----:B------:R-:W-:Y:S02]  /*f800*/  SHF.L.W.U32.HI R93, R95, 0x1, R22 ;  /* 0x000000015f5d7819 */ /* 0x000fe40000010e16 */
[----:B------:R-:W-:-:S02]  /*f810*/  SHF.L.W.U32.HI R123, R0, 0x10, R123 ;  /* 0x00000010007b7819 */ /* 0x000fc40000010e7b */
[----:B------:R-:W-:Y:S01]  /*f820*/  SHF.L.W.U32.HI R95, R22, 0x1, R95 ;  /* 0x00000001165f7819 */ /* 0x000fe20000010e5f */
[----:B------:R-:W1:Y:S01]  /*f830*/  LDC.U8 R0, c[0x3][0x86] ;  /* 0x00c02180ff007b82 */ /* 0x000e620000000000 */
[----:B------:R-:W-:-:S04]  /*f840*/  IADD3 R22, P0, P1, R105, R72, R14 ;  /* 0x0000004869167210 */ /* 0x000fc8000791e00e */
[----:B0-----:R-:W-:Y:S02]  /*f850*/  IADD3.X R23, PT, PT, R118, R101, R15, P0, P1 ;  /* 0x0000006576177210 */ /* 0x001fe400007e240f */
[----:B------:R0:W5:Y:S01]  /*f860*/  LDL.64 R14, [R24] ;  /* 0x00000000180e7983 */ /* 0x0001620000100a00 */
[----:B------:R-:W-:Y:S02]  /*f870*/  LOP3.LUT R107, R22, R100, R101, 0x96, !PT ;  /* 0x00000064166b7212 */ /* 0x000fe400078e9665 */
[----:B------:R-:W3:Y:S01]  /*f880*/  LDC.U8 R100, c[0x3][0x83] ;  /* 0x00c020c0ff647b82 */ /* 0x000ee20000000000 */
[----:B------:R-:W-:-:S05]  /*f890*/  IADD3 R101, P0, PT, R123, R104, RZ ;  /* 0x000000687b657210 */ /* 0x000fca0007f1e0ff */
[----:B------:R-:W-:Y:S01]  /*f8a0*/  IMAD.X R106, R75, 0x1, R106, P0 ;  /* 0x000000014b6a7824 */ /* 0x000fe200000e066a */
[----:B------:R-:W-:Y:S01]  /*f8b0*/  LOP3.LUT R74, R101, R74, RZ, 0x3c, !PT ;  /* 0x0000004a654a7212 */ /* 0x000fe200078e3cff */
[----:B------:R-:W3:Y:S01]  /*f8c0*/  LDC.U8 R119, c[0x3][0x81] ;  /* 0x00c02040ff777b82 */ /* 0x000ee20000000000 */
[----:B------:R-:W-:Y:S02]  /*f8d0*/  LOP3.LUT R104, R23, R77, R72, 0x96, !PT ;  /* 0x0000004d17687212 */ /* 0x000fe400078e9648 */
[----:B------:R-:W-:Y:S02]  /*f8e0*/  LOP3.LUT R109, R106, R103, RZ, 0x3c, !PT ;  /* 0x000000676a6d7212 */ /* 0x000fe400078e3cff */
[----:B------:R-:W-:Y:S02]  /*f8f0*/  IADD3 R77, P0, P1, R95, R22, R60 ;  /* 0x000000165f4d7210 */ /* 0x000fe4000791e03c */
[----:B-1----:R-:W-:Y:S02]  /*f900*/  LEA R22, R0, UR57, 0x3 ;  /* 0x0000003900167c11 */ /* 0x002fe4000f8e18ff */
[----:B------:R-:W-:-:S02]  /*f910*/  SHF.L.W.U32.HI R72, R74, 0x1, R109 ;  /* 0x000000014a487819 */ /* 0x000fc40000010e6d */
[----:B0-----:R-:W-:Y:S02]  /*f920*/  SHF.L.W.U32.HI R24, R109, 0x1, R74 ;  /* 0x000000016d187819 */ /* 0x001fe40000010e4a */
[----:B------:R-:W-:Y:S02]  /*f930*/  SHF.L.W.U32.HI R109, R104, 0x10, R107 ;  /* 0x00000010686d7819 */ /* 0x000fe40000010e6b */
[----:B------:R-:W-:Y:S02]  /*f940*/  SHF.L.W.U32.HI R107, R107, 0x10, R104 ;  /* 0x000000106b6b7819 */ /* 0x000fe40000010e68 */
[----:B------:R-:W-:Y:S02]  /*f950*/  IADD3.X R103, PT, PT, R93, R23, R61, P0, P1 ;  /* 0x000000175d677210 */ /* 0x000fe400007e243d */
[----:B------:R-:W5:Y:S01]  /*f960*/  LDL.64 R22, [R22] ;  /* 0x0000000016167983 */ /* 0x000f620000100a00 */
[----:B------:R-:W-:Y:S02]  /*f970*/  IADD3 R0, P1, P2, R24, R97, R64 ;  /* 0x0000006118007210 */ /* 0x000fe40007a3e040 */
[----:B------:R-:W-:-:S02]  /*f980*/  IADD3 R110, P0, PT, R107, R110, RZ ;  /* 0x0000006e6b6e7210 */ /* 0x000fc40007f1e0ff */
[----:B---3--:R-:W-:Y:S02]  /*f990*/  LEA R60, R100, UR57, 0x3 ;  /* 0x00000039643c7c11 */ /* 0x008fe4000f8e18ff */
[----:B------:R-:W-:Y:S01]  /*f9a0*/  IADD3.X R104, PT, PT, R72, R115, R65, P1, P2 ;  /* 0x0000007348687210 */ /* 0x000fe20000fe4441 */
[----:B------:R-:W-:-:S03]  /*f9b0*/  IMAD.X R115, R109, 0x1, R112, P0 ;  /* 0x000000016d737824 */ /* 0x000fc600000e0670 */
[----:B------:R-:W3:Y:S01]  /*f9c0*/  LDL.64 R60, [R60] ;  /* 0x000000003c3c7983 */ /* 0x000ee20000100a00 */
[----:B------:R-:W-:Y:S02]  /*f9d0*/  LOP3.LUT R74, R110, R105, RZ, 0x3c, !PT ;  /* 0x000000696e4a7212 */ /* 0x000fe400078e3cff */
[----:B------:R-:W-:Y:S02]  /*f9e0*/  LOP3.LUT R65, R115, R118, RZ, 0x3c, !PT ;  /* 0x0000007673417212 */ /* 0x000fe400078e3cff */
[----:B------:R-:W-:Y:S02]  /*f9f0*/  LOP3.LUT R64, R109, R104, RZ, 0x3c, !PT ;  /* 0x000000686d407212 */ /* 0x000fe400078e3cff */
[----:B------:R-:W-:Y:S02]  /*fa00*/  SHF.L.W.U32.HI R97, R74, 0x1, R65 ;  /* 0x000000014a617819 */ /* 0x000fe40000010e41 */
[----:B------:R-:W-:Y:S02]  /*fa10*/  SHF.L.W.U32.HI R74, R65, 0x1, R74 ;  /* 0x00000001414a7819 */ /* 0x000fe40000010e4a */
[----:B------:R-:W-:-:S02]  /*fa20*/  IADD3 R117, P0, PT, R64, R117, RZ ;  /* 0x0000007540757210 */ /* 0x000fc40007f1e0ff */
[----:B------:R-:W-:Y:S02]  /*fa30*/  LEA R65, R119, UR57, 0x3 ;  /* 0x0000003977417c11 */ /* 0x000fe4000f8e18ff */
[----:B------:R-:W-:-:S05]  /*fa40*/  LOP3.LUT R64, R107, R0, RZ, 0x3c, !PT ;  /* 0x000000006b407212 */ /* 0x000fca00078e3cff */
[----:B------:R-:W-:Y:S02]  /*fa50*/  IMAD.X R125, R64, 0x1, R125, P0 ;  /* 0x00000001407d7824 */ /* 0x000fe400000e067d */
[----:B------:R-:W3:Y:S01]  /*fa60*/  LDL.64 R64, [R65] ;  /* 0x0000000041407983 */ /* 0x000ee20000100a00 */
[----:B------:R-:W-:Y:S02]  /*fa70*/  LOP3.LUT R24, R24, R117, RZ, 0x3c, !PT ;  /* 0x0000007518187212 */ /* 0x000fe400078e3cff */
[----:B------:R-:W-:Y:S02]  /*fa80*/  LOP3.LUT R121, R72, R125, RZ, 0x3c, !PT ;  /* 0x0000007d48797212 */ /* 0x000fe400078e3cff */
[----:B------:R-:W-:Y:S02]  /*fa90*/  IADD3 R100, P0, P1, R74, R73, R16 ;  /* 0x000000494a647210 */ /* 0x000fe4000791e010 */
[----:B------:R-:W-:Y:S02]  /*faa0*/  SHF.L.W.U32.HI R112, R121, 0x8, R24 ;  /* 0x0000000879707819 */ /* 0x000fe40000010e18 */
[----:B------:R-:W-:-:S02]  /*fab0*/  SHF.L.W.U32.HI R121, R24, 0x8, R121 ;  /* 0x0000000818797819 */ /* 0x000fc40000010e79 */
[----:B------:R-:W0:Y:S01]  /*fac0*/  LDC.U8 R24, c[0x3][0x87] ;  /* 0x00c021c0ff187b82 */ /* 0x000e220000000000 */
[----:B------:R-:W-:Y:S02]  /*fad0*/  LOP3.LUT R119, R108, R113, RZ, 0x3c, !PT ;  /* 0x000000716c777212 */ /* 0x000fe400078e3cff */
[----:B------:R-:W-:Y:S02]  /*fae0*/  IADD3.X R72, PT, PT, R97, R91, R17, P0, P1 ;  /* 0x0000005b61487210 */ /* 0x000fe400007e2411 */
[----:B------:R-:W-:Y:S02]  /*faf0*/  IADD3 R119, P0, PT, R119, R110, RZ ;  /* 0x0000006e77777210 */ /* 0x000fe40007f1e0ff */
[----:B------:R-:W-:Y:S02]  /*fb00*/  LOP3.LUT R16, R96, R111, RZ, 0x3c, !PT ;  /* 0x0000006f60107212 */ /* 0x000fe400078e3cff */
[----:B------:R-:W-:-:S03]  /*fb10*/  IADD3 R73, P1, P2, R121, R0, R66 ;  /* 0x0000000079497210 */ /* 0x000fc60007a3e042 */
[----:B------:R-:W-:Y:S02]  /*fb20*/  IMAD.X R105, R16, 0x1, R115, P0 ;  /* 0x0000000110697824 */ /* 0x000fe400000e0673 */
[----:B------:R-:W3:Y:S01]  /*fb30*/  LDL.64 R16, [R25] ;  /* 0x0000000019107983 */ /* 0x000ee20000100a00 */
[----:B------:R-:W-:Y:S02]  /*fb40*/  IADD3.X R91, PT, PT, R112, R104, R67, P1, P2 ;  /* 0x00000068705b7210 */ /* 0x000fe40000fe4443 */
[----:B------:R-:W-:Y:S02]  /*fb50*/  LOP3.LUT R104, R73, R109, R104, 0x96, !PT ;  /* 0x0000006d49687212 */ /* 0x000fe400078e9668 */
[----:B------:R-:W-:Y:S02]  /*fb60*/  LOP3.LUT R107, R91, R107, R0, 0x96, !PT ;  /* 0x0000006b5b6b7212 */ /* 0x000fe400078e9600 */
[----:B------:R-:W-:Y:S02]  /*fb70*/  LOP3.LUT R67, R94, R119, RZ, 0x3c, !PT ;  /* 0x000000775e437212 */ /* 0x000fe400078e3cff */
[----:B------:R-:W-:Y:S01]  /*fb80*/  LOP3.LUT R76, R76, R105, RZ, 0x3c, !PT ;  /* 0x000000694c4c7212 */ /* 0x000fe200078e3cff */
[----:B------:R-:W1:Y:S01]  /*fb90*/  LDC.U8 R94, c[0x3][0x85] ;  /* 0x00c02140ff5e7b82 */ /* 0x000e620000000000 */
[----:B------:R-:W-:-:S02]  /*fba0*/  SHF.L.W.U32.HI R0, R104, 0x10, R107 ;  /* 0x0000001068007819 */ /* 0x000fc40000010e6b */
[----:B0-----:R-:W-:Y:S02]  /*fbb0*/  LEA R24, R24, UR57, 0x3 ;  /* 0x0000003918187c11 */ /* 0x001fe4000f8e18ff */
[----:B------:R-:W-:Y:S02]  /*fbc0*/  SHF.L.W.U32.HI R66, R76, 0x8, R67 ;  /* 0x000000084c427819 */ /* 0x000fe40000010e43 */
[----:B------:R-:W-:Y:S02]  /*fbd0*/  SHF.L.W.U32.HI R67, R67, 0x8, R76 ;  /* 0x0000000843437819 */ /* 0x000fe40000010e4c */
[----:B------:R-:W-:Y:S01]  /*fbe0*/  SHF.L.W.U32.HI R76, R107, 0x10, R104 ;  /* 0x000000106b4c7819 */ /* 0x000fe20000010e68 */
[----:B------:R-:W3:Y:S01]  /*fbf0*/  LDL.64 R24, [R24] ;  /* 0x0000000018187983 */ /* 0x000ee20000100a00 */
[----:B------:R-:W-:Y:S02]  /*fc00*/  IADD3 R117, P2, PT, R0, R117, RZ ;  /* 0x0000007500757210 */ /* 0x000fe40007f5e0ff */
[----:B------:R-:W-:-:S03]  /*fc10*/  IADD3 R104, P0, P1, R67, R111, R62 ;  /* 0x0000006f43687210 */ /* 0x000fc6000791e03e */
[----:B------:R-:W-:Y:S01]  /*fc20*/  IMAD.X R125, R76, 0x1, R125, P2 ;  /* 0x000000014c7d7824 */ /* 0x000fe200010e067d */
[----:B------:R-:W-:Y:S02]  /*fc30*/  IADD3.X R62, PT, PT, R66, R113, R63, P0, P1 ;  /* 0x00000071423e7210 */ /* 0x000fe400007e243f */
[----:B------:R-:W-:Y:S02]  /*fc40*/  LOP3.LUT R107, R117, R121, RZ, 0x3c, !PT ;  /* 0x00000079756b7212 */ /* 0x000fe400078e3cff */
[----:B------:R-:W-:Y:S02]  /*fc50*/  LOP3.LUT R112, R125, R112, RZ, 0x3c, !PT ;  /* 0x000000707d707212 */ /* 0x000fe400078e3cff */
[----:B------:R-:W-:Y:S02]  /*fc60*/  LOP3.LUT R63, R62, R96, R111, 0x96, !PT ;  /* 0x000000603e3f7212 */ /* 0x000fe400078e966f */
[----:B------:R-:W-:Y:S02]  /*fc70*/  LOP3.LUT R96, R98, R103, RZ, 0x3c, !PT ;  /* 0x0000006762607212 */ /* 0x000fe400078e3cff */
[----:B------:R-:W-:-:S02]  /*fc80*/  SHF.L.W.U32.HI R109, R107, 0x1, R112 ;  /* 0x000000016b6d7819 */ /* 0x000fc40000010e70 */
[----:B------:R-:W-:Y:S02]  /*fc90*/  LOP3.LUT R111, R75, R72, RZ, 0x3c, !PT ;  /* 0x000000484b6f7212 */ /* 0x000fe400078e3cff */
[----:B------:R-:W-:Y:S02]  /*fca0*/  SHF.L.W.U32.HI R107, R112, 0x1, R107 ;  /* 0x00000001706b7819 */ /* 0x000fe40000010e6b */
[----:B------:R-:W-:Y:S02]  /*fcb0*/  IADD3 R96, P0, PT, R96, R101, RZ ;  /* 0x0000006560607210 */ /* 0x000fe40007f1e0ff */
[----:B------:R-:W-:Y:S02]  /*fcc0*/  LOP3.LUT R108, R104, R108, R113, 0x96, !PT ;  /* 0x0000006c686c7212 */ /* 0x000fe400078e9671 */
[----:B------:R-:W-:Y:S02]  /*fcd0*/  IADD3 R101, P1, PT, R111, R114, RZ ;  /* 0x000000726f657210 */ /* 0x000fe40007f3e0ff */
[----:B------:R-:W-:-:S02]  /*fce0*/  LOP3.LUT R113, R102, R77, RZ, 0x3c, !PT ;  /* 0x0000004d66717212 */ /* 0x000fc400078e3cff */
[----:B------:R-:W-:Y:S02]  /*fcf0*/  IADD3 R111, P2, P3, R107, R104, R20 ;  /* 0x000000686b6f7210 */ /* 0x000fe40007b5e014 */
[----:B-1----:R-:W-:Y:S01]  /*fd00*/  LEA R20, R94, UR57, 0x3 ;  /* 0x000000395e147c11 */ /* 0x002fe2000f8e18ff */
[----:B------:R-:W-:Y:S01]  /*fd10*/  IMAD.X R106, R113, 0x1, R106, P0 ;  /* 0x00000001716a7824 */ /* 0x000fe200000e066a */
[----:B------:R-:W-:Y:S02]  /*fd20*/  IADD3.X R113, PT, PT, R109, R62, R21, P2, P3 ;  /* 0x0000003e6d717210 */ /* 0x000fe400017e6415 */
[----:B------:R-:W-:Y:S02]  /*fd30*/  LOP3.LUT R115, R123, R100, RZ, 0x3c, !PT ;  /* 0x000000647b737212 */ /* 0x000fe400078e3cff */
[----:B------:R-:W3:Y:S03]  /*fd40*/  LDL.64 R20, [R20] ;  /* 0x0000000014147983 */ /* 0x000ee60000100a00 */
[----:B------:R-:W-:Y:S01]  /*fd50*/  IMAD.X R116, R115, 0x1, R116, P1 ;  /* 0x0000000173747824 */ /* 0x000fe200008e0674 */
[----:B------:R-:W0:Y:S01]  /*fd60*/  LDC.U8 R62, c[0x3][0x8e] ;  /* 0x00c02380ff3e7b82 */ /* 0x000e220000000000 */
[----:B------:R-:W-:-:S02]  /*fd70*/  LOP3.LUT R95, R95, R96, RZ, 0x3c, !PT ;  /* 0x000000605f5f7212 */ /* 0x000fc400078e3cff */
[----:B------:R-:W-:Y:S02]  /*fd80*/  LOP3.LUT R104, R93, R106, RZ, 0x3c, !PT ;  /* 0x0000006a5d687212 */ /* 0x000fe400078e3cff */
[----:B------:R-:W-:Y:S02]  /*fd90*/  LOP3.LUT R74, R74, R101, RZ, 0x3c, !PT ;  /* 0x000000654a4a7212 */ /* 0x000fe400078e3cff */
[----:B------:R-:W-:Y:S02]  /*fda0*/  LOP3.LUT R97, R97, R116, RZ, 0x3c, !PT ;  /* 0x0000007461617212 */ /* 0x000fe400078e3cff */
[----:B------:R-:W-:Y:S02]  /*fdb0*/  SHF.L.W.U32.HI R110, R95, 0x8, R104 ;  /* 0x000000085f6e7819 */ /* 0x000fe40000010e68 */
[----:B------:R-:W-:Y:S02]  /*fdc0*/  SHF.L.W.U32.HI R121, R74, 0x8, R97 ;  /* 0x000000084a797819 */ /* 0x000fe40000010e61 */
[----:B------:R-:W-:-:S02]  /*fdd0*/  SHF.L.W.U32.HI R104, R104, 0x8, R95 ;  /* 0x0000000868687819 */ /* 0x000fc40000010e5f */
[----:B--2---:R-:W-:Y:S02]  /*fde0*/  IADD3 R93, P0, P1, R110, R77, R70 ;  /* 0x0000004d6e5d7210 */ /* 0x004fe4000791e046 */
[----:B------:R-:W-:Y:S02]  /*fdf0*/  SHF.L.W.U32.HI R115, R97, 0x8, R74 ;  /* 0x0000000861737819 */ /* 0x000fe40000010e4a */
[----:B------:R-:W-:Y:S02]  /*fe00*/  IADD3 R97, P2, P3, R121, R100, R10 ;  /* 0x0000006479617210 */ /* 0x000fe40007b5e00a */
[----:B------:R-:W-:Y:S02]  /*fe10*/  IADD3.X R95, PT, PT, R104, R103, R71, P0, P1 ;  /* 0x00000067685f7210 */ /* 0x000fe400007e2447 */
[----:B------:R-:W-:Y:S02]  /*fe20*/  IADD3.X R71, PT, PT, R115, R72, R11, P2, P3 ;  /* 0x0000004873477210 */ /* 0x000fe400017e640b */
[----:B------:R1:W2:Y:S01]  /*fe30*/  LDL.64 R10, [R26] ;  /* 0x000000001a0a7983 */ /* 0x0002a20000100a00 */
[----:B------:R-:W-:-:S02]  /*fe40*/  SHF.L.W.U32.HI R74, R108, 0x10, R63 ;  /* 0x000000106c4a7819 */ /* 0x000fc40000010e3f */
[----:B------:R-:W-:Y:S02]  /*fe50*/  SHF.L.W.U32.HI R94, R63, 0x10, R108 ;  /* 0x000000103f5e7819 */ /* 0x000fe40000010e6c */
[----:B------:R-:W-:Y:S02]  /*fe60*/  LOP3.LUT R98, R93, R98, R103, 0x96, !PT ;  /* 0x000000625d627212 */ /* 0x000fe400078e9667 */
[----:B------:R-:W-:Y:S01]  /*fe70*/  LOP3.LUT R63, R95, R102, R77, 0x96, !PT ;  /* 0x000000665f3f7212 */ /* 0x000fe200078e964d */
[----:B------:R-:W4:Y:S01]  /*fe80*/  LDC.U8 R103, c[0x3][0x8a] ;  /* 0x00c02280ff677b82 */ /* 0x000f220000000000 */
[----:B------:R-:W-:Y:S02]  /*fe90*/  LOP3.LUT R102, R97, R75, R72, 0x96, !PT ;  /* 0x0000004b61667212 */ /* 0x000fe400078e9648 */
[----:B------:R-:W-:Y:S02]  /*fea0*/  LOP3.LUT R123, R71, R123, R100, 0x96, !PT ;  /* 0x0000007b477b7212 */ /* 0x000fe400078e9664 */
[----:B0-----:R-:W-:-:S02]  /*feb0*/  LEA R62, R62, UR57, 0x3 ;  /* 0x000000393e3e7c11 */ /* 0x001fc4000f8e18ff */
[----:B------:R-:W-:Y:S02]  /*fec0*/  IADD3 R72, P0, PT, R74, R119, RZ ;  /* 0x000000774a487210 */ /* 0x000fe40007f1e0ff */
[----:B------:R-:W-:Y:S02]  /*fed0*/  SHF.L.W.U32.HI R75, R98, 0x10, R63 ;  /* 0x00000010624b7819 */ /* 0x000fe40000010e3f */
[----:B------:R-:W-:Y:S01]  /*fee0*/  SHF.L.W.U32.HI R100, R123, 0x10, R102 ;  /* 0x000000107b647819 */ /* 0x000fe20000010e66 */
[----:B------:R-:W-:Y:S01]  /*fef0*/  IMAD.X R105, R94, 0x1, R105, P0 ;  /* 0x000000015e697824 */ /* 0x000fe200000e0669 */
[----:B------:R-:W-:Y:S02]  /*ff00*/  SHF.L.W.U32.HI R77, R63, 0x10, R98 ;  /* 0x000000103f4d7819 */ /* 0x000fe40000010e62 */
[----:B------:R-:W2:Y:S01]  /*ff10*/  LDL.64 R62, [R62] ;  /* 0x000000003e3e7983 */ /* 0x000ea20000100a00 */
[----:B------:R-:W-:Y:S02]  /*ff20*/  IADD3 R119, P0, PT, R75, R96, RZ ;  /* 0x000000604b777210 */ /* 0x000fe40007f1e0ff */
[----:B------:R-:W-:-:S02]  /*ff30*/  SHF.L.W.U32.HI R102, R102, 0x10, R123 ;  /* 0x0000001066667819 */ /* 0x000fc40000010e7b */
[----:B------:R-:W-:Y:S02]  /*ff40*/  LOP3.LUT R112, R100, R113, RZ, 0x3c, !PT ;  /* 0x0000007164707212 */ /* 0x000fe400078e3cff */
[----:B------:R-:W-:Y:S01]  /*ff50*/  LOP3.LUT R98, R72, R67, RZ, 0x3c, !PT ;  /* 0x0000004348627212 */ /* 0x000fe200078e3cff */
[----:B------:R-:W-:Y:S01]  /*ff60*/  IMAD.X R67, R77, 0x1, R106, P0 ;  /* 0x000000014d437824 */ /* 0x000fe200000e066a */
[----:B------:R-:W-:Y:S02]  /*ff70*/  LOP3.LUT R106, R102, R111, RZ, 0x3c, !PT ;  /* 0x0000006f666a7212 */ /* 0x000fe400078e3cff */
[----:B------:R-:W-:Y:S01]  /*ff80*/  IADD3 R112, P0, PT, R112, R119, RZ ;  /* 0x0000007770707210 */ /* 0x000fe20007f1e0ff */
[----:B------:R-:W0:Y:S04]  /*ff90*/  LDCU.U8 UR21, c[0x3][0x8f] ;  /* 0x00c011e0ff1577ac */ /* 0x000e280008000000 */
[----:B------:R-:W-:Y:S01]  /*ffa0*/  IMAD.X R106, R106, 0x1, R67, P0 ;  /* 0x000000016a6a7824 */ /* 0x000fe200000e0643 */
[----:B------:R-:W-:Y:S01]  /*ffb0*/  LOP3.LUT R123, R105, R66, RZ, 0x3c, !PT ;  /* 0x00000042697b7212 */ /* 0x000fe200078e3cff */
[----:B------:R-:W0:Y:S01]  /*ffc0*/  LDC.U8 R118, c[0x3][0x89] ;  /* 0x00c02240ff767b82 */ /* 0x000e220000000000 */
[----:B------:R-:W-:-:S02]  /*ffd0*/  LOP3.LUT R107, R107, R112, RZ, 0x3c, !PT ;  /* 0x000000706b6b7212 */ /* 0x000fc400078e3cff */
[----:B-1----:R-:W-:Y:S02]  /*ffe0*/  LOP3.LUT R26, R109, R106, RZ, 0x3c, !PT ;  /* 0x0000006a6d1a7212 */ /* 0x002fe400078e3cff */
[----:B------:R-:W-:Y:S02]  /*fff0*/  LOP3.LUT R67, R67, R104, RZ, 0x3c, !PT ;  /* 0x0000006843437212 */ /* 0x000fe400078e3cff */
[----:B----4-:R-:W-:Y:S02]  /*10000*/  LEA R66, R103, UR57, 0x3 ;  /* 0x0000003967427c11 */ /* 0x010fe4000f8e18ff */
[----:B------:R-:W-:Y:S02]  /*10010*/  LOP3.LUT R110, R119, R110, RZ, 0x3c, !PT ;  /* 0x0000006e776e7212 */ /* 0x000fe400078e3cff */
[----:B------:R-:W-:Y:S02]  /*10020*/  SHF.L.W.U32.HI R108, R107, 0x8, R26 ;  /* 0x000000086b6c7819 */ /* 0x000fe40000010e1a */
[----:B------:R-:W-:-:S02]  /*10030*/  SHF.L.W.U32.HI R103, R110, 0x1, R67 ;  /* 0x000000016e677819 */ /* 0x000fc40000010e43 */
[----:B------:R-:W-:Y:S02]  /*10040*/  SHF.L.W.U32.HI R104, R67, 0x1, R110 ;  /* 0x0000000143687819 */ /* 0x000fe40000010e6e */
[----:B------:R-:W-:Y:S01]  /*10050*/  SHF.L.W.U32.HI R107, R26, 0x8, R107 ;  /* 0x000000081a6b7819 */ /* 0x000fe20000010e6b */
[----:B------:R-:W4:Y:S01]  /*10060*/  LDL.64 R66, [R66] ;  /* 0x0000000042427983 */ /* 0x000f220000100a00 */
[----:B------:R-:W-:-:S04]  /*10070*/  IADD3 R26, P1, P2, R108, R111, R58 ;  /* 0x0000006f6c1a7210 */ /* 0x000fc80007a3e03a */
[----:B------:R-:W-:Y:S01]  /*10080*/  IADD3.X R96, PT, PT, R107, R113, R59, P1, P2 ;  /* 0x000000716b607210 */ /* 0x000fe20000fe443b */
[----:B------:R-:W1:Y:S01]  /*10090*/  LDC.U8 R114, c[0x3][0x8b] ;  /* 0x00c022c0ff727b82 */ /* 0x000e620000000000 */
[----:B------:R-:W-:Y:S01]  /*100a0*/  SHF.L.W.U32.HI R70, R98, 0x1, R123 ;  /* 0x0000000162467819 */ /* 0x000fe20000010e7b */
[----:B0-----:R-:W-:Y:S01]  /*100b0*/  ULEA UR20, UR21, UR57, 0x3 ;  /* 0x0000003915147291 */ /* 0x001fe2000f8e18ff */
[----:B------:R-:W-:Y:S02]  /*100c0*/  LOP3.LUT R113, R26, R100, R113, 0x96, !PT ;  /* 0x000000641a717212 */ /* 0x000fe400078e9671 */
[----:B------:R-:W-:Y:S02]  /*100d0*/  LOP3.LUT R58, R96, R102, R111, 0x96, !PT ;  /* 0x00000066603a7212 */ /* 0x000fe400078e966f */
[----:B------:R-:W-:Y:S02]  /*100e0*/  SHF.L.W.U32.HI R98, R123, 0x1, R98 ;  /* 0x000000017b627819 */ /* 0x000fe40000010e62 */
[----:B------:R-:W-:-:S02]  /*100f0*/  IADD3 R110, P0, PT, R102, R101, RZ ;  /* 0x00000065666e7210 */ /* 0x000fc40007f1e0ff */
[----:B------:R-:W-:Y:S02]  /*10100*/  SHF.L.W.U32.HI R109, R113, 0x10, R58 ;  /* 0x00000010716d7819 */ /* 0x000fe40000010e3a */
[----:B------:R-:W-:Y:S01]  /*10110*/  IADD3 R102, P3, P4, R98, R97, R4 ;  /* 0x0000006162667210 */ /* 0x000fe20007c7e004 */
[----:B------:R-:W-:Y:S01]  /*10120*/  IMAD.X R116, R100, 0x1, R116, P0 ;  /* 0x0000000164747824 */ /* 0x000fe200000e0674 */
[----:B------:R-:W-:Y:S02]  /*10130*/  IADD3 R111, P0, PT, R109, R112, RZ ;  /* 0x000000706d6f7210 */ /* 0x000fe40007f1e0ff */
[----:B------:R-:W-:Y:S02]  /*10140*/  LEA R59, R118, UR57, 0x3 ;  /* 0x00000039763b7c11 */ /* 0x000fe4000f8e18ff */
[----:B------:R-:W-:Y:S02]  /*10150*/  IADD3.X R112, PT, PT, R70, R71, R5, P3, P4 ;  /* 0x0000004746707210 */ /* 0x000fe40001fe8405 */
[----:B------:R-:W-:Y:S01]  /*10160*/  SHF.L.W.U32.HI R97, R58, 0x10, R113 ;  /* 0x000000103a617819 */ /* 0x000fe20000010e71 */
[----:B------:R-:W4:Y:S01]  /*10170*/  LDL.64 R4, [UR20] ;  /* 0x00000014ff047983 */ /* 0x000f220008100a00 */
[----:B------:R-:W-:-:S03]  /*10180*/  IADD3 R73, P1, P2, R104, R73, R56 ;  /* 0x0000004968497210 */ /* 0x000fc60007a3e038 */
[----:B------:R-:W4:Y:S01]  /*10190*/  LDL.64 R58, [R59] ;  /* 0x000000003b3a7983 */ /* 0x000f220000100a00 */
[----:B------:R-:W-:Y:S01]  /*101a0*/  IMAD.X R106, R97, 0x1, R106, P0 ;  /* 0x00000001616a7824 */ /* 0x000fe200000e066a */
[----:B------:R-:W-:Y:S02]  /*101b0*/  IADD3.X R91, PT, PT, R103, R91, R57, P1, P2 ;  /* 0x0000005b675b7210 */ /* 0x000fe40000fe4439 */
[----:B------:R-:W-:Y:S02]  /*101c0*/  LOP3.LUT R120, R116, R115, RZ, 0x3c, !PT ;  /* 0x0000007374787212 */ /* 0x000fe400078e3cff */
[----:B------:R-:W-:Y:S02]  /*101d0*/  LOP3.LUT R108, R111, R108, RZ, 0x3c, !PT ;  /* 0x0000006c6f6c7212 */ /* 0x000fe400078e3cff */
[----:B------:R-:W-:Y:S02]  /*101e0*/  LOP3.LUT R113, R106, R107, RZ, 0x3c, !PT ;  /* 0x0000006b6a717212 */ /* 0x000fe400078e3cff */
[----:B------:R-:W-:Y:S01]  /*101f0*/  LOP3.LUT R115, R94, R91, RZ, 0x3c, !PT ;  /* 0x0000005b5e737212 */ /* 0x000fe200078e3cff */
[----:B------:R-:W0:Y:S01]  /*10200*/  LDC.U8 R71, c[0x3][0x8d] ;  /* 0x00c02340ff477b82 */ /* 0x000e220000000000 */
[----:B-1----:R-:W-:-:S02]  /*10210*/  LEA R56, R114, UR57, 0x3 ;  /* 0x0000003972387c11 */ /* 0x002fc4000f8e18ff */
[----:B------:R-:W-:Y:S02]  /*10220*/  SHF.L.W.U32.HI R107, R108, 0x1, R113 ;  /* 0x000000016c6b7819 */ /* 0x000fe40000010e71 */
[----:B------:R-:W-:Y:S02]  /*10230*/  IADD3 R115, P0, PT, R115, R110, RZ ;  /* 0x0000006e73737210 */ /* 0x000fe40007f1e0ff */
[----:B------:R-:W-:Y:S01]  /*10240*/  LOP3.LUT R119, R74, R73, RZ, 0x3c, !PT ;  /* 0x000000494a777212 */ /* 0x000fe200078e3cff */
[----:B------:R-:W4:Y:S01]  /*10250*/  LDL.64 R56, [R56] ;  /* 0x0000000038387983 */ /* 0x000f220000100a00 */
[----:B------:R-:W-:Y:S02]  /*10260*/  SHF.L.W.U32.HI R113, R113, 0x1, R108 ;  /* 0x0000000171717819 */ /* 0x000fe40000010e6c */
[----:B------:R-:W-:Y:S01]  /*10270*/  LOP3.LUT R108, R77, R112, RZ, 0x3c, !PT ;  /* 0x000000704d6c7212 */ /* 0x000fe200078e3cff */
[----:B------:R-:W-:-:S03]  /*10280*/  IMAD.X R116, R119, 0x1, R116, P0 ;  /* 0x0000000177747824 */ /* 0x000fc600000e0674 */
[----:B------:R-:W-:Y:S02]  /*10290*/  IADD3 R119, P0, PT, R108, R117, RZ ;  /* 0x000000756c777210 */ /* 0x000fe40007f1e0ff */
[----:B------:R-:W-:Y:S02]  /*102a0*/  LOP3.LUT R108, R104, R115, RZ, 0x3c, !PT ;  /* 0x00000073686c7212 */ /* 0x000fe400078e3cff */
[----:B------:R-:W-:Y:S02]  /*102b0*/  LOP3.LUT R104, R75, R102, RZ, 0x3c, !PT ;  /* 0x000000664b687212 */ /* 0x000fe400078e3cff */
[----:B------:R-:W-:-:S03]  /*102c0*/  LOP3.LUT R117, R103, R116, RZ, 0x3c, !PT ;  /* 0x0000007467757212 */ /* 0x000fc600078e3cff */
[----:B------:R-:W-:Y:S01]  /*102d0*/  IMAD.X R125, R104, 0x1, R125, P0 ;  /* 0x00000001687d7824 */ /* 0x000fe200000e067d */
[----:B------:R-:W-:Y:S01]  /*102e0*/  SHF.L.W.U32.HI R103, R117, 0x8, R108 ;  /* 0x0000000875677819 */ /* 0x000fe20000010e6c */
[----:B------:R-:W1:Y:S01]  /*102f0*/  LDCU.U8 UR21, c[0x3][0x92] ;  /* 0x00c01240ff1577ac */ /* 0x000e620008000000 */
[----:B------:R-:W-:Y:S02]  /*10300*/  SHF.L.W.U32.HI R104, R108, 0x8, R117 ;  /* 0x000000086c687819 */ /* 0x000fe40000010e75 */
[----:B------:R-:W-:Y:S02]  /*10310*/  LOP3.LUT R98, R98, R119, RZ, 0x3c, !PT ;  /* 0x0000007762627212 */ /* 0x000fe400078e3cff */
[----:B------:R-:W-:-:S04]  /*10320*/  LOP3.LUT R117, R70, R125, RZ, 0x3c, !PT ;  /* 0x0000007d46757212 */ /* 0x000fc800078e3cff */
[----:B------:R-:W-:Y:S02]  /*10330*/  SHF.L.W.U32.HI R123, R98, 0x8, R117 ;  /* 0x00000008627b7819 */ /* 0x000fe40000010e75 */
[----:B0-----:R-:W-:Y:S02]  /*10340*/  LEA R71, R71, UR57, 0x3 ;  /* 0x0000003947477c11 */ /* 0x001fe4000f8e18ff */
[----:B------:R-:W-:Y:S02]  /*10350*/  SHF.L.W.U32.HI R98, R117, 0x8, R98 ;  /* 0x0000000875627819 */ /* 0x000fe40000010e62 */
[----:B------:R-:W-:Y:S02]  /*10360*/  IADD3 R117, P0, P1, R123, R102, R2 ;  /* 0x000000667b757210 */ /* 0x000fe4000791e002 */
[----:B------:R-:W-:Y:S01]  /*10370*/  LOP3.LUT R101, R110, R121, RZ, 0x3c, !PT ;  /* 0x000000796e657212 */ /* 0x000fe200078e3cff */
[----:B------:R-:W4:Y:S01]  /*10380*/  LDL.64 R70, [R71] ;  /* 0x0000000047467983 */ /* 0x000f220000100a00 */
[----:B------:R-:W-:Y:S01]  /*10390*/  IADD3.X R121, PT, PT, R98, R112, R3, P0, P1 ;  /* 0x0000007062797210 */ /* 0x000fe200007e2403 */
[----:B------:R-:W0:Y:S01]  /*103a0*/  LDCU.U8 UR22, c[0x3][0x91] ;  /* 0x00c01220ff1677ac */ /* 0x000e220008000000 */
[----:B------:R-:W-:Y:S01]  /*103b0*/  SHF.L.W.U32.HI R100, R101, 0x1, R120 ;  /* 0x0000000165647819 */ /* 0x000fe20000010e78 */
[----:B------:R0:W4:Y:S01]  /*103c0*/  LDL.64 R2, [R27] ;  /* 0x000000001b027983 */ /* 0x0001220000100a00 */
[----:B------:R-:W-:Y:S01]  /*103d0*/  LOP3.LUT R102, R121, R75, R102, 0x96, !PT ;  /* 0x0000004b79667212 */ /* 0x000fe200078e9666 */
[----:B-1----:R-:W-:Y:S01]  /*103e0*/  ULEA UR20, UR21, UR57, 0x3 ;  /* 0x0000003915147291 */ /* 0x002fe2000f8e18ff */
[----:B-----5:R-:W-:-:S02]  /*103f0*/  IADD3 R75, P0, P1, R104, R73, R8 ;  /* 0x00000049684b7210 */ /* 0x020fc4000791e008 */
[----:B------:R-:W-:Y:S02]  /*10400*/  SHF.L.W.U32.HI R101, R120, 0x1, R101 ;  /* 0x0000000178657819 */ /* 0x000fe40000010e65 */
[----:B------:R-:W-:Y:S02]  /*10410*/  IADD3.X R108, PT, PT, R103, R91, R9, P0, P1 ;  /* 0x0000005b676c7210 */ /* 0x000fe400007e2409 */
[----:B------:R-:W-:Y:S01]  /*10420*/  IADD3 R93, P0, P1, R101, R93, R68 ;  /* 0x0000005d655d7210 */ /* 0x000fe2000791e044 */
[----:B------:R1:W5:Y:S01]  /*10430*/  LDL.64 R8, [R28] ;  /* 0x000000001c087983 */ /* 0x0003620000100a00 */
[----:B------:R-:W-:Y:S02]  /*10440*/  LOP3.LUT R77, R117, R77, R112, 0x96, !PT ;  /* 0x0000004d754d7212 */ /* 0x000fe400078e9670 */
[----:B------:R-:W-:Y:S02]  /*10450*/  IADD3.X R95, PT, PT, R100, R95, R69, P0, P1 ;  /* 0x0000005f645f7210 */ /* 0x000fe400007e2445 */
[----:B------:R-:W5:Y:S01]  /*10460*/  LDL.64 R68, [UR20] ;  /* 0x00000014ff447983 */ /* 0x000f620008100a00 */
[----:B------:R-:W-:-:S02]  /*10470*/  LOP3.LUT R91, R75, R94, R91, 0x96, !PT ;  /* 0x0000005e4b5b7212 */ /* 0x000fc400078e965b */
[----:B------:R-:W-:Y:S02]  /*10480*/  SHF.L.W.U32.HI R94, R102, 0x10, R77 ;  /* 0x00000010665e7819 */ /* 0x000fe40000010e4d */
[----:B0-----:R-:W-:Y:S02]  /*10490*/  LOP3.LUT R27, R76, R95, RZ, 0x3c, !PT ;  /* 0x0000005f4c1b7212 */ /* 0x001fe400078e3cff */
[----:B------:R-:W-:Y:S01]  /*104a0*/  SHF.L.W.U32.HI R102, R77, 0x10, R102 ;  /* 0x000000104d667819 */ /* 0x000fe20000010e66 */
[----:B------:R-:W0:Y:S01]  /*104b0*/  LDCU.U8 UR21, c[0x3][0x93] ;  /* 0x00c01260ff1577ac */ /* 0x000e220008000000 */
[----:B------:R-:W-:Y:S02]  /*104c0*/  IADD3 R110, P0, PT, R27, R72, RZ ;  /* 0x000000481b6e7210 */ /* 0x000fe40007f1e0ff */
[----:B------:R-:W-:Y:S01]  /*104d0*/  IADD3 R72, P1, PT, R102, R119, RZ ;  /* 0x0000007766487210 */ /* 0x000fe20007f3e0ff */
[----:B------:R-:W-:Y:S01]  /*104e0*/  ULEA UR20, UR22, UR57, 0x3 ;  /* 0x0000003916147291 */ /* 0x000fe2000f8e18ff */
[----:B------:R-:W0:Y:S01]  /*104f0*/  LDCU.U8 UR22, c[0x3][0x96] ;  /* 0x00c012c0ff1677ac */ /* 0x000e220008000000 */
[----:B------:R-:W-:-:S02]  /*10500*/  LOP3.LUT R112, R0, R93, RZ, 0x3c, !PT ;  /* 0x0000005d00707212 */ /* 0x000fc400078e3cff */
[----:B------:R-:W-:Y:S01]  /*10510*/  IMAD.X R125, R94, 0x1, R125, P1 ;  /* 0x000000015e7d7824 */ /* 0x000fe200008e067d */
[----:B------:R-:W-:Y:S02]  /*10520*/  LOP3.LUT R123, R72, R123, RZ, 0x3c, !PT ;  /* 0x0000007b487b7212 */ /* 0x000fe400078e3cff */
[----:B------:R-:W-:Y:S02]  /*10530*/  IMAD.X R105, R112, 0x1, R105, P0 ;  /* 0x0000000170697824 */ /* 0x000fe400000e0669 */
[----:B------:R-:W-:Y:S02]  /*10540*/  LOP3.LUT R98, R125, R98, RZ, 0x3c, !PT ;  /* 0x000000627d627212 */ /* 0x000fe400078e3cff */
[----:B-1----:R-:W-:Y:S02]  /*10550*/  LOP3.LUT R28, R108, R74, R73, 0x96, !PT ;  /* 0x0000004a6c1c7212 */ /* 0x002fe400078e9649 */
[----:B------:R-:W-:Y:S02]  /*10560*/  LOP3.LUT R27, R101, R110, RZ, 0x3c, !PT ;  /* 0x0000006e651b7212 */ /* 0x000fe400078e3cff */
[----:B------:R-:W-:-:S02]  /*10570*/  LOP3.LUT R100, R100, R105, RZ, 0x3c, !PT ;  /* 0x0000006964647212 */ /* 0x000fc400078e3cff */
[----:B------:R-:W-:Y:S01]  /*10580*/  SHF.L.W.U32.HI R77, R98, 0x1, R123 ;  /* 0x00000001624d7819 */ /* 0x000fe20000010e7b */
[----:B0-----:R-:W-:Y:S01]  /*10590*/  ULEA UR21, UR21, UR57, 0x3 ;  /* 0x0000003915157291 */ /* 0x001fe2000f8e18ff */
[----:B------:R-:W-:Y:S02]  /*105a0*/  SHF.L.W.U32.HI R73, R28, 0x10, R91 ;  /* 0x000000101c497819 */ /* 0x000fe40000010e5b */
[----:B------:R-:W-:Y:S01]  /*105b0*/  SHF.L.W.U32.HI R28, R91, 0x10, R28 ;  /* 0x000000105b1c7819 */ /* 0x000fe20000010e1c */
[----:B------:R-:W-:Y:S01]  /*105c0*/  ULEA UR22, UR22, UR57, 0x3 ;  /* 0x0000003916167291 */ /* 0x000fe2000f8e18ff */
[----:B------:R-:W-:Y:S01]  /*105d0*/  SHF.L.W.U32.HI R74, R100, 0x8, R27 ;  /* 0x00000008644a7819 */ /* 0x000fe20000010e1b */
[----:B------:R-:W0:Y:S01]  /*105e0*/  LDCU.U8 UR23, c[0x3][0x95] ;  /* 0x00c012a0ff1777ac */ /* 0x000e220008000000 */
[----:B------:R-:W-:Y:S02]  /*105f0*/  SHF.L.W.U32.HI R91, R123, 0x1, R98 ;  /* 0x000000017b5b7819 */ /* 0x000fe40000010e62 */
[----:B------:R-:W-:-:S02]  /*10600*/  IADD3 R101, P4, P5, R77, R26, R18 ;  /* 0x0000001a4d657210 */ /* 0x000fc40007d9e012 */
[----:B------:R-:W-:Y:S02]  /*10610*/  SHF.L.W.U32.HI R27, R27, 0x8, R100 ;  /* 0x000000081b1b7819 */ /* 0x000fe40000010e64 */
[----:B------:R-:W-:Y:S02]  /*10620*/  IADD3 R75, P2, P3, R113, R75, R12 ;  /* 0x0000004b714b7210 */ /* 0x000fe40007b5e00c */
[----:B------:R-:W-:Y:S02]  /*10630*/  IADD3.X R96, PT, PT, R91, R96, R19, P4, P5 ;  /* 0x000000605b607210 */ /* 0x000fe400027ea413 */
[----:B------:R-:W-:Y:S01]  /*10640*/  IADD3 R119, P0, P1, R27, R93, R6 ;  /* 0x0000005d1b777210 */ /* 0x000fe2000791e006 */
[----:B------:R-:W5:Y:S01]  /*10650*/  LDL.64 R18, [UR20] ;  /* 0x00000014ff127983 */ /* 0x000f620008100a00 */
[----:B------:R-:W-:Y:S02]  /*10660*/  IADD3 R115, P4, PT, R28, R115, RZ ;  /* 0x000000731c737210 */ /* 0x000fe40007f9e0ff */
[----:B------:R-:W-:-:S02]  /*10670*/  IADD3.X R123, PT, PT, R107, R108, R13, P2, P3 ;  /* 0x0000006c6b7b7210 */ /* 0x000fc400017e640d */
[----:B------:R-:W5:Y:S01]  /*10680*/  LDL.64 R12, [UR21] ;  /* 0x00000015ff0c7983 */ /* 0x000f620008100a00 */
[----:B------:R-:W-:Y:S01]  /*10690*/  IADD3.X R26, PT, PT, R74, R95, R7, P0, P1 ;  /* 0x0000005f4a1a7210 */ /* 0x000fe200007e2407 */
[----:B------:R-:W-:Y:S02]  /*106a0*/  IMAD.X R116, R73, 0x1, R116, P4 ;  /* 0x0000000149747824 */ /* 0x000fe400020e0674 */
[----:B------:R-:W5:Y:S01]  /*106b0*/  LDL.64 R6, [UR22] ;  /* 0x00000016ff067983 */ /* 0x000f620008100a00 */
[----:B------:R-:W-:Y:S02]  /*106c0*/  LOP3.LUT R104, R115, R104, RZ, 0x3c, !PT ;  /* 0x0000006873687212 */ /* 0x000fe400078e3cff */
[----:B------:R-:W-:Y:S01]  /*106d0*/  LOP3.LUT R103, R116, R103, RZ, 0x3c, !PT ;  /* 0x0000006774677212 */ /* 0x000fe200078e3cff */
[----:B0-----:R-:W-:Y:S01]  /*106e0*/  ULEA UR20, UR23, UR57, 0x3 ;  /* 0x0000003917147291 */ /* 0x001fe2000f8e18ff */
[----:B------:R-:W-:Y:S01]  /*106f0*/  LOP3.LUT R98, R26, R0, R93, 0x96, !PT ;  /* 0x000000001a627212 */ /* 0x000fe200078e965d */
[----:B------:R-:W0:Y:S01]  /*10700*/  LDCU.U8 UR23, c[0x3][0x97] ;  /* 0x00c012e0ff1777ac */ /* 0x000e220008000000 */
[----:B------:R-:W-:-:S02]  /*10710*/  SHF.L.W.U32.HI R0, R103, 0x1, R104 ;  /* 0x0000000167007819 */ /* 0x000fc40000010e68 */
[----:B------:R-:W-:Y:S02]  /*10720*/  LOP3.LUT R95, R119, R76, R95, 0x96, !PT ;  /* 0x0000004c775f7212 */ /* 0x000fe400078e965f */
[----:B------:R-:W-:Y:S02]  /*10730*/  SHF.L.W.U32.HI R93, R104, 0x1, R103 ;  /* 0x00000001685d7819 */ /* 0x000fe40000010e67 */
[----:B------:R-:W-:Y:S02]  /*10740*/  IADD3 R119, P0, P1, R0, R119, R14 ;  /* 0x0000007700777210 */ /* 0x000fe4000791e00e */
[----:B------:R-:W-:Y:S02]  /*10750*/  SHF.L.W.U32.HI R76, R95, 0x10, R98 ;  /* 0x000000105f4c7819 */ /* 0x000fe40000010e62 */
[----:B------:R-:W-:Y:S02]  /*10760*/  SHF.L.W.U32.HI R98, R98, 0x10, R95 ;  /* 0x0000001062627819 */ /* 0x000fe40000010e5f */
[----:B------:R-:W-:-:S02]  /*10770*/  IADD3.X R95, PT, PT, R93, R26, R15, P0, P1 ;  /* 0x0000001a5d5f7210 */ /* 0x000fc400007e240f */
[----:B------:R-:W-:Y:S01]  /*10780*/  IADD3 R110, P0, PT, R76, R110, RZ ;  /* 0x0000006e4c6e7210 */ /* 0x000fe20007f1e0ff */
[----:B------:R-:W5:Y:S01]  /*10790*/  LDL.64 R14, [UR20] ;  /* 0x00000014ff0e7983 */ /* 0x000f620008100a00 */
[----:B------:R-:W-:Y:S02]  /*107a0*/  LOP3.LUT R103, R98, R123, RZ, 0x3c, !PT ;  /* 0x0000007b62677212 */ /* 0x000fe400078e3cff */
[----:B------:R-:W-:Y:S01]  /*107b0*/  LOP3.LUT R112, R76, R75, RZ, 0x3c, !PT ;  /* 0x0000004b4c707212 */ /* 0x000fe200078e3cff */
[----:B------:R-:W-:Y:S01]  /*107c0*/  IMAD.X R105, R98, 0x1, R105, P0 ;  /* 0x0000000162697824 */ /* 0x000fe200000e0669 */
[----:B------:R-:W-:Y:S01]  /*107d0*/  IADD3 R104, P0, PT, R103, R72, RZ ;  /* 0x0000004867687210 */ /* 0x000fe20007f1e0ff */
[----:B0-----:R-:W-:Y:S01]  /*107e0*/  ULEA UR20, UR23, UR57, 0x3 ;  /* 0x0000003917147291 */ /* 0x001fe2000f8e18ff */
[----:B------:R-:W-:Y:S01]  /*107f0*/  LOP3.LUT R27, R110, R27, RZ, 0x3c, !PT ;  /* 0x0000001b6e1b7212 */ /* 0x000fe200078e3cff */
[----:B------:R-:W0:Y:S01]  /*10800*/  LDCU.U8 UR23, c[0x3][0x9a] ;  /* 0x00c01340ff1777ac */ /* 0x000e220008000000 */
[----:B------:R-:W-:Y:S01]  /*10810*/  LOP3.LUT R74, R105, R74, RZ, 0x3c, !PT ;  /* 0x0000004a694a7212 */ /* 0x000fe200078e3cff */
[----:B------:R-:W-:Y:S01]  /*10820*/  IMAD.X R112, R112, 0x1, R125, P0 ;  /* 0x0000000170707824 */ /* 0x000fe200000e067d */
[----:B------:R-:W-:-:S02]  /*10830*/  LOP3.LUT R113, R113, R104, RZ, 0x3c, !PT ;  /* 0x0000006871717212 */ /* 0x000fc400078e3cff */
[----:B------:R-:W-:Y:S02]  /*10840*/  SHF.L.W.U32.HI R72, R74, 0x1, R27 ;  /* 0x000000014a487819 */ /* 0x000fe40000010e1b */
[----:B------:R-:W-:Y:S02]  /*10850*/  LOP3.LUT R26, R107, R112, RZ, 0x3c, !PT ;  /* 0x000000706b1a7212 */ /* 0x000fe400078e3cff */
[----:B------:R-:W-:Y:S02]  /*10860*/  SHF.L.W.U32.HI R74, R27, 0x1, R74 ;  /* 0x000000011b4a7819 */ /* 0x000fe40000010e4a */
[----:B------:R-:W-:Y:S02]  /*10870*/  IADD3 R100, P0, P1, R72, R117, R22 ;  /* 0x0000007548647210 */ /* 0x000fe4000791e016 */
[----:B------:R-:W-:Y:S02]  /*10880*/  SHF.L.W.U32.HI R103, R26, 0x8, R113 ;  /* 0x000000081a677819 */ /* 0x000fe40000010e71 */
[----:B------:R-:W-:-:S02]  /*10890*/  SHF.L.W.U32.HI R107, R113, 0x8, R26 ;  /* 0x00000008716b7819 */ /* 0x000fc40000010e1a */
[----:B------:R-:W-:Y:S01]  /*108a0*/  LOP3.LUT R113, R73, R96, RZ, 0x3c, !PT ;  /* 0x0000006049717212 */ /* 0x000fe200078e3cff */
[----:B------:R-:W5:Y:S01]  /*108b0*/  LDL.64 R26, [UR20] ;  /* 0x00000014ff1a7983 */ /* 0x000f620008100a00 */
[----:B------:R-:W-:Y:S02]  /*108c0*/  IADD3.X R108, PT, PT, R74, R121, R23, P0, P1 ;  /* 0x000000794a6c7210 */ /* 0x000fe400007e2417 */
[----:B------:R-:W-:Y:S02]  /*108d0*/  IADD3 R110, P0, PT, R113, R110, RZ ;  /* 0x0000006e716e7210 */ /* 0x000fe40007f1e0ff */
[----:B------:R-:W-:Y:S01]  /*108e0*/  LOP3.LUT R114, R28, R101, RZ, 0x3c, !PT ;  /* 0x000000651c727212 */ /* 0x000fe200078e3cff */
[----:B0-----:R-:W-:Y:S01]  /*108f0*/  ULEA UR20, UR23, UR57, 0x3 ;  /* 0x0000003917147291 */ /* 0x001fe2000f8e18ff */
[----:B---3--:R-:W-:Y:S01]  /*10900*/  IADD3 R113, P1, P2, R107, R75, R60 ;  /* 0x0000004b6b717210 */ /* 0x008fe20007a3e03c */
[----:B------:R0:W3:Y:S02]  /*10910*/  LDL.64 R22, [R29] ;  /* 0x000000001d167983 */ /* 0x0000e40000100a00 */
[----:B------:R-:W-:Y:S01]  /*10920*/  IMAD.X R114, R114, 0x1, R105, P0 ;  /* 0x0000000172727824 */ /* 0x000fe200000e0669 */
[----:B------:R-:W-:-:S02]  /*10930*/  IADD3.X R105, PT, PT, R103, R123, R61, P1, P2 ;  /* 0x0000007b67697210 */ /* 0x000fc40000fe443d */
[----:B------:R-:W-:Y:S02]  /*10940*/  LOP3.LUT R98, R113, R98, R123, 0x96, !PT ;  /* 0x0000006271627212 */ /* 0x000fe400078e967b */
[----:B------:R-:W-:Y:S01]  /*10950*/  LOP3.LUT R118, R91, R114, RZ, 0x3c, !PT ;  /* 0x000000725b767212 */ /* 0x000fe200078e3cff */
[----:B------:R-:W3:Y:S01]  /*10960*/  LDL.64 R60, [UR20] ;  /* 0x00000014ff3c7983 */ /* 0x000ee20008100a00 */
[----:B0-----:R-:W-:Y:S02]  /*10970*/  LOP3.LUT R29, R77, R110, RZ, 0x3c, !PT ;  /* 0x0000006e4d1d7212 */ /* 0x001fe400078e3cff */
[----:B------:R-:W-:Y:S02]  /*10980*/  LOP3.LUT R77, R105, R76, R75, 0x96, !PT ;  /* 0x0000004c694d7212 */ /* 0x000fe400078e964b */
[----:B------:R-:W-:Y:S02]  /*10990*/  SHF.L.W.U32.HI R75, R29, 0x8, R118 ;  /* 0x000000081d4b7819 */ /* 0x000fe40000010e76 */
[----:B------:R-:W-:-:S02]  /*109a0*/  SHF.L.W.U32.HI R117, R98, 0x10, R77 ;  /* 0x0000001062757819 */ /* 0x000fc40000010e4d */
[----:B------:R-:W-:Y:S02]  /*109b0*/  SHF.L.W.U32.HI R91, R118, 0x8, R29 ;  /* 0x00000008765b7819 */ /* 0x000fe40000010e1d */
[----:B------:R-:W-:Y:S02]  /*109c0*/  SHF.L.W.U32.HI R77, R77, 0x10, R98 ;  /* 0x000000104d4d7819 */ /* 0x000fe40000010e62 */
[----:B------:R-:W-:Y:S02]  /*109d0*/  IADD3 R76, P0, P1, R75, R101, R64 ;  /* 0x000000654b4c7210 */ /* 0x000fe4000791e040 */
[----:B------:R-:W-:Y:S02]  /*109e0*/  IADD3 R104, P2, PT, R117, R104, RZ ;  /* 0x0000006875687210 */ /* 0x000fe40007f5e0ff */
[----:B------:R-:W-:Y:S02]  /*109f0*/  IADD3.X R98, PT, PT, R91, R96, R65, P0, P1 ;  /* 0x000000605b627210 */ /* 0x000fe400007e2441 */
[----:B------:R0:W3:Y:S01]  /*10a00*/  LDL.64 R64, [R31] ;  /* 0x000000001f407983 */ /* 0x0000e20000100a00 */
[----:B------:R-:W-:Y:S01]  /*10a10*/  IMAD.X R112, R77, 0x1, R112, P2 ;  /* 0x000000014d707824 */ /* 0x000fe200010e0670 */
[----:B------:R-:W-:-:S04]  /*10a20*/  LOP3.LUT R107, R104, R107, RZ, 0x3c, !PT ;  /* 0x0000006b686b7212 */ /* 0x000fc800078e3cff */
[----:B------:R-:W-:Y:S02]  /*10a30*/  LOP3.LUT R120, R112, R103, RZ, 0x3c, !PT ;  /* 0x0000006770787212 */ /* 0x000fe400078e3cff */
[----:B------:R-:W-:Y:S02]  /*10a40*/  LOP3.LUT R96, R76, R73, R96, 0x96, !PT ;  /* 0x000000494c607212 */ /* 0x000fe400078e9660 */
[----:B------:R-:W-:Y:S02]  /*10a50*/  LOP3.LUT R118, R98, R28, R101, 0x96, !PT ;  /* 0x0000001c62767212 */ /* 0x000fe400078e9665 */
[----:B------:R-:W-:Y:S01]  /*10a60*/  SHF.L.W.U32.HI R73, R107, 0x1, R120 ;  /* 0x000000016b497819 */ /* 0x000fe20000010e78 */
[----:B------:R-:W1:Y:S01]  /*10a70*/  LDCU.U8 UR21, c[0x3][0x99] ;  /* 0x00c01320ff1577ac */ /* 0x000e620008000000 */
[----:B------:R-:W-:Y:S01]  /*10a80*/  SHF.L.W.U32.HI R101, R120, 0x1, R107 ;  /* 0x0000000178657819 */ /* 0x000fe20000010e6b */
[----:B------:R-:W3:Y:S01]  /*10a90*/  LDL.64 R28, [R30] ;  /* 0x000000001e1c7983 */ /* 0x000ee20000100a00 */
[----:B------:R-:W-:-:S02]  /*10aa0*/  LOP3.LUT R120, R97, R108, RZ, 0x3c, !PT ;  /* 0x0000006c61787212 */ /* 0x000fc400078e3cff */
[----:B------:R-:W-:Y:S02]  /*10ab0*/  LOP3.LUT R123, R109, R100, RZ, 0x3c, !PT ;  /* 0x000000646d7b7212 */ /* 0x000fe400078e3cff */
[----:B------:R-:W-:Y:S02]  /*10ac0*/  IADD3 R125, P0, PT, R120, R115, RZ ;  /* 0x00000073787d7210 */ /* 0x000fe40007f1e0ff */
[----:B------:R-:W-:-:S03]  /*10ad0*/  IADD3 R103, P1, P2, R101, R76, R16 ;  /* 0x0000004c65677210 */ /* 0x000fc60007a3e010 */
[----:B------:R-:W-:Y:S01]  /*10ae0*/  IMAD.X R123, R123, 0x1, R116, P0 ;  /* 0x000000017b7b7824 */ /* 0x000fe200000e0674 */
[----:B------:R-:W-:Y:S02]  /*10af0*/  IADD3.X R107, PT, PT, R73, R98, R17, P1, P2 ;  /* 0x00000062496b7210 */ /* 0x000fe40000fe4411 */
[----:B------:R-:W3:Y:S01]  /*10b00*/  LDL.64 R16, [R32] ;  /* 0x0000000020107983 */ /* 0x000ee20000100a00 */
[----:B------:R-:W-:Y:S02]  /*10b10*/  LOP3.LUT R72, R72, R125, RZ, 0x3c, !PT ;  /* 0x0000007d48487212 */ /* 0x000fe400078e3cff */
[----:B0-----:R-:W-:-:S04]  /*10b20*/  LOP3.LUT R31, R74, R123, RZ, 0x3c, !PT ;  /* 0x0000007b4a1f7212 */ /* 0x001fc800078e3cff */
[----:B------:R-:W-:Y:S02]  /*10b30*/  SHF.L.W.U32.HI R74, R31, 0x8, R72 ;  /* 0x000000081f4a7819 */ /* 0x000fe40000010e48 */
[----:B------:R-:W-:Y:S02]  /*10b40*/  SHF.L.W.U32.HI R72, R72, 0x8, R31 ;  /* 0x0000000848487819 */ /* 0x000fe40000010e1f */
[----:B------:R-:W3:Y:S01]  /*10b50*/  LDL.64 R30, [R33] ;  /* 0x00000000211e7983 */ /* 0x000ee20000100a00 */
[----:B------:R-:W-:Y:S01]  /*10b60*/  LOP3.LUT R76, R94, R95, RZ, 0x3c, !PT ;  /* 0x0000005f5e4c7212 */ /* 0x000fe200078e3cff */
[----:B-1----:R-:W-:Y:S01]  /*10b70*/  ULEA UR20, UR21, UR57, 0x3 ;  /* 0x0000003915147291 */ /* 0x002fe2000f8e18ff */
[----:B------:R-:W-:Y:S02]  /*10b80*/  R2UR UR21, R87 ;  /* 0x00000000571572ca */ /* 0x000fe400000e0000 */
[----:B------:R-:W-:Y:S02]  /*10b90*/  IADD3 R87, P1, P2, R72, R100, R24 ;  /* 0x0000006448577210 */ /* 0x000fe40007a3e018 */
[----:B------:R-:W-:-:S02]  /*10ba0*/  IADD3 R111, P0, PT, R76, R111, RZ ;  /* 0x0000006f4c6f7210 */ /* 0x000fc40007f1e0ff */
[----:B------:R-:W-:Y:S02]  /*10bb0*/  LOP3.LUT R24, R102, R119, RZ, 0x3c, !PT ;  /* 0x0000007766187212 */ /* 0x000fe400078e3cff */
[----:B------:R-:W-:Y:S01]  /*10bc0*/  SHF.L.W.U32.HI R115, R96, 0x10, R118 ;  /* 0x0000001060737819 */ /* 0x000fe20000010e76 */
[----:B------:R-:W3:Y:S01]  /*10bd0*/  LDL.64 R32, [UR20] ;  /* 0x00000014ff207983 */ /* 0x000ee20008100a00 */
[----:B------:R-:W-:Y:S01]  /*10be0*/  SHF.L.W.U32.HI R121, R118, 0x10, R96 ;  /* 0x0000001076797819 */ /* 0x000fe20000010e60 */
[----:B------:R-:W-:Y:S01]  /*10bf0*/  IMAD.X R106, R24, 0x1, R106, P0 ;  /* 0x00000001186a7824 */ /* 0x000fe200000e066a */
[----:B------:R-:W-:Y:S02]  /*10c00*/  IADD3 R110, P0, PT, R115, R110, RZ ;  /* 0x0000006e736e7210 */ /* 0x000fe40007f1e0ff */
[----:B------:R-:W-:Y:S02]  /*10c10*/  IADD3.X R76, PT, PT, R74, R108, R25, P1, P2 ;  /* 0x0000006c4a4c7210 */ /* 0x000fe40000fe4419 */
[----:B------:R0:W3:Y:S01]  /*10c20*/  LDL.64 R24, [R34] ;  /* 0x0000000022187983 */ /* 0x0000e20000100a00 */
[----:B------:R-:W-:Y:S01]  /*10c30*/  IMAD.X R114, R121, 0x1, R114, P0 ;  /* 0x0000000179727824 */ /* 0x000fe200000e0672 */
[----:B------:R-:W-:-:S02]  /*10c40*/  LOP3.LUT R0, R0, R111, RZ, 0x3c, !PT ;  /* 0x0000006f00007212 */ /* 0x000fc400078e3cff */
[----:B------:R-:W-:Y:S02]  /*10c50*/  LOP3.LUT R93, R93, R106, RZ, 0x3c, !PT ;  /* 0x0000006a5d5d7212 */ /* 0x000fe400078e3cff */
[----:B------:R-:W-:Y:S02]  /*10c60*/  LOP3.LUT R96, R87, R97, R108, 0x96, !PT ;  /* 0x0000006157607212 */ /* 0x000fe400078e966c */
[----:B------:R-:W-:Y:S02]  /*10c70*/  LOP3.LUT R75, R110, R75, RZ, 0x3c, !PT ;  /* 0x0000004b6e4b7212 */ /* 0x000fe400078e3cff */
[----:B------:R-:W-:Y:S02]  /*10c80*/  LOP3.LUT R98, R114, R91, RZ, 0x3c, !PT ;  /* 0x0000005b72627212 */ /* 0x000fe400078e3cff */
[----:B------:R-:W-:Y:S02]  /*10c90*/  SHF.L.W.U32.HI R97, R93, 0x8, R0 ;  /* 0x000000085d617819 */ /* 0x000fe40000010e00 */
[----:B------:R-:W-:-:S02]  /*10ca0*/  LOP3.LUT R109, R76, R109, R100, 0x96, !PT ;  /* 0x0000006d4c6d7212 */ /* 0x000fc400078e9664 */
[----:B------:R-:W-:Y:S02]  /*10cb0*/  SHF.L.W.U32.HI R93, R0, 0x8, R93 ;  /* 0x00000008005d7819 */ /* 0x000fe40000010e5d */
[----:B------:R-:W-:Y:S02]  /*10cc0*/  SHF.L.W.U32.HI R91, R75, 0x1, R98 ;  /* 0x000000014b5b7819 */ /* 0x000fe40000010e62 */
[----:B------:R-:W-:Y:S02]  /*10cd0*/  SHF.L.W.U32.HI R75, R98, 0x1, R75 ;  /* 0x00000001624b7819 */ /* 0x000fe40000010e4b */
[----:B------:R-:W-:Y:S02]  /*10ce0*/  SHF.L.W.U32.HI R0, R109, 0x10, R96 ;  /* 0x000000106d007819 */ /* 0x000fe40000010e60 */
[----:B------:R-:W-:Y:S02]  /*10cf0*/  IADD3 R98, P0, P1, R93, R119, R20 ;  /* 0x000000775d627210 */ /* 0x000fe4000791e014 */
[----:B------:R-:W-:-:S02]  /*10d00*/  SHF.L.W.U32.HI R96, R96, 0x10, R109 ;  /* 0x0000001060607819 */ /* 0x000fc40000010e6d */
[----:B0-----:R-:W-:Y:S02]  /*10d10*/  IADD3.X R34, PT, PT, R97, R95, R21, P0, P1 ;  /* 0x0000005f61227210 */ /* 0x001fe400007e2415 */
[----:B------:R-:W-:Y:S01]  /*10d20*/  IADD3 R125, P0, PT, R96, R125, RZ ;  /* 0x0000007d607d7210 */ /* 0x000fe20007f1e0ff */
[----:B------:R-:W3:Y:S04]  /*10d30*/  LDL.64 R20, [R35] ;  /* 0x0000000023147983 */ /* 0x000ee80000100a00 */
[----:B------:R-:W-:Y:S01]  /*10d40*/  IMAD.X R123, R0, 0x1, R123, P0 ;  /* 0x00000001007b7824 */ /* 0x000fe200000e067b */
[----:B------:R-:W-:Y:S02]  /*10d50*/  LOP3.LUT R94, R98, R94, R95, 0x96, !PT ;  /* 0x0000005e625e7212 */ /* 0x000fe400078e965f */
[----:B------:R-:W-:-:S02]  /*10d60*/  LOP3.LUT R72, R125, R72, RZ, 0x3c, !PT ;  /* 0x000000487d487212 */ /* 0x000fc400078e3cff */
[----:B------:R-:W-:Y:S02]  /*10d70*/  LOP3.LUT R95, R123, R74, RZ, 0x3c, !PT ;  /* 0x0000004a7b5f7212 */ /* 0x000fe400078e3cff */
[----:B------:R-:W-:Y:S02]  /*10d80*/  LOP3.LUT R102, R34, R102, R119, 0x96, !PT ;  /* 0x0000006622667212 */ /* 0x000fe400078e9677 */
[----:B------:R-:W-:Y:S02]  /*10d90*/  SHF.L.W.U32.HI R109, R95, 0x1, R72 ;  /* 0x000000015f6d7819 */ /* 0x000fe40000010e48 */
[----:B------:R-:W-:Y:S02]  /*10da0*/  SHF.L.W.U32.HI R119, R72, 0x1, R95 ;  /* 0x0000000148777819 */ /* 0x000fe40000010e5f */
[----:B--2---:R-:W-:Y:S02]  /*10db0*/  IADD3 R72, P0, P1, R109, R98, R10 ;  /* 0x000000626d487210 */ /* 0x004fe4000791e00a */
[----:B------:R-:W-:-:S02]  /*10dc0*/  SHF.L.W.U32.HI R74, R94, 0x10, R102 ;  /* 0x000000105e4a7819 */ /* 0x000fc40000010e66 */
[----:B------:R-:W-:Y:S02]  /*10dd0*/  SHF.L.W.U32.HI R95, R102, 0x10, R94 ;  /* 0x00000010665f7819 */ /* 0x000fe40000010e5e */
[----:B------:R-:W-:Y:S02]  /*10de0*/  IADD3.X R94, PT, PT, R119, R34, R11, P0, P1 ;  /* 0x00000022775e7210 */ /* 0x000fe400007e240b */
[----:B------:R-:W2:Y:S01]  /*10df0*/  LDL.64 R10, [R36] ;  /* 0x00000000240a7983 */ /* 0x000ea20000100a00 */
[----:B------:R-:W-:-:S03]  /*10e00*/  IADD3 R87, P1, P2, R75, R87, R62 ;  /* 0x000000574b577210 */ /* 0x000fc60007a3e03e */
[----:B------:R0:W2:Y:S01]  /*10e10*/  LDL.64 R34, [R39] ;  /* 0x0000000027227983 */ /* 0x0000a20000100a00 */
[----:B------:R-:W-:Y:S02]  /*10e20*/  IADD3 R111, P0, PT, R74, R111, RZ ;  /* 0x0000006f4a6f7210 */ /* 0x000fe40007f1e0ff */
[----:B------:R-:W-:Y:S01]  /*10e30*/  IADD3.X R76, PT, PT, R91, R76, R63, P1, P2 ;  /* 0x0000004c5b4c7210 */ /* 0x000fe20000fe443f */
[----:B------:R-:W2:Y:S01]  /*10e40*/  LDL.64 R36, [R37] ;  /* 0x0000000025247983 */ /* 0x000ea20000100a00 */
[----:B------:R-:W-:Y:S01]  /*10e50*/  LOP3.LUT R98, R0, R107, RZ, 0x3c, !PT ;  /* 0x0000006b00627212 */ /* 0x000fe200078e3cff */
[C---:B------:R-:W-:Y:S01]  /*10e60*/  IMAD.X R106, R95.reuse, 0x1, R106, P0 ;  /* 0x000000015f6a7824 */ /* 0x040fe200000e066a */
[----:B------:R-:W-:Y:S02]  /*10e70*/  LOP3.LUT R63, R95, R76, RZ, 0x3c, !PT ;  /* 0x0000004c5f3f7212 */ /* 0x000fe400078e3cff */
[----:B------:R-:W-:Y:S02]  /*10e80*/  LOP3.LUT R62, R111, R93, RZ, 0x3c, !PT ;  /* 0x0000005d6f3e7212 */ /* 0x000fe400078e3cff */
[----:B------:R-:W-:-:S02]  /*10e90*/  IADD3 R98, P0, PT, R98, R111, RZ ;  /* 0x0000006f62627210 */ /* 0x000fc40007f1e0ff */
[----:B------:R-:W-:Y:S02]  /*10ea0*/  LOP3.LUT R111, R77, R94, RZ, 0x3c, !PT ;  /* 0x0000005e4d6f7212 */ /* 0x000fe400078e3cff */
[----:B------:R-:W-:Y:S02]  /*10eb0*/  IADD3 R104, P3, PT, R63, R104, RZ ;  /* 0x000000683f687210 */ /* 0x000fe40007f7e0ff */
[----:B0-----:R-:W-:Y:S02]  /*10ec0*/  LOP3.LUT R39, R74, R87, RZ, 0x3c, !PT ;  /* 0x000000574a277212 */ /* 0x001fe400078e3cff */
[----:B------:R-:W-:Y:S02]  /*10ed0*/  LOP3.LUT R97, R106, R97, RZ, 0x3c, !PT ;  /* 0x000000616a617212 */ /* 0x000fe400078e3cff */
[----:B------:R-:W-:Y:S01]  /*10ee0*/  LOP3.LUT R100, R96, R103, RZ, 0x3c, !PT ;  /* 0x0000006760647212 */ /* 0x000fe200078e3cff */
[----:B------:R-:W-:Y:S01]  /*10ef0*/  IMAD.X R112, R39, 0x1, R112, P3 ;  /* 0x0000000127707824 */ /* 0x000fe200018e0670 */
[----:B------:R-:W-:Y:S01]  /*10f00*/  IADD3 R110, P2, PT, R111, R110, RZ ;  /* 0x0000006e6f6e7210 */ /* 0x000fe20007f5e0ff */
[----:B------:R-:W2:Y:S01]  /*10f10*/  LDL.64 R38, [R38] ;  /* 0x0000000026267983 */ /* 0x000ea20000100a00 */
[----:B------:R-:W-:Y:S01]  /*10f20*/  LOP3.LUT R63, R117, R72, RZ, 0x3c, !PT ;  /* 0x00000048753f7212 */ /* 0x000fe200078e3cff */
[----:B------:R-:W-:Y:S01]  /*10f30*/  IMAD.X R100, R100, 0x1, R106, P0 ;  /* 0x0000000164647824 */ /* 0x000fe200000e066a */
[----:B------:R-:W-:-:S02]  /*10f40*/  SHF.L.W.U32.HI R93, R62, 0x1, R97 ;  /* 0x000000013e5d7819 */ /* 0x000fc40000010e61 */
[----:B------:R-:W-:Y:S01]  /*10f50*/  SHF.L.W.U32.HI R97, R97, 0x1, R62 ;  /* 0x0000000161617819 */ /* 0x000fe20000010e3e */
[----:B------:R-:W-:Y:S01]  /*10f60*/  IMAD.X R114, R63, 0x1, R114, P2 ;  /* 0x000000013f727824 */ /* 0x000fe200010e0672 */
[----:B------:R-:W-:Y:S01]  /*10f70*/  LOP3.LUT R101, R101, R98, RZ, 0x3c, !PT ;  /* 0x0000006265657212 */ /* 0x000fe200078e3cff */
[----:B------:R0:W2:Y:S01]  /*10f80*/  LDL.64 R62, [R40] ;  /* 0x00000000283e7983 */ /* 0x0000a20000100a00 */
[----:B----4-:R-:W-:Y:S02]  /*10f90*/  IADD3 R66, P0, P1, R97, R113, R66 ;  /* 0x0000007161427210 */ /* 0x010fe4000791e042 */
[----:B------:R-:W-:Y:S02]  /*10fa0*/  LOP3.LUT R106, R73, R100, RZ, 0x3c, !PT ;  /* 0x00000064496a7212 */ /* 0x000fe400078e3cff */
[----:B------:R-:W-:Y:S02]  /*10fb0*/  LOP3.LUT R109, R109, R110, RZ, 0x3c, !PT ;  /* 0x0000006e6d6d7212 */ /* 0x000fe400078e3cff */
[----:B------:R-:W-:-:S02]  /*10fc0*/  LOP3.LUT R108, R119, R114, RZ, 0x3c, !PT ;  /* 0x00000072776c7212 */ /* 0x000fc400078e3cff */
[----:B------:R-:W-:Y:S02]  /*10fd0*/  IADD3.X R102, PT, PT, R93, R105, R67, P0, P1 ;  /* 0x000000695d667210 */ /* 0x000fe400007e2443 */
[----:B------:R-:W-:Y:S02]  /*10fe0*/  SHF.L.W.U32.HI R67, R106, 0x8, R101 ;  /* 0x000000086a437819 */ /* 0x000fe40000010e65 */
[----:B------:R-:W-:Y:S02]  /*10ff0*/  SHF.L.W.U32.HI R73, R101, 0x8, R106 ;  /* 0x0000000865497819 */ /* 0x000fe40000010e6a */
[----:B------:R-:W-:Y:S02]  /*11000*/  LOP3.LUT R106, R75, R104, RZ, 0x3c, !PT ;  /* 0x000000684b6a7212 */ /* 0x000fe400078e3cff */
[----:B------:R-:W-:Y:S02]  /*11010*/  LOP3.LUT R101, R91, R112, RZ, 0x3c, !PT ;  /* 0x000000705b657212 */ /* 0x000fe400078e3cff */
[----:B------:R-:W-:-:S02]  /*11020*/  SHF.L.W.U32.HI R75, R108, 0x8, R109 ;  /* 0x000000086c4b7819 */ /* 0x000fc40000010e6d */
[----:B------:R-:W-:Y:S02]  /*11030*/  SHF.L.W.U32.HI R91, R109, 0x8, R108 ;  /* 0x000000086d5b7819 */ /* 0x000fe40000010e6c */
[----:B------:R-:W-:Y:S02]  /*11040*/  LOP3.LUT R108, R121, R102, RZ, 0x3c, !PT ;  /* 0x00000066796c7212 */ /* 0x000fe400078e3cff */
[----:B------:R-:W-:Y:S02]  /*11050*/  LOP3.LUT R116, R115, R66, RZ, 0x3c, !PT ;  /* 0x0000004273747212 */ /* 0x000fe400078e3cff */
[----:B------:R-:W-:Y:S02]  /*11060*/  IADD3 R108, P2, PT, R108, R125, RZ ;  /* 0x0000007d6c6c7210 */ /* 0x000fe40007f5e0ff */
[----:B------:R-:W-:Y:S02]  /*11070*/  SHF.L.W.U32.HI R105, R101, 0x8, R106 ;  /* 0x0000000865697819 */ /* 0x000fe40000010e6a */
[----:B------:R-:W-:Y:S01]  /*11080*/  SHF.L.W.U32.HI R106, R106, 0x8, R101 ;  /* 0x000000086a6a7819 */ /* 0x000fe20000010e65 */
[----:B------:R-:W-:-:S03]  /*11090*/  IMAD.X R116, R116, 0x1, R123, P2 ;  /* 0x0000000174747824 */ /* 0x000fc600010e067b */
[----:B------:R-:W-:Y:S02]  /*110a0*/  IADD3 R101, P2, P3, R106, R87, R4 ;  /* 0x000000576a657210 */ /* 0x000fe40007b5e004 */
[----:B0-----:R-:W-:Y:S02]  /*110b0*/  LOP3.LUT R40, R93, R116, RZ, 0x3c, !PT ;  /* 0x000000745d287212 */ /* 0x001fe400078e3cff */
[----:B------:R-:W-:Y:S02]  /*110c0*/  IADD3.X R93, PT, PT, R105, R76, R5, P2, P3 ;  /* 0x0000004c695d7210 */ /* 0x000fe400017e6405 */
[----:B------:R-:W-:Y:S01]  /*110d0*/  IADD3 R109, P0, P1, R73, R103, R58 ;  /* 0x00000067496d7210 */ /* 0x000fe2000791e03a */
[----:B------:R-:W4:Y:S03]  /*110e0*/  LDL.64 R4, [R41] ;  /* 0x0000000029047983 */ /* 0x000f260000100a00 */
[----:B------:R-:W-:-:S02]  /*110f0*/  IADD3.X R111, PT, PT, R67, R107, R59, P0, P1 ;  /* 0x0000006b436f7210 */ /* 0x000fc400007e243b */
[----:B------:R-:W4:Y:S01]  /*11100*/  LDL.64 R58, [R42] ;  /* 0x000000002a3a7983 */ /* 0x000f220000100a00 */
[----:B------:R-:W-:Y:S02]  /*11110*/  LOP3.LUT R97, R97, R108, RZ, 0x3c, !PT ;  /* 0x0000006c61617212 */ /* 0x000fe400078e3cff */
[----:B------:R-:W-:Y:S02]  /*11120*/  LOP3.LUT R76, R101, R95, R76, 0x96, !PT ;  /* 0x0000005f654c7212 */ /* 0x000fe400078e964c */
[----:B------:R-:W-:Y:S02]  /*11130*/  SHF.L.W.U32.HI R95, R97, 0x8, R40 ;  /* 0x00000008615f7819 */ /* 0x000fe40000010e28 */
[----:B------:R-:W-:Y:S02]  /*11140*/  LOP3.LUT R119, R93, R74, R87, 0x96, !PT ;  /* 0x0000004a5d777212 */ /* 0x000fe400078e9657 */
[----:B------:R-:W-:Y:S02]  /*11150*/  SHF.L.W.U32.HI R113, R40, 0x8, R97 ;  /* 0x0000000828717819 */ /* 0x000fe40000010e61 */
[----:B------:R0:W4:Y:S01]  /*11160*/  LDL.64 R40, [R44] ;  /* 0x000000002c287983 */ /* 0x0001220000100a00 */
[----:B------:R-:W-:-:S02]  /*11170*/  IADD3 R97, P0, P1, R95, R66, R56 ;  /* 0x000000425f617210 */ /* 0x000fc4000791e038 */
[----:B------:R-:W-:Y:S02]  /*11180*/  SHF.L.W.U32.HI R87, R76, 0x10, R119 ;  /* 0x000000104c577819 */ /* 0x000fe40000010e77 */
[----:B------:R-:W-:Y:S02]  /*11190*/  LOP3.LUT R123, R111, R96, R103, 0x96, !PT ;  /* 0x000000606f7b7212 */ /* 0x000fe400078e9667 */
[----:B------:R-:W-:Y:S02]  /*111a0*/  LOP3.LUT R0, R109, R0, R107, 0x96, !PT ;  /* 0x000000006d007212 */ /* 0x000fe400078e966b */
[----:B------:R-:W-:Y:S02]  /*111b0*/  IADD3.X R103, PT, PT, R113, R102, R57, P0, P1 ;  /* 0x0000006671677210 */ /* 0x000fe400007e2439 */
[----:B------:R-:W-:Y:S02]  /*111c0*/  SHF.L.W.U32.HI R57, R119, 0x10, R76 ;  /* 0x0000001077397819 */ /* 0x000fe40000010e4c */
[----:B------:R-:W-:-:S02]  /*111d0*/  IADD3 R107, P0, PT, R87, R104, RZ ;  /* 0x00000068576b7210 */ /* 0x000fc40007f1e0ff */
[----:B------:R-:W-:Y:S02]  /*111e0*/  LOP3.LUT R102, R97, R121, R102, 0x96, !PT ;  /* 0x0000007961667212 */ /* 0x000fe400078e9666 */
[----:B------:R-:W-:Y:S01]  /*111f0*/  LOP3.LUT R125, R103, R115, R66, 0x96, !PT ;  /* 0x00000073677d7212 */ /* 0x000fe200078e9642 */
[----:B------:R-:W-:Y:S01]  /*11200*/  IMAD.X R112, R57, 0x1, R112, P0 ;  /* 0x0000000139707824 */ /* 0x000fe200000e0670 */
[----:B------:R-:W-:Y:S02]  /*11210*/  SHF.L.W.U32.HI R119, R123, 0x10, R0 ;  /* 0x000000107b777819 */ /* 0x000fe40000010e00 */
[----:B------:R-:W-:Y:S02]  /*11220*/  SHF.L.W.U32.HI R121, R102, 0x10, R125 ;  /* 0x0000001066797819 */ /* 0x000fe40000010e7d */
[----:B------:R-:W-:Y:S02]  /*11230*/  SHF.L.W.U32.HI R115, R0, 0x10, R123 ;  /* 0x0000001000737819 */ /* 0x000fe40000010e7b */
[----:B------:R-:W-:-:S02]  /*11240*/  LOP3.LUT R123, R112, R105, RZ, 0x3c, !PT ;  /* 0x00000069707b7212 */ /* 0x000fc400078e3cff */
[----:B------:R-:W-:Y:S02]  /*11250*/  SHF.L.W.U32.HI R105, R125, 0x10, R102 ;  /* 0x000000107d697819 */ /* 0x000fe40000010e66 */
[----:B------:R-:W-:Y:S02]  /*11260*/  IADD3 R108, P1, PT, R121, R108, RZ ;  /* 0x0000006c796c7210 */ /* 0x000fe40007f3e0ff */
[----:B------:R-:W-:Y:S02]  /*11270*/  IADD3 R98, P0, PT, R115, R98, RZ ;  /* 0x0000006273627210 */ /* 0x000fe40007f1e0ff */
[----:B------:R-:W-:Y:S01]  /*11280*/  LOP3.LUT R0, R107, R106, RZ, 0x3c, !PT ;  /* 0x0000006a6b007212 */ /* 0x000fe200078e3cff */
[----:B------:R-:W-:Y:S02]  /*11290*/  IMAD.X R116, R105, 0x1, R116, P1 ;  /* 0x0000000169747824 */ /* 0x000fe400008e0674 */
[----:B------:R-:W-:Y:S01]  /*112a0*/  IMAD.X R100, R119, 0x1, R100, P0 ;  /* 0x0000000177647824 */ /* 0x000fe200000e0664 */
[----:B------:R-:W-:-:S02]  /*112b0*/  SHF.L.W.U32.HI R56, R0, 0x1, R123 ;  /* 0x0000000100387819 */ /* 0x000fc40000010e7b */
[----:B------:R-:W-:Y:S02]  /*112c0*/  SHF.L.W.U32.HI R0, R123, 0x1, R0 ;  /* 0x000000017b007819 */ /* 0x000fe40000010e00 */
[----:B0-----:R-:W-:Y:S02]  /*112d0*/  IADD3 R44, P0, P2, R91, R72, R70 ;  /* 0x000000485b2c7210 */ /* 0x001fe40007a1e046 */
[----:B------:R-:W-:Y:S02]  /*112e0*/  LOP3.LUT R95, R108, R95, RZ, 0x3c, !PT ;  /* 0x0000005f6c5f7212 */ /* 0x000fe400078e3cff */
[----:B------:R-:W-:Y:S02]  /*112f0*/  LOP3.LUT R96, R116, R113, RZ, 0x3c, !PT ;  /* 0x0000007174607212 */ /* 0x000fe400078e3cff */
[----:B------:R-:W-:Y:S02]  /*11300*/  LOP3.LUT R70, R98, R73, RZ, 0x3c, !PT ;  /* 0x0000004962467212 */ /* 0x000fe400078e3cff */
[----:B------:R-:W-:-:S02]  /*11310*/  IADD3 R66, P1, P3, R0, R109, R2 ;  /* 0x0000006d00427210 */ /* 0x000fc40007b3e002 */
[----:B------:R-:W-:Y:S02]  /*11320*/  IADD3.X R76, PT, PT, R75, R94, R71, P0, P2 ;  /* 0x0000005e4b4c7210 */ /* 0x000fe400007e4447 */
[----:B------:R-:W-:Y:S02]  /*11330*/  LOP3.LUT R73, R100, R67, RZ, 0x3c, !PT ;  /* 0x0000004364497212 */ /* 0x000fe400078e3cff */
[----:B------:R-:W-:Y:S02]  /*11340*/  SHF.L.W.U32.HI R71, R96, 0x1, R95 ;  /* 0x0000000160477819 */ /* 0x000fe40000010e5f */
[----:B------:R-:W-:Y:S02]  /*11350*/  IADD3.X R74, PT, PT, R56, R111, R3, P1, P3 ;  /* 0x0000006f384a7210 */ /* 0x000fe40000fe6403 */
[----:B------:R-:W-:Y:S01]  /*11360*/  LOP3.LUT R42, R76, R117, R72, 0x96, !PT ;  /* 0x000000754c2a7212 */ /* 0x000fe200078e9648 */
[----:B------:R0:W4:Y:S01]  /*11370*/  LDL.64 R2, [R48] ;  /* 0x0000000030027983 */ /* 0x0001220000100a00 */
[----:B------:R-:W-:-:S02]  /*11380*/  SHF.L.W.U32.HI R67, R70, 0x1, R73 ;  /* 0x0000000146437819 */ /* 0x000fc40000010e49 */
[----:B------:R-:W-:Y:S02]  /*11390*/  LOP3.LUT R77, R44, R77, R94, 0x96, !PT ;  /* 0x0000004d2c4d7212 */ /* 0x000fe400078e965e */
[----:B------:R-:W-:Y:S02]  /*113a0*/  SHF.L.W.U32.HI R95, R95, 0x1, R96 ;  /* 0x000000015f5f7819 */ /* 0x000fe40000010e60 */
[----:B-----5:R-:W-:Y:S02]  /*113b0*/  IADD3 R72, P0, P1, R71, R44, R8 ;  /* 0x0000002c47487210 */ /* 0x020fe4000791e008 */
[----:B------:R-:W-:Y:S01]  /*113c0*/  SHF.L.W.U32.HI R70, R73, 0x1, R70 ;  /* 0x0000000149467819 */ /* 0x000fe20000010e46 */
[----:B------:R-:W5:Y:S01]  /*113d0*/  LDL.64 R44, [R45] ;  /* 0x000000002d2c7983 */ /* 0x000f620000100a00 */
[----:B------:R-:W-:Y:S02]  /*113e0*/  SHF.L.W.U32.HI R73, R77, 0x10, R42 ;  /* 0x000000104d497819 */ /* 0x000fe40000010e2a */
[----:B------:R-:W-:-:S02]  /*113f0*/  IADD3.X R76, PT, PT, R95, R76, R9, P0, P1 ;  /* 0x0000004c5f4c7210 */ /* 0x000fc400007e2409 */
[----:B------:R-:W-:Y:S01]  /*11400*/  IADD3 R68, P1, P2, R70, R97, R68 ;  /* 0x0000006146447210 */ /* 0x000fe20007a3e044 */
[----:B------:R-:W5:Y:S01]  /*11410*/  LDL.64 R8, [R43] ;  /* 0x000000002b087983 */ /* 0x000f620000100a00 */
[----:B------:R-:W-:Y:S02]  /*11420*/  SHF.L.W.U32.HI R77, R42, 0x10, R77 ;  /* 0x000000102a4d7819 */ /* 0x000fe40000010e4d */
[----:B------:R-:W-:Y:S02]  /*11430*/  IADD3 R110, P0, PT, R73, R110, RZ ;  /* 0x0000006e496e7210 */ /* 0x000fe40007f1e0ff */
[----:B------:R-:W-:Y:S02]  /*11440*/  LOP3.LUT R42, R105, R74, RZ, 0x3c, !PT ;  /* 0x0000004a692a7212 */ /* 0x000fe400078e3cff */
[----:B------:R-:W-:Y:S01]  /*11450*/  IADD3.X R94, PT, PT, R67, R103, R69, P1, P2 ;  /* 0x00000067435e7210 */ /* 0x000fe20000fe4445 */
[----:B------:R-:W-:Y:S01]  /*11460*/  IMAD.X R114, R77, 0x1, R114, P0 ;  /* 0x000000014d727824 */ /* 0x000fe200000e0672 */
[----:B------:R-:W-:-:S02]  /*11470*/  IADD3 R69, P1, PT, R42, R110, RZ ;  /* 0x0000006e2a457210 */ /* 0x000fc40007f3e0ff */
[----:B------:R-:W-:Y:S02]  /*11480*/  LOP3.LUT R42, R77, R94, RZ, 0x3c, !PT ;  /* 0x0000005e4d2a7212 */ /* 0x000fe400078e3cff */
[----:B------:R-:W-:Y:S02]  /*11490*/  LOP3.LUT R96, R110, R91, RZ, 0x3c, !PT ;  /* 0x0000005b6e607212 */ /* 0x000fe400078e3cff */
[----:B------:R-:W-:Y:S02]  /*114a0*/  LOP3.LUT R109, R114, R75, RZ, 0x3c, !PT ;  /* 0x0000004b726d7212 */ /* 0x000fe400078e3cff */
[----:B------:R-:W-:Y:S02]  /*114b0*/  IADD3 R107, P0, PT, R42, R107, RZ ;  /* 0x0000006b2a6b7210 */ /* 0x000fe40007f1e0ff */
[----:B------:R-:W-:Y:S01]  /*114c0*/  LOP3.LUT R91, R57, R76, RZ, 0x3c, !PT ;  /* 0x0000004c395b7212 */ /* 0x000fe200078e3cff */
[----:B------:R-:W5:Y:S01]  /*114d0*/  LDL.64 R42, [R47] ;  /* 0x000000002f2a7983 */ /* 0x000f620000100a00 */
[----:B------:R-:W-:-:S02]  /*114e0*/  LOP3.LUT R75, R121, R66, RZ, 0x3c, !PT ;  /* 0x00000042794b7212 */ /* 0x000fc400078e3cff */
[----:B------:R-:W-:Y:S02]  /*114f0*/  LOP3.LUT R103, R73, R68, RZ, 0x3c, !PT ;  /* 0x0000004449677212 */ /* 0x000fe400078e3cff */
[----:B------:R-:W-:Y:S01]  /*11500*/  IADD3 R98, P2, PT, R91, R98, RZ ;  /* 0x000000625b627210 */ /* 0x000fe20007f5e0ff */
[----:B------:R-:W-:Y:S01]  /*11510*/  IMAD.X R75, R75, 0x1, R114, P1 ;  /* 0x000000014b4b7824 */ /* 0x000fe200008e0672 */
[----:B------:R-:W-:Y:S01]  /*11520*/  LOP3.LUT R97, R87, R72, RZ, 0x3c, !PT ;  /* 0x0000004857617212 */ /* 0x000fe200078e3cff */
[----:B------:R-:W-:Y:S01]  /*11530*/  IMAD.X R112, R103, 0x1, R112, P0 ;  /* 0x0000000167707824 */ /* 0x000fe200000e0670 */
[----:B------:R-:W-:Y:S01]  /*11540*/  LOP3.LUT R70, R70, R107, RZ, 0x3c, !PT ;  /* 0x0000006b46467212 */ /* 0x000fe200078e3cff */
[----:B------:R-:W5:Y:S01]  /*11550*/  LDL.64 R46, [R46] ;  /* 0x000000002e2e7983 */ /* 0x000f620000100a00 */
[----:B------:R-:W-:Y:S01]  /*11560*/  LOP3.LUT R56, R56, R75, RZ, 0x3c, !PT ;  /* 0x0000004b38387212 */ /* 0x000fe200078e3cff */
[----:B------:R-:W-:Y:S01]  /*11570*/  IMAD.X R100, R97, 0x1, R100, P2 ;  /* 0x0000000161647824 */ /* 0x000fe200010e0664 */
[----:B------:R-:W-:-:S02]  /*11580*/  LOP3.LUT R97, R0, R69, RZ, 0x3c, !PT ;  /* 0x0000004500617212 */ /* 0x000fc400078e3cff */
[----:B------:R-:W-:Y:S02]  /*11590*/  LOP3.LUT R111, R67, R112, RZ, 0x3c, !PT ;  /* 0x00000070436f7212 */ /* 0x000fe400078e3cff */
[----:B------:R-:W-:Y:S02]  /*115a0*/  LOP3.LUT R0, R71, R98, RZ, 0x3c, !PT ;  /* 0x0000006247007212 */ /* 0x000fe400078e3cff */
[----:B------:R-:W-:Y:S02]  /*115b0*/  SHF.L.W.U32.HI R71, R56, 0x8, R97 ;  /* 0x0000000838477819 */ /* 0x000fe40000010e61 */
[----:B------:R-:W-:Y:S02]  /*115c0*/  SHF.L.W.U32.HI R97, R97, 0x8, R56 ;  /* 0x0000000861617819 */ /* 0x000fe40000010e38 */
[----:B------:R-:W-:Y:S02]  /*115d0*/  LOP3.LUT R95, R95, R100, RZ, 0x3c, !PT ;  /* 0x000000645f5f7212 */ /* 0x000fe400078e3cff */
[----:B------:R-:W-:-:S02]  /*115e0*/  SHF.L.W.U32.HI R113, R70, 0x8, R111 ;  /* 0x0000000846717819 */ /* 0x000fc40000010e6f */
[----:B------:R-:W-:Y:S02]  /*115f0*/  SHF.L.W.U32.HI R91, R96, 0x1, R109 ;  /* 0x00000001605b7819 */ /* 0x000fe40000010e6d */
[----:B0-----:R-:W-:Y:S02]  /*11600*/  SHF.L.W.U32.HI R48, R109, 0x1, R96 ;  /* 0x000000016d307819 */ /* 0x001fe40000010e60 */
[----:B------:R-:W-:Y:S02]  /*11610*/  IADD3 R109, P0, P1, R97, R66, R18 ;  /* 0x00000042616d7210 */ /* 0x000fe4000791e012 */
[----:B------:R-:W-:Y:S02]  /*11620*/  SHF.L.W.U32.HI R67, R95, 0x8, R0 ;  /* 0x000000085f437819 */ /* 0x000fe40000010e00 */
[----:B------:R-:W-:Y:S02]  /*11630*/  SHF.L.W.U32.HI R111, R111, 0x8, R70 ;  /* 0x000000086f6f7819 */ /* 0x000fe40000010e46 */
[----:B------:R-:W-:-:S02]  /*11640*/  IADD3 R103, P2, P3, R113, R68, R12 ;  /* 0x0000004471677210 */ /* 0x000fc40007b5e00c */
[----:B------:R-:W-:Y:S02]  /*11650*/  SHF.L.W.U32.HI R95, R0, 0x8, R95 ;  /* 0x00000008005f7819 */ /* 0x000fe40000010e5f */
[----:B------:R-:W-:Y:S02]  /*11660*/  IADD3 R0, P4, P5, R48, R101, R6 ;  /* 0x0000006530007210 */ /* 0x000fe40007d9e006 */
[----:B------:R-:W-:Y:S02]  /*11670*/  LOP3.LUT R6, R109, R105, R74, 0x96, !PT ;  /* 0x000000696d067212 */ /* 0x000fe400078e964a */
[----:B------:R-:W-:Y:S02]  /*11680*/  IADD3.X R105, PT, PT, R111, R94, R13, P2, P3 ;  /* 0x0000005e6f697210 */ /* 0x000fe400017e640d */
[----:B------:R-:W-:Y:S02]  /*11690*/  IADD3.X R101, PT, PT, R71, R74, R19, P0, P1 ;  /* 0x0000004a47657210 */ /* 0x000fe400007e2413 */
[----:B------:R-:W-:Y:S01]  /*116a0*/  IADD3.X R74, PT, PT, R91, R93, R7, P4, P5 ;  /* 0x0000005d5b4a7210 */ /* 0x000fe200027ea407 */
[----:B------:R-:W5:Y:S01]  /*116b0*/  LDL.64 R18, [R51] ;  /* 0x0000000033127983 */ /* 0x000f620000100a00 */
[----:B------:R-:W-:-:S02]  /*116c0*/  LOP3.LUT R56, R103, R77, R94, 0x96, !PT ;  /* 0x0000004d67387212 */ /* 0x000fc400078e965e */
[----:B------:R-:W-:Y:S02]  /*116d0*/  LOP3.LUT R7, R105, R73, R68, 0x96, !PT ;  /* 0x0000004969077212 */ /* 0x000fe400078e9644 */
[----:B------:R-:W-:Y:S02]  /*116e0*/  LOP3.LUT R117, R119, R74, RZ, 0x3c, !PT ;  /* 0x0000004a77757212 */ /* 0x000fe400078e3cff */
[----:B------:R-:W-:Y:S02]  /*116f0*/  SHF.L.W.U32.HI R73, R7, 0x10, R56 ;  /* 0x0000001007497819 */ /* 0x000fe40000010e38 */
[----:B------:R-:W-:Y:S02]  /*11700*/  SHF.L.W.U32.HI R56, R56, 0x10, R7 ;  /* 0x0000001038387819 */ /* 0x000fe40000010e07 */
[----:B------:R-:W-:Y:S02]  /*11710*/  LOP3.LUT R121, R101, R121, R66, 0x96, !PT ;  /* 0x0000007965797212 */ /* 0x000fe400078e9642 */
[----:B------:R-:W-:-:S02]  /*11720*/  IADD3 R70, P0, PT, R56, R107, RZ ;  /* 0x0000006b38467210 */ /* 0x000fc40007f1e0ff */
[----:B------:R-:W-:Y:S02]  /*11730*/  IADD3 R117, P3, PT, R117, R108, RZ ;  /* 0x0000006c75757210 */ /* 0x000fe40007f7e0ff */
[----:B------:R-:W-:Y:S02]  /*11740*/  LOP3.LUT R13, R115, R0, RZ, 0x3c, !PT ;  /* 0x00000000730d7212 */ /* 0x000fe400078e3cff */
[----:B------:R-:W-:Y:S02]  /*11750*/  SHF.L.W.U32.HI R68, R121, 0x10, R6 ;  /* 0x0000001079447819 */ /* 0x000fe40000010e06 */
[----:B------:R-:W-:Y:S01]  /*11760*/  SHF.L.W.U32.HI R66, R6, 0x10, R121 ;  /* 0x0000001006427819 */ /* 0x000fe20000010e79 */
[----:B------:R-:W-:Y:S01]  /*11770*/  IMAD.X R112, R73, 0x1, R112, P0 ;  /* 0x0000000149707824 */ /* 0x000fe200000e0670 */
[----:B------:R-:W5:Y:S01]  /*11780*/  LDL.64 R6, [R50] ;  /* 0x0000000032067983 */ /* 0x000f620000100a00 */
[----:B------:R-:W-:Y:S01]  /*11790*/  IADD3 R77, P1, P2, R95, R72, R14 ;  /* 0x000000485f4d7210 */ /* 0x000fe20007a3e00e */
[----:B------:R-:W-:-:S02]  /*117a0*/  IMAD.X R116, R13, 0x1, R116, P3 ;  /* 0x000000010d747824 */ /* 0x000fc400018e0674 */
[----:B------:R0:W5:Y:S01]  /*117b0*/  LDL.64 R12, [R52] ;  /* 0x00000000340c7983 */ /* 0x0001620000100a00 */
[----:B------:R-:W-:Y:S02]  /*117c0*/  IADD3.X R93, PT, PT, R67, R76, R15, P1, P2 ;  /* 0x0000004c435d7210 */ /* 0x000fe40000fe440f */
[----:B------:R-:W-:Y:S01]  /*117d0*/  LOP3.LUT R14, R70, R113, RZ, 0x3c, !PT ;  /* 0x00000071460e7212 */ /* 0x000fe200078e3cff */
[----:B------:R-:W5:Y:S01]  /*117e0*/  LDL.64 R50, [R54] ;  /* 0x0000000036327983 */ /* 0x000f620000100a00 */
[----:B------:R-:W-:Y:S02]  /*117f0*/  LOP3.LUT R111, R112, R111, RZ, 0x3c, !PT ;  /* 0x0000006f706f7212 */ /* 0x000fe400078e3cff */
[----:B------:R-:W-:Y:S02]  /*11800*/  LOP3.LUT R113, R91, R116, RZ, 0x3c, !PT ;  /* 0x000000745b717212 */ /* 0x000fe400078e3cff */
[----:B------:R-:W-:Y:S02]  /*11810*/  LOP3.LUT R87, R93, R87, R72, 0x96, !PT ;  /* 0x000000575d577212 */ /* 0x000fe400078e9648 */
[----:B------:R-:W-:-:S02]  /*11820*/  SHF.L.W.U32.HI R91, R14, 0x1, R111 ;  /* 0x000000010e5b7819 */ /* 0x000fc40000010e6f */
[----:B------:R-:W-:Y:S02]  /*11830*/  SHF.L.W.U32.HI R72, R111, 0x1, R14 ;  /* 0x000000016f487819 */ /* 0x000fe40000010e0e */
[----:B------:R-:W-:Y:S01]  /*11840*/  LOP3.LUT R76, R77, R57, R76, 0x96, !PT ;  /* 0x000000394d4c7212 */ /* 0x000fe200078e964c */
[----:B------:R1:W5:Y:S01]  /*11850*/  LDL.64 R14, [R49] ;  /* 0x00000000310e7983 */ /* 0x0003620000100a00 */
[----:B------:R-:W-:Y:S02]  /*11860*/  LOP3.LUT R48, R48, R117, RZ, 0x3c, !PT ;  /* 0x0000007530307212 */ /* 0x000fe400078e3cff */
[----:B------:R-:W-:Y:S02]  /*11870*/  SHF.L.W.U32.HI R57, R76, 0x10, R87 ;  /* 0x000000104c397819 */ /* 0x000fe40000010e57 */
[----:B------:R-:W-:Y:S02]  /*11880*/  SHF.L.W.U32.HI R111, R113, 0x8, R48 ;  /* 0x00000008716f7819 */ /* 0x000fe40000010e30 */
[----:B------:R-:W-:-:S02]  /*11890*/  SHF.L.W.U32.HI R113, R48, 0x8, R113 ;  /* 0x0000000830717819 */ /* 0x000fc40000010e71 */
[----:B------:R-:W-:Y:S02]  /*118a0*/  SHF.L.W.U32.HI R87, R87, 0x10, R76 ;  /* 0x0000001057577819 */ /* 0x000fe40000010e4c */
[----:B------:R-:W-:Y:S02]  /*118b0*/  IADD3 R48, P0, PT, R57, R98, RZ ;  /* 0x0000006239307210 */ /* 0x000fe40007f1e0ff */
[----:B------:R-:W-:-:S03]  /*118c0*/  IADD3 R107, P1, P2, R113, R0, R26 ;  /* 0x00000000716b7210 */ /* 0x000fc60007a3e01a */
[----:B------:R-:W-:Y:S01]  /*118d0*/  IMAD.X R100, R87, 0x1, R100, P0 ;  /* 0x0000000157647824 */ /* 0x000fe200000e0664 */
[----:B------:R-:W-:Y:S02]  /*118e0*/  IADD3.X R98, PT, PT, R111, R74, R27, P1, P2 ;  /* 0x0000004a6f627210 */ /* 0x000fe40000fe441b */
[----:B------:R-:W-:Y:S02]  /*118f0*/  LOP3.LUT R119, R107, R119, R74, 0x96, !PT ;  /* 0x000000776b777212 */ /* 0x000fe400078e964a */
[----:B------:R-:W-:Y:S02]  /*11900*/  IADD3 R74, P0, PT, R66, R69, RZ ;  /* 0x00000045424a7210 */ /* 0x000fe40007f1e0ff */
[----:B------:R-:W-:Y:S02]  /*11910*/  LOP3.LUT R95, R48, R95, RZ, 0x3c, !PT ;  /* 0x0000005f305f7212 */ /* 0x000fe400078e3cff */
[----:B------:R-:W-:Y:S01]  /*11920*/  LOP3.LUT R102, R100, R67, RZ, 0x3c, !PT ;  /* 0x0000004364667212 */ /* 0x000fe200078e3cff */
[----:B------:R-:W-:Y:S01]  /*11930*/  IMAD.X R76, R68, 0x1, R75, P0 ;  /* 0x00000001444c7824 */ /* 0x000fe200000e064b */
[----:B---3--:R-:W-:-:S02]  /*11940*/  IADD3 R109, P3, P4, R72, R109, R22 ;  /* 0x0000006d486d7210 */ /* 0x008fc40007c7e016 */
[----:B------:R-:W-:Y:S02]  /*11950*/  SHF.L.W.U32.HI R67, R102, 0x1, R95 ;  /* 0x0000000166437819 */ /* 0x000fe40000010e5f */
[----:B------:R-:W-:Y:S02]  /*11960*/  LOP3.LUT R22, R98, R115, R0, 0x96, !PT ;  /* 0x0000007362167212 */ /* 0x000fe400078e9600 */
[----:B------:R-:W-:Y:S02]  /*11970*/  SHF.L.W.U32.HI R102, R95, 0x1, R102 ;  /* 0x000000015f667819 */ /* 0x000fe40000010e66 */
[----:B------:R-:W-:Y:S02]  /*11980*/  IADD3 R103, P0, P1, R67, R103, R60 ;  /* 0x0000006743677210 */ /* 0x000fe4000791e03c */
[----:B------:R-:W-:Y:S02]  /*11990*/  LOP3.LUT R97, R74, R97, RZ, 0x3c, !PT ;  /* 0x000000614a617212 */ /* 0x000fe400078e3cff */
[----:B------:R-:W-:-:S02]  /*119a0*/  LOP3.LUT R26, R76, R71, RZ, 0x3c, !PT ;  /* 0x000000474c1a7212 */ /* 0x000fc400078e3cff */
[----:B------:R-:W-:Y:S02]  /*119b0*/  SHF.L.W.U32.HI R0, R119, 0x10, R22 ;  /* 0x0000001077007819 */ /* 0x000fe40000010e16 */
[----:B------:R-:W-:Y:S02]  /*119c0*/  IADD3.X R105, PT, PT, R102, R105, R61, P0, P1 ;  /* 0x0000006966697210 */ /* 0x000fe400007e243d */
[----:B------:R-:W-:Y:S02]  /*119d0*/  IADD3.X R101, PT, PT, R91, R101, R23, P3, P4 ;  /* 0x000000655b657210 */ /* 0x000fe40001fe8417 */
[----:B------:R-:W-:Y:S02]  /*119e0*/  SHF.L.W.U32.HI R60, R22, 0x10, R119 ;  /* 0x00000010163c7819 */ /* 0x000fe40000010e77 */
[----:B------:R-:W-:Y:S01]  /*119f0*/  SHF.L.W.U32.HI R71, R97, 0x1, R26 ;  /* 0x0000000161477819 */ /* 0x000fe20000010e1a */
[----:B------:R-:W3:Y:S01]  /*11a00*/  LDL.64 R22, [R78] ;  /* 0x000000004e167983 */ /* 0x000ee20000100a00 */
[----:B------:R-:W-:-:S02]  /*11a10*/  SHF.L.W.U32.HI R97, R26, 0x1, R97 ;  /* 0x000000011a617819 */ /* 0x000fc40000010e61 */
[----:B------:R-:W-:Y:S01]  /*11a20*/  IADD3 R117, P0, PT, R0, R117, RZ ;  /* 0x0000007500757210 */ /* 0x000fe20007f1e0ff */
[----:B------:R2:W3:Y:S01]  /*11a30*/  LDL.64 R26, [R53] ;  /* 0x00000000351a7983 */ /* 0x0004e20000100a00 */
[----:B0-----:R-:W-:Y:S02]  /*11a40*/  LOP3.LUT R52, R68, R105, RZ, 0x3c, !PT ;  /* 0x0000006944347212 */ /* 0x001fe400078e3cff */
[C---:B------:R-:W-:Y:S02]  /*11a50*/  LOP3.LUT R75, R60.reuse, R101, RZ, 0x3c, !PT ;  /* 0x000000653c4b7212 */ /* 0x040fe400078e3cff */
[----:B------:R-:W-:Y:S01]  /*11a60*/  IADD3 R69, P2, P3, R97, R107, R64 ;  /* 0x0000006b61457210 */ /* 0x000fe20007b5e040 */
[----:B------:R-:W-:Y:S01]  /*11a70*/  IMAD.X R116, R60, 0x1, R116, P0 ;  /* 0x000000013c747824 */ /* 0x000fe200000e0674 */
[----:B------:R-:W-:Y:S02]  /*11a80*/  IADD3 R52, P1, PT, R52, R117, RZ ;  /* 0x0000007534347210 */ /* 0x000fe40007f3e0ff */
[----:B------:R-:W-:-:S02]  /*11a90*/  LOP3.LUT R61, R66, R103, RZ, 0x3c, !PT ;  /* 0x00000067423d7212 */ /* 0x000fc400078e3cff */
[----:B------:R-:W-:Y:S02]  /*11aa0*/  IADD3 R75, P0, PT, R75, R48, RZ ;  /* 0x000000304b4b7210 */ /* 0x000fe40007f1e0ff */
[----:B-1----:R-:W-:Y:S02]  /*11ab0*/  LOP3.LUT R49, R0, R109, RZ, 0x3c, !PT ;  /* 0x0000006d00317212 */ /* 0x002fe400078e3cff */
[----:B------:R-:W-:Y:S01]  /*11ac0*/  IADD3.X R98, PT, PT, R71, R98, R65, P2, P3 ;  /* 0x0000006247627210 */ /* 0x000fe200017e6441 */
[----:B------:R-:W-:Y:S01]  /*11ad0*/  IMAD.X R61, R61, 0x1, R116, P1 ;  /* 0x000000013d3d7824 */ /* 0x000fe200008e0674 */
[----:B------:R-:W-:Y:S01]  /*11ae0*/  LOP3.LUT R96, R117, R113, RZ, 0x3c, !PT ;  /* 0x0000007175607212 */ /* 0x000fe200078e3cff */
[----:B------:R-:W-:Y:S01]  /*11af0*/  IMAD.X R64, R49, 0x1, R100, P0 ;  /* 0x0000000131407824 */ /* 0x000fe200000e0664 */
[----:B------:R-:W-:Y:S01]  /*11b00*/  LOP3.LUT R111, R116, R111, RZ, 0x3c, !PT ;  /* 0x0000006f746f7212 */ /* 0x000fe200078e3cff */
[----:B------:R0:W3:Y:S01]  /*11b10*/  LDL.64 R48, [R55] ;  /* 0x0000000037307983 */ /* 0x0000e20000100a00 */
[----:B--2---:R-:W-:-:S02]  /*11b20*/  LOP3.LUT R53, R87, R98, RZ, 0x3c, !PT ;  /* 0x0000006257357212 */ /* 0x004fc400078e3cff */
[----:B------:R-:W-:Y:S02]  /*11b30*/  SHF.L.W.U32.HI R94, R96, 0x1, R111 ;  /* 0x00000001605e7819 */ /* 0x000fe40000010e6f */
[----:B------:R-:W-:Y:S02]  /*11b40*/  SHF.L.W.U32.HI R96, R111, 0x1, R96 ;  /* 0x000000016f607819 */ /* 0x000fe40000010e60 */
[----:B------:R-:W-:Y:S02]  /*11b50*/  LOP3.LUT R65, R67, R52, RZ, 0x3c, !PT ;  /* 0x0000003443417212 */ /* 0x000fe400078e3cff */
[----:B------:R-:W-:Y:S02]  /*11b60*/  LOP3.LUT R102, R102, R61, RZ, 0x3c, !PT ;  /* 0x0000003d66667212 */ /* 0x000fe400078e3cff */
[----:B------:R-:W-:Y:S02]  /*11b70*/  IADD3 R78, P2, PT, R53, R70, RZ ;  /* 0x00000046354e7210 */ /* 0x000fe40007f5e0ff */
[----:B------:R-:W-:-:S02]  /*11b80*/  LOP3.LUT R107, R57, R69, RZ, 0x3c, !PT ;  /* 0x00000045396b7212 */ /* 0x000fc400078e3cff */
[----:B------:R-:W-:Y:S02]  /*11b90*/  IADD3 R95, P0, P1, R96, R77, R28 ;  /* 0x0000004d605f7210 */ /* 0x000fe4000791e01c */
[----:B------:R-:W-:Y:S01]  /*11ba0*/  SHF.L.W.U32.HI R67, R102, 0x8, R65 ;  /* 0x0000000866437819 */ /* 0x000fe20000010e41 */
[----:B------:R-:W-:Y:S01]  /*11bb0*/  IMAD.X R107, R107, 0x1, R112, P2 ;  /* 0x000000016b6b7824 */ /* 0x000fe200010e0670 */
[----:B------:R-:W-:Y:S02]  /*11bc0*/  SHF.L.W.U32.HI R65, R65, 0x8, R102 ;  /* 0x0000000841417819 */ /* 0x000fe40000010e66 */
[----:B------:R-:W-:Y:S02]  /*11bd0*/  IADD3.X R70, PT, PT, R94, R93, R29, P0, P1 ;  /* 0x0000005d5e467210 */ /* 0x000fe400007e241d */
[----:B------:R-:W-:Y:S01]  /*11be0*/  IADD3 R77, P0, P1, R65, R103, R16 ;  /* 0x00000067414d7210 */ /* 0x000fe2000791e010 */
[----:B------:R1:W2:Y:S01]  /*11bf0*/  LDL.64 R28, [R81] ;  /* 0x00000000511c7983 */ /* 0x0002a20000100a00 */
[----:B------:R-:W-:-:S02]  /*11c00*/  LOP3.LUT R97, R97, R78, RZ, 0x3c, !PT ;  /* 0x0000004e61617212 */ /* 0x000fc400078e3cff */
[----:B------:R-:W-:Y:S02]  /*11c10*/  LOP3.LUT R16, R71, R107, RZ, 0x3c, !PT ;  /* 0x0000006b47107212 */ /* 0x000fe400078e3cff */
[----:B------:R-:W-:Y:S02]  /*11c20*/  LOP3.LUT R93, R73, R70, RZ, 0x3c, !PT ;  /* 0x00000046495d7212 */ /* 0x000fe400078e3cff */
[----:B------:R-:W-:Y:S02]  /*11c30*/  SHF.L.W.U32.HI R111, R97, 0x8, R16 ;  /* 0x00000008616f7819 */ /* 0x000fe40000010e10 */
[----:B0-----:R-:W-:Y:S02]  /*11c40*/  IADD3.X R55, PT, PT, R67, R105, R17, P0, P1 ;  /* 0x0000006943377210 */ /* 0x001fe400007e2411 */
[----:B------:R-:W-:Y:S02]  /*11c50*/  IADD3 R93, P0, PT, R93, R74, RZ ;  /* 0x0000004a5d5d7210 */ /* 0x000fe40007f1e0ff */
[----:B------:R-:W-:-:S02]  /*11c60*/  LOP3.LUT R17, R56, R95, RZ, 0x3c, !PT ;  /* 0x0000005f38117212 */ /* 0x000fc400078e3cff */
[----:B------:R-:W-:Y:S02]  /*11c70*/  LOP3.LUT R71, R77, R68, R105, 0x96, !PT ;  /* 0x000000444d477212 */ /* 0x000fe400078e9669 */
[----:B------:R-:W-:Y:S02]  /*11c80*/  SHF.L.W.U32.HI R105, R16, 0x8, R97 ;  /* 0x0000000810697819 */ /* 0x000fe40000010e61 */
[----:B------:R-:W-:Y:S01]  /*11c90*/  IADD3 R53, P1, P2, R111, R69, R30 ;  /* 0x000000456f357210 */ /* 0x000fe20007a3e01e */
[----:B------:R-:W-:Y:S01]  /*11ca0*/  IMAD.X R97, R17, 0x1, R76, P0 ;  /* 0x0000000111617824 */ /* 0x000fe200000e064c */
[----:B------:R-:W-:Y:S01]  /*11cb0*/  LOP3.LUT R72, R72, R75, RZ, 0x3c, !PT ;  /* 0x0000004b48487212 */ /* 0x000fe200078e3cff */
[----:B------:R0:W2:Y:S01]  /*11cc0*/  LDL.64 R16, [R80] ;  /* 0x0000000050107983 */ /* 0x0000a20000100a00 */
[----:B------:R-:W-:Y:S02]  /*11cd0*/  LOP3.LUT R91, R91, R64, RZ, 0x3c, !PT ;  /* 0x000000405b5b7212 */ /* 0x000fe400078e3cff */
[----:B------:R-:W-:-:S02]  /*11ce0*/  LOP3.LUT R100, R55, R66, R103, 0x96, !PT ;  /* 0x0000004237647212 */ /* 0x000fc400078e9667 */
[----:B------:R-:W-:Y:S02]  /*11cf0*/  IADD3.X R66, PT, PT, R105, R98, R31, P1, P2 ;  /* 0x0000006269427210 */ /* 0x000fe40000fe441f */
[----:B------:R-:W-:Y:S02]  /*11d00*/  SHF.L.W.U32.HI R54, R91, 0x8, R72 ;  /* 0x000000085b367819 */ /* 0x000fe40000010e48 */
[----:B------:R-:W-:Y:S02]  /*11d10*/  SHF.L.W.U32.HI R72, R72, 0x8, R91 ;  /* 0x0000000848487819 */ /* 0x000fe40000010e5b */
[----:B------:R-:W-:Y:S02]  /*11d20*/  LOP3.LUT R31, R53, R87, R98, 0x96, !PT ;  /* 0x00000057351f7212 */ /* 0x000fe400078e9662 */
[----:B------:R-:W-:Y:S02]  /*11d30*/  LOP3.LUT R68, R66, R57, R69, 0x96, !PT ;  /* 0x0000003942447212 */ /* 0x000fe400078e9645 */
[----:B------:R-:W-:-:S02]  /*11d40*/  LOP3.LUT R91, R96, R93, RZ, 0x3c, !PT ;  /* 0x0000005d605b7212 */ /* 0x000fc400078e3cff */
[----:B------:R-:W-:Y:S02]  /*11d50*/  LOP3.LUT R94, R94, R97, RZ, 0x3c, !PT ;  /* 0x000000615e5e7212 */ /* 0x000fe400078e3cff */
[----:B------:R-:W-:Y:S02]  /*11d60*/  SHF.L.W.U32.HI R30, R68, 0x10, R31 ;  /* 0x00000010441e7819 */ /* 0x000fe40000010e1f */
[----:B------:R-:W-:Y:S02]  /*11d70*/  SHF.L.W.U32.HI R74, R91, 0x8, R94 ;  /* 0x000000085b4a7819 */ /* 0x000fe40000010e5e */
[----:B------:R-:W-:Y:S02]  /*11d80*/  SHF.L.W.U32.HI R31, R31, 0x10, R68 ;  /* 0x000000101f1f7819 */ /* 0x000fe40000010e44 */
[----:B------:R-:W-:Y:S02]  /*11d90*/  SHF.L.W.U32.HI R91, R94, 0x8, R91 ;  /* 0x000000085e5b7819 */ /* 0x000fe40000010e5b */
[----:B------:R-:W-:-:S02]  /*11da0*/  IADD3 R68, P2, P3, R74, R95, R24 ;  /* 0x0000005f4a447210 */ /* 0x000fc40007b5e018 */
[----:B------:R-:W-:Y:S02]  /*11db0*/  IADD3 R87, P0, P1, R72, R109, R32 ;  /* 0x0000006d48577210 */ /* 0x000fe4000791e020 */
[----:B------:R-:W-:Y:S02]  /*11dc0*/  IADD3 R76, P4, PT, R31, R78, RZ ;  /* 0x0000004e1f4c7210 */ /* 0x000fe40007f9e0ff */
[----:B------:R-:W-:Y:S02]  /*11dd0*/  IADD3.X R69, PT, PT, R91, R70, R25, P2, P3 ;  /* 0x000000465b457210 */ /* 0x000fe400017e6419 */
[----:B-1----:R-:W-:Y:S01]  /*11de0*/  IADD3.X R81, PT, PT, R54, R101, R33, P0, P1 ;  /* 0x0000006536517210 */ /* 0x002fe200007e2421 */
[----:B------:R-:W-:Y:S01]  /*11df0*/  IMAD.X R33, R30, 0x1, R107, P4 ;  /* 0x000000011e217824 */ /* 0x000fe200020e066b */
[----:B------:R1:W2:Y:S01]  /*11e00*/  LDL.64 R24, [R79] ;  /* 0x000000004f187983 */ /* 0x0002a20000100a00 */
[----:B------:R-:W-:Y:S02]  /*11e10*/  LOP3.LUT R57, R87, R60, R101, 0x96, !PT ;  /* 0x0000003c57397212 */ /* 0x000fe400078e9665 */
[----:B------:R-:W-:-:S02]  /*11e20*/  LOP3.LUT R101, R76, R111, RZ, 0x3c, !PT ;  /* 0x0000006f4c657212 */ /* 0x000fc400078e3cff */
[----:B------:R-:W-:Y:S02]  /*11e30*/  LOP3.LUT R60, R33, R105, RZ, 0x3c, !PT ;  /* 0x00000069213c7212 */ /* 0x000fe400078e3cff */
[----:B0-----:R-:W-:Y:S02]  /*11e40*/  LOP3.LUT R80, R81, R0, R109, 0x96, !PT ;  /* 0x0000000051507212 */ /* 0x001fe400078e966d */
[----:B------:R-:W-:Y:S02]  /*11e50*/  LOP3.LUT R78, R69, R56, R95, 0x96, !PT ;  /* 0x00000038454e7212 */ /* 0x000fe400078e965f */
[----:B------:R-:W-:Y:S02]  /*11e60*/  SHF.L.W.U32.HI R56, R60, 0x1, R101 ;  /* 0x000000013c387819 */ /* 0x000fe40000010e65 */
[----:B------:R-:W-:Y:S02]  /*11e70*/  SHF.L.W.U32.HI R0, R57, 0x10, R80 ;  /* 0x0000001039007819 */ /* 0x000fe40000010e50 */
[----:B------:R-:W-:-:S02]  /*11e80*/  LOP3.LUT R73, R68, R73, R70, 0x96, !PT ;  /* 0x0000004944497212 */ /* 0x000fc400078e9646 */
[----:B------:R-:W-:Y:S02]  /*11e90*/  SHF.L.W.U32.HI R57, R80, 0x10, R57 ;  /* 0x0000001050397819 */ /* 0x000fe40000010e39 */
[----:B------:R-:W-:Y:S02]  /*11ea0*/  SHF.L.W.U32.HI R101, R101, 0x1, R60 ;  /* 0x0000000165657819 */ /* 0x000fe40000010e3c */
[----:B------:R-:W-:Y:S02]  /*11eb0*/  IADD3 R80, P1, P2, R56, R87, R20 ;  /* 0x0000005738507210 */ /* 0x000fe40007a3e014 */
[----:B-1----:R-:W-:Y:S01]  /*11ec0*/  IADD3 R79, P0, PT, R0, R75, RZ ;  /* 0x0000004b004f7210 */ /* 0x002fe20007f1e0ff */
[----:B------:R-:W2:Y:S01]  /*11ed0*/  LDL.64 R86, [R86] ;  /* 0x0000000056567983 */ /* 0x000ea20000100a00 */
[----:B------:R-:W-:Y:S02]  /*11ee0*/  SHF.L.W.U32.HI R60, R73, 0x10, R78 ;  /* 0x00000010493c7819 */ /* 0x000fe40000010e4e */
[----:B------:R-:W-:Y:S01]  /*11ef0*/  IADD3.X R95, PT, PT, R101, R81, R21, P1, P2 ;  /* 0x00000051655f7210 */ /* 0x000fe20000fe4415 */
[----:B------:R-:W-:Y:S01]  /*11f00*/  IMAD.X R81, R57, 0x1, R64, P0 ;  /* 0x0000000139517824 */ /* 0x000fe200000e0640 */
[----:B------:R-:W-:Y:S01]  /*11f10*/  SHF.L.W.U32.HI R32, R100, 0x10, R71 ;  /* 0x0000001064207819 */ /* 0x000fe20000010e47 */
[----:B------:R-:W2:Y:S01]  /*11f20*/  LDL.64 R20, [R84] ;  /* 0x0000000054147983 */ /* 0x000ea20000100a00 */
[----:B------:R-:W-:-:S02]  /*11f30*/  SHF.L.W.U32.HI R71, R71, 0x10, R100 ;  /* 0x0000001047477819 */ /* 0x000fc40000010e64 */
[----:B------:R-:W-:Y:S02]  /*11f40*/  SHF.L.W.U32.HI R70, R78, 0x10, R73 ;  /* 0x000000104e467819 */ /* 0x000fe40000010e49 */
[----:B------:R-:W-:Y:S02]  /*11f50*/  IADD3 R93, P1, PT, R60, R93, RZ ;  /* 0x0000005d3c5d7210 */ /* 0x000fe40007f3e0ff */
[----:B------:R-:W-:Y:S02]  /*11f60*/  LOP3.LUT R73, R32, R95, RZ, 0x3c, !PT ;  /* 0x0000005f20497212 */ /* 0x000fe400078e3cff */
[----:B------:R-:W-:Y:S02]  /*11f70*/  LOP3.LUT R72, R79, R72, RZ, 0x3c, !PT ;  /* 0x000000484f487212 */ /* 0x000fe400078e3cff */
[----:B------:R-:W-:Y:S02]  /*11f80*/  LOP3.LUT R75, R81, R54, RZ, 0x3c, !PT ;  /* 0x00000036514b7212 */ /* 0x000fe400078e3cff */
[C---:B------:R-:W-:Y:S01]  /*11f90*/  IADD3 R78, P0, PT, R71.reuse, R52, RZ ;  /* 0x00000034474e7210 */ /* 0x040fe20007f1e0ff */
[----:B------:R-:W-:Y:S01]  /*11fa0*/  IMAD.X R97, R70, 0x1, R97, P1 ;  /* 0x0000000146617824 */ /* 0x000fe200008e0661 */
[----:B------:R-:W-:-:S02]  /*11fb0*/  LOP3.LUT R52, R71, R80, RZ, 0x3c, !PT ;  /* 0x0000005047347212 */ /* 0x000fc400078e3cff */
[----:B------:R-:W-:Y:S02]  /*11fc0*/  IADD3 R73, P1, PT, R73, R93, RZ ;  /* 0x0000005d49497210 */ /* 0x000fe40007f3e0ff */
[----:B------:R-:W-:Y:S02]  /*11fd0*/  SHF.L.W.U32.HI R94, R72, 0x1, R75 ;  /* 0x00000001485e7819 */ /* 0x000fe40000010e4b */
[----:B------:R-:W-:Y:S01]  /*11fe0*/  SHF.L.W.U32.HI R96, R75, 0x1, R72 ;  /* 0x000000014b607819 */ /* 0x000fe20000010e48 */
[----:B------:R-:W-:Y:S02]  /*11ff0*/  IMAD.X R72, R32, 0x1, R61, P0 ;  /* 0x0000000120487824 */ /* 0x000fe400000e063d */
[----:B------:R-:W-:Y:S01]  /*12000*/  IMAD.X R52, R52, 0x1, R97, P1 ;  /* 0x0000000134347824 */ /* 0x000fe200008e0661 */
[----:B------:R-:W-:Y:S02]  /*12010*/  LOP3.LUT R65, R78, R65, RZ, 0x3c, !PT ;  /* 0x000000414e417212 */ /* 0x000fe400078e3cff */
[----:B------:R-:W-:-:S02]  /*12020*/  LOP3.LUT R54, R72, R67, RZ, 0x3c, !PT ;  /* 0x0000004348367212 */ /* 0x000fc400078e3cff */
[----:B------:R-:W-:Y:S02]  /*12030*/  IADD3 R109, P0, P1, R96, R77, R10 ;  /* 0x0000004d606d7210 */ /* 0x000fe4000791e00a */
[----:B------:R-:W-:Y:S02]  /*12040*/  LOP3.LUT R56, R56, R73, RZ, 0x3c, !PT ;  /* 0x0000004938387212 */ /* 0x000fe400078e3cff */
[----:B------:R-:W-:Y:S02]  /*12050*/  LOP3.LUT R67, R101, R52, RZ, 0x3c, !PT ;  /* 0x0000003465437212 */ /* 0x000fe400078e3cff */
[----:B------:R-:W-:Y:S02]  /*12060*/  SHF.L.W.U32.HI R10, R65, 0x1, R54 ;  /* 0x00000001410a7819 */ /* 0x000fe40000010e36 */
[----:B------:R-:W-:Y:S02]  /*12070*/  SHF.L.W.U32.HI R107, R54, 0x1, R65 ;  /* 0x00000001366b7819 */ /* 0x000fe40000010e41 */
[----:B------:R-:W-:Y:S01]  /*12080*/  IADD3.X R11, PT, PT, R94, R55, R11, P0, P1 ;  /* 0x000000375e0b7210 */ /* 0x000fe200007e240b */
[----:B------:R-:W2:Y:S01]  /*12090*/  LDL.64 R64, [R83] ;  /* 0x0000000053407983 */ /* 0x000ea20000100a00 */
[----:B------:R-:W-:-:S03]  /*120a0*/  SHF.L.W.U32.HI R61, R56, 0x8, R67 ;  /* 0x00000008383d7819 */ /* 0x000fc60000010e43 */
[----:B------:R-:W2:Y:S01]  /*120b0*/  LDL.64 R54, [R82] ;  /* 0x0000000052367983 */ /* 0x000ea20000100a00 */
[----:B------:R-:W-:Y:S02]  /*120c0*/  SHF.L.W.U32.HI R67, R67, 0x8, R56 ;  /* 0x0000000843437819 */ /* 0x000fe40000010e38 */
[----:B------:R-:W-:Y:S02]  /*120d0*/  IADD3 R75, P0, P1, R61, R80, R34 ;  /* 0x000000503d4b7210 */ /* 0x000fe4000791e022 */
[----:B------:R-:W-:Y:S02]  /*120e0*/  LOP3.LUT R103, R70, R11, RZ, 0x3c, !PT ;  /* 0x0000000b46677212 */ /* 0x000fe400078e3cff */
[----:B------:R-:W-:Y:S02]  /*120f0*/  IADD3.X R56, PT, PT, R67, R95, R35, P0, P1 ;  /* 0x0000005f43387210 */ /* 0x000fe400007e2423 */
[----:B------:R-:W-:Y:S02]  /*12100*/  IADD3 R103, P0, PT, R103, R76, RZ ;  /* 0x0000004c67677210 */ /* 0x000fe40007f1e0ff */
[----:B------:R-:W-:-:S02]  /*12110*/  LOP3.LUT R34, R60, R109, RZ, 0x3c, !PT ;  /* 0x0000006d3c227212 */ /* 0x000fc400078e3cff */
[----:B------:R-:W-:Y:S02]  /*12120*/  LOP3.LUT R74, R93, R74, RZ, 0x3c, !PT ;  /* 0x0000004a5d4a7212 */ /* 0x000fe400078e3cff */
[----:B------:R-:W-:Y:S01]  /*12130*/  LOP3.LUT R91, R97, R91, RZ, 0x3c, !PT ;  /* 0x0000005b615b7212 */ /* 0x000fe200078e3cff */
[----:B------:R-:W-:-:S03]  /*12140*/  IMAD.X R97, R34, 0x1, R33, P0 ;  /* 0x0000000122617824 */ /* 0x000fc600000e0621 */
[----:B------:R-:W-:Y:S02]  /*12150*/  SHF.L.W.U32.HI R77, R74, 0x1, R91 ;  /* 0x000000014a4d7819 */ /* 0x000fe40000010e5b */
[----:B------:R-:W-:Y:S02]  /*12160*/  SHF.L.W.U32.HI R105, R91, 0x1, R74 ;  /* 0x000000015b697819 */ /* 0x000fe40000010e4a */
[----:B------:R-:W-:Y:S02]  /*12170*/  IADD3 R74, P0, P1, R107, R68, R36 ;  /* 0x000000446b4a7210 */ /* 0x000fe4000791e024 */
[----:B------:R-:W-:Y:S02]  /*12180*/  LOP3.LUT R71, R56, R71, R80, 0x96, !PT ;  /* 0x0000004738477212 */ /* 0x000fe400078e9650 */
[----:B------:R-:W-:Y:S02]  /*12190*/  IADD3.X R101, PT, PT, R10, R69, R37, P0, P1 ;  /* 0x000000450a657210 */ /* 0x000fe400007e2425 */
[----:B------:R0:W2:Y:S01]  /*121a0*/  LDL.64 R68, [R85] ;  /* 0x0000000055447983 */ /* 0x0000a20000100a00 */
[----:B------:R-:W-:-:S02]  /*121b0*/  LOP3.LUT R80, R96, R103, RZ, 0x3c, !PT ;  /* 0x0000006760507212 */ /* 0x000fc400078e3cff */
[----:B------:R-:W-:Y:S02]  /*121c0*/  LOP3.LUT R35, R94, R97, RZ, 0x3c, !PT ;  /* 0x000000615e237212 */ /* 0x000fe400078e3cff */
[----:B------:R-:W-:Y:S02]  /*121d0*/  LOP3.LUT R32, R75, R32, R95, 0x96, !PT ;  /* 0x000000204b207212 */ /* 0x000fe400078e965f */
[----:B------:R-:W-:Y:S02]  /*121e0*/  IADD3 R95, P2, P3, R105, R53, R38 ;  /* 0x00000035695f7210 */ /* 0x000fe40007b5e026 */
[----:B------:R-:W-:Y:S02]  /*121f0*/  LOP3.LUT R34, R30, R101, RZ, 0x3c, !PT ;  /* 0x000000651e227212 */ /* 0x000fe400078e3cff */
[----:B------:R-:W-:Y:S02]  /*12200*/  SHF.L.W.U32.HI R76, R35, 0x8, R80 ;  /* 0x00000008234c7819 */ /* 0x000fe40000010e50 */
[----:B------:R-:W-:-:S02]  /*12210*/  SHF.L.W.U32.HI R80, R80, 0x8, R35 ;  /* 0x0000000850507819 */ /* 0x000fc40000010e23 */
[----:B------:R-:W-:Y:S02]  /*12220*/  IADD3.X R38, PT, PT, R77, R66, R39, P2, P3 ;  /* 0x000000424d267210 */ /* 0x000fe400017e6427 */
[----:B------:R-:W-:Y:S02]  /*12230*/  IADD3 R91, P2, PT, R34, R79, RZ ;  /* 0x0000004f225b7210 */ /* 0x000fe40007f5e0ff */
[----:B------:R-:W-:Y:S02]  /*12240*/  LOP3.LUT R34, R31, R74, RZ, 0x3c, !PT ;  /* 0x0000004a1f227212 */ /* 0x000fe400078e3cff */
[----:B------:R-:W-:Y:S02]  /*12250*/  IADD3 R35, P0, P1, R80, R109, R62 ;  /* 0x0000006d50237210 */ /* 0x000fe4000791e03e */
[----:B------:R-:W-:Y:S01]  /*12260*/  LOP3.LUT R37, R57, R38, RZ, 0x3c, !PT ;  /* 0x0000002639257212 */ /* 0x000fe200078e3cff */
[----:B------:R-:W-:Y:S01]  /*12270*/  IMAD.X R93, R34, 0x1, R81, P2 ;  /* 0x00000001225d7824 */ /* 0x000fe200010e0651 */
[----:B------:R-:W-:-:S02]  /*12280*/  IADD3.X R63, PT, PT, R76, R11, R63, P0, P1 ;  /* 0x0000000b4c3f7210 */ /* 0x000fc400007e243f */
[----:B------:R-:W-:Y:S02]  /*12290*/  LOP3.LUT R70, R35, R70, R11, 0x96, !PT ;  /* 0x0000004623467212 */ /* 0x000fe400078e960b */
[----:B------:R-:W-:Y:S02]  /*122a0*/  LOP3.LUT R109, R63, R60, R109, 0x96, !PT ;  /* 0x0000003c3f6d7212 */ /* 0x000fe400078e966d */
[----:B------:R-:W-:Y:S02]  /*122b0*/  IADD3 R62, P0, PT, R37, R78, RZ ;  /* 0x0000004e253e7210 */ /* 0x000fe40007f1e0ff */
[----:B0-----:R-:W-:Y:S02]  /*122c0*/  LOP3.LUT R85, R107, R91, RZ, 0x3c, !PT ;  /* 0x0000005b6b557212 */ /* 0x001fe400078e3cff */
[----:B------:R-:W-:Y:S02]  /*122d0*/  LOP3.LUT R10, R10, R93, RZ, 0x3c, !PT ;  /* 0x0000005d0a0a7212 */ /* 0x000fe400078e3cff */
[----:B------:R-:W-:-:S02]  /*122e0*/  LOP3.LUT R11, R0, R95, RZ, 0x3c, !PT ;  /* 0x0000005f000b7212 */ /* 0x000fc400078e3cff */
[----:B------:R-:W-:Y:S02]  /*122f0*/  SHF.L.W.U32.HI R34, R70, 0x10, R109 ;  /* 0x0000001046227819 */ /* 0x000fe40000010e6d */
[----:B------:R-:W-:Y:S01]  /*12300*/  SHF.L.W.U32.HI R83, R10, 0x8, R85 ;  /* 0x000000080a537819 */ /* 0x000fe20000010e55 */
[----:B------:R-:W-:Y:S01]  /*12310*/  IMAD.X R72, R11, 0x1, R72, P0 ;  /* 0x000000010b487824 */ /* 0x000fe200000e0648 */
[----:B------:R-:W-:Y:S02]  /*12320*/  SHF.L.W.U32.HI R85, R85, 0x8, R10 ;  /* 0x0000000855557819 */ /* 0x000fe40000010e0a */
[----:B------:R-:W2:Y:S01]  /*12330*/  LDL.64 R10, [R88] ;  /* 0x00000000580a7983 */ /* 0x000ea20000100a00 */
[----:B------:R-:W-:Y:S02]  /*12340*/  SHF.L.W.U32.HI R36, R109, 0x10, R70 ;  /* 0x000000106d247819 */ /* 0x000fe40000010e46 */
[----:B------:R-:W-:Y:S02]  /*12350*/  IADD3 R37, P0, PT, R34, R103, RZ ;  /* 0x0000006722257210 */ /* 0x000fe40007f1e0ff */
[----:B------:R-:W-:-:S02]  /*12360*/  SHF.L.W.U32.HI R33, R71, 0x10, R32 ;  /* 0x0000001047217819 */ /* 0x000fc40000010e20 */
[----:B------:R-:W-:Y:S02]  /*12370*/  SHF.L.W.U32.HI R32, R32, 0x10, R71 ;  /* 0x0000001020207819 */ /* 0x000fe40000010e47 */
[----:B------:R-:W-:Y:S01]  /*12380*/  LOP3.LUT R105, R105, R62, RZ, 0x3c, !PT ;  /* 0x0000003e69697212 */ /* 0x000fe200078e3cff */
[----:B------:R0:W2:Y:S01]  /*12390*/  LDL.64 R70, [R89] ;  /* 0x0000000059467983 */ /* 0x0000a20000100a00 */
[----:B------:R-:W-:Y:S01]  /*123a0*/  LOP3.LUT R66, R77, R72, RZ, 0x3c, !PT ;  /* 0x000000484d427212 */ /* 0x000fe200078e3cff */
[----:B------:R-:W-:Y:S01]  /*123b0*/  IMAD.X R39, R36, 0x1, R97, P0 ;  /* 0x0000000124277824 */ /* 0x000fe200000e0661 */
[----:B----4-:R-:W-:Y:S02]  /*123c0*/  IADD3 R53, P0, P1, R85, R74, R4 ;  /* 0x0000004a55357210 */ /* 0x010fe4000791e004 */
[----:B------:R-:W-:Y:S02]  /*123d0*/  SHF.L.W.U32.HI R77, R105, 0x8, R66 ;  /* 0x00000008694d7819 */ /* 0x000fe40000010e42 */
[----:B------:R-:W-:-:S02]  /*123e0*/  LOP3.LUT R4, R37, R80, RZ, 0x3c, !PT ;  /* 0x0000005025047212 */ /* 0x000fc400078e3cff */
[----:B------:R-:W-:Y:S01]  /*123f0*/  LOP3.LUT R79, R39, R76, RZ, 0x3c, !PT ;  /* 0x0000004c274f7212 */ /* 0x000fe200078e3cff */
[----:B------:R-:W4:Y:S01]  /*12400*/  LDL.64 R80, [UR21] ;  /* 0x00000015ff507983 */ /* 0x000f220008100a00 */
[----:B------:R-:W-:Y:S02]  /*12410*/  IADD3.X R60, PT, PT, R83, R101, R5, P0, P1 ;  /* 0x00000065533c7210 */ /* 0x000fe400007e2405 */
[----:B------:R-:W-:Y:S02]  /*12420*/  SHF.L.W.U32.HI R97, R66, 0x8, R105 ;  /* 0x0000000842617819 */ /* 0x000fe40000010e69 */
[----:B------:R-:W-:Y:S02]  /*12430*/  IADD3 R66, P0, P1, R77, R95, R58 ;  /* 0x0000005f4d427210 */ /* 0x000fe4000791e03a */
[----:B------:R-:W-:Y:S02]  /*12440*/  SHF.L.W.U32.HI R5, R4, 0x1, R79 ;  /* 0x0000000104057819 */ /* 0x000fe40000010e4f */
[----:B------:R-:W-:-:S02]  /*12450*/  SHF.L.W.U32.HI R4, R79, 0x1, R4 ;  /* 0x000000014f047819 */ /* 0x000fc40000010e04 */
[----:B------:R-:W-:Y:S01]  /*12460*/  IADD3.X R59, PT, PT, R97, R38, R59, P0, P1 ;  /* 0x00000026613b7210 */ /* 0x000fe200007e243b */
[----:B------:R-:W4:Y:S01]  /*12470*/  LDL.64 R78, [UR77] ;  /* 0x0000004dff4e7983 */ /* 0x000f220008100a00 */
[----:B------:R-:W-:Y:S02]  /*12480*/  LOP3.LUT R30, R53, R30, R101, 0x96, !PT ;  /* 0x0000001e351e7212 */ /* 0x000fe400078e9665 */
[----:B------:R-:W-:Y:S02]  /*12490*/  LOP3.LUT R31, R60, R31, R74, 0x96, !PT ;  /* 0x0000001f3c1f7212 */ /* 0x000fe400078e964a */
[----:B------:R-:W-:Y:S02]  /*124a0*/  LOP3.LUT R57, R66, R57, R38, 0x96, !PT ;  /* 0x0000003942397212 */ /* 0x000fe400078e9626 */
[----:B------:R-:W-:Y:S02]  /*124b0*/  LOP3.LUT R58, R59, R0, R95, 0x96, !PT ;  /* 0x000000003b3a7212 */ /* 0x000fe400078e965f */
[----:B0-----:R-:W-:-:S02]  /*124c0*/  IADD3 R89, P1, P2, R4, R75, R40 ;  /* 0x0000004b04597210 */ /* 0x001fc40007a3e028 */
[----:B------:R-:W-:Y:S01]  /*124d0*/  SHF.L.W.U32.HI R38, R31, 0x10, R30 ;  /* 0x000000101f267819 */ /* 0x000fe20000010e1e */
[----:B------:R-:W4:Y:S01]  /*124e0*/  LDL.64 R74, [UR75] ;  /* 0x0000004bff4a7983 */ /* 0x000f220008100a00 */
[----:B------:R-:W-:Y:S02]  /*124f0*/  SHF.L.W.U32.HI R30, R30, 0x10, R31 ;  /* 0x000000101e1e7819 */ /* 0x000fe40000010e1f */
[----:B------:R-:W-:Y:S02]  /*12500*/  SHF.L.W.U32.HI R0, R58, 0x10, R57 ;  /* 0x000000103a007819 */ /* 0x000fe40000010e39 */
[----:B------:R-:W-:Y:S02]  /*12510*/  IADD3.X R103, PT, PT, R5, R56, R41, P1, P2 ;  /* 0x0000003805677210 */ /* 0x000fe40000fe4429 */
[----:B------:R-:W-:Y:S02]  /*12520*/  SHF.L.W.U32.HI R40, R57, 0x10, R58 ;  /* 0x0000001039287819 */ /* 0x000fe40000010e3a */
[----:B------:R-:W-:-:S02]  /*12530*/  IADD3 R58, P0, PT, R32, R73, RZ ;  /* 0x00000049203a7210 */ /* 0x000fc40007f1e0ff */
[----:B------:R-:W-:Y:S02]  /*12540*/  IADD3 R76, P1, PT, R30, R91, RZ ;  /* 0x0000005b1e4c7210 */ /* 0x000fe40007f3e0ff */
[----:B------:R-:W-:Y:S01]  /*12550*/  LOP3.LUT R95, R0, R103, RZ, 0x3c, !PT ;  /* 0x00000067005f7212 */ /* 0x000fe200078e3cff */
[----:B------:R-:W-:Y:S01]  /*12560*/  IMAD.X R52, R33, 0x1, R52, P0 ;  /* 0x0000000121347824 */ /* 0x000fe200000e0634 */
[----:B------:R-:W-:Y:S01]  /*12570*/  LOP3.LUT R31, R40, R89, RZ, 0x3c, !PT ;  /* 0x00000059281f7212 */ /* 0x000fe200078e3cff */
[----:B------:R-:W-:Y:S01]  /*12580*/  IMAD.X R82, R38, 0x1, R93, P1 ;  /* 0x0000000126527824 */ /* 0x000fe200008e065d */
        /* <DEDUP_REMOVED lines=8> */
[----:B------:R-:W4:Y:S01]  /*12610*/  LDL.64 R4, [UR68] ;  /* 0x00000044ff047983 */ /* 0x000f220008100a00 */
[----:B------:R-:W-:Y:S02]  /*12620*/  IADD3 R62, P0, PT, R40, R62, RZ ;  /* 0x0000003e283e7210 */ /* 0x000fe40007f1e0ff */
[----:B------:R-:W-:-:S02]  /*12630*/  SHF.L.W.U32.HI R93, R56, 0x8, R31 ;  /* 0x00000008385d7819 */ /* 0x000fc40000010e1f */
[----:B------:R-:W-:Y:S01]  /*12640*/  R2UR UR20, R90 ;  /* 0x000000005a1472ca */ /* 0x000fe200000e0000 */
[----:B------:R-:W-:Y:S01]  /*12650*/  IMAD.X R88, R0, 0x1, R72, P0 ;  /* 0x0000000100587824 */ /* 0x000fe200000e0648 */
[----:B------:R-:W-:Y:S02]  /*12660*/  SHF.L.W.U32.HI R56, R31, 0x8, R56 ;  /* 0x000000081f387819 */ /* 0x000fe40000010e38 */
[----:B------:R-:W-:Y:S02]  /*12670*/  IADD3 R41, P1, P2, R93, R89, R2 ;  /* 0x000000595d297210 */ /* 0x000fe40007a3e002 */
[----:B------:R-:W-:Y:S02]  /*12680*/  LOP3.LUT R61, R76, R85, RZ, 0x3c, !PT ;  /* 0x000000554c3d7212 */ /* 0x000fe400078e3cff */
[----:B------:R-:W-:Y:S02]  /*12690*/  LOP3.LUT R76, R82, R83, RZ, 0x3c, !PT ;  /* 0x00000053524c7212 */ /* 0x000fe400078e3cff */
[----:B------:R-:W-:-:S02]  /*126a0*/  IADD3.X R31, PT, PT, R56, R103, R3, P1, P2 ;  /* 0x00000067381f7210 */ /* 0x000fc40000fe4403 */
[----:B------:R-:W-:Y:S02]  /*126b0*/  LOP3.LUT R77, R62, R77, RZ, 0x3c, !PT ;  /* 0x0000004d3e4d7212 */ /* 0x000fe400078e3cff */
[----:B------:R-:W-:Y:S02]  /*126c0*/  LOP3.LUT R82, R88, R97, RZ, 0x3c, !PT ;  /* 0x0000006158527212 */ /* 0x000fe400078e3cff */
[----:B-----5:R-:W-:Y:S02]  /*126d0*/  IADD3 R85, P0, P1, R101, R66, R8 ;  /* 0x0000004265557210 */ /* 0x020fe4000791e008 */
[----:B------:R-:W-:Y:S02]  /*126e0*/  SHF.L.W.U32.HI R57, R61, 0x1, R76 ;  /* 0x000000013d397819 */ /* 0x000fe40000010e4c */
[----:B------:R-:W-:Y:S02]  /*126f0*/  SHF.L.W.U32.HI R61, R76, 0x1, R61 ;  /* 0x000000014c3d7819 */ /* 0x000fe40000010e3d */
[----:B------:R-:W-:-:S02]  /*12700*/  SHF.L.W.U32.HI R91, R77, 0x1, R82 ;  /* 0x000000014d5b7819 */ /* 0x000fc40000010e52 */
[----:B------:R-:W-:Y:S02]  /*12710*/  IADD3.X R97, PT, PT, R73, R59, R9, P0, P1 ;  /* 0x0000003b49617210 */ /* 0x000fe400007e2409 */
[----:B------:R-:W-:Y:S02]  /*12720*/  SHF.L.W.U32.HI R82, R82, 0x1, R77 ;  /* 0x0000000152527819 */ /* 0x000fe40000010e4d */
[----:B------:R-:W5:Y:S01]  /*12730*/  LDL.64 R76, [UR20] ;  /* 0x00000014ff4c7983 */ /* 0x000f620008100a00 */
[----:B------:R-:W-:Y:S02]  /*12740*/  IADD3 R59, P0, P1, R61, R35, R44 ;  /* 0x000000233d3b7210 */ /* 0x000fe4000791e02c */
[----:B------:R-:W-:Y:S02]  /*12750*/  LOP3.LUT R84, R38, R97, RZ, 0x3c, !PT ;  /* 0x0000006126547212 */ /* 0x000fe400078e3cff */
[----:B------:R-:W-:Y:S02]  /*12760*/  IADD3.X R44, PT, PT, R57, R63, R45, P0, P1 ;  /* 0x0000003f392c7210 */ /* 0x000fe400007e242d */
[----:B------:R-:W-:-:S02]  /*12770*/  IADD3 R83, P0, P1, R82, R53, R42 ;  /* 0x0000003552537210 */ /* 0x000fc4000791e02a */
[----:B------:R-:W-:Y:S02]  /*12780*/  IADD3 R84, P2, PT, R84, R37, RZ ;  /* 0x0000002554547210 */ /* 0x000fe40007f5e0ff */
[----:B------:R-:W-:Y:S02]  /*12790*/  LOP3.LUT R8, R30, R85, RZ, 0x3c, !PT ;  /* 0x000000551e087212 */ /* 0x000fe400078e3cff */
[----:B------:R-:W-:Y:S02]  /*127a0*/  LOP3.LUT R2, R41, R0, R103, 0x96, !PT ;  /* 0x0000000029027212 */ /* 0x000fe400078e9667 */
[----:B------:R-:W-:Y:S02]  /*127b0*/  LOP3.LUT R3, R31, R40, R89, 0x96, !PT ;  /* 0x000000281f037212 */ /* 0x000fe400078e9659 */
[----:B------:R-:W-:Y:S01]  /*127c0*/  IADD3.X R89, PT, PT, R91, R60, R43, P0, P1 ;  /* 0x0000003c5b597210 */ /* 0x000fe200007e242b */
[----:B------:R-:W-:Y:S01]  /*127d0*/  IMAD.X R60, R8, 0x1, R39, P2 ;  /* 0x00000001083c7824 */ /* 0x000fe200010e0627 */
[----:B------:R-:W-:-:S02]  /*127e0*/  SHF.L.W.U32.HI R0, R3, 0x10, R2 ;  /* 0x0000001003007819 */ /* 0x000fc40000010e02 */
[----:B------:R-:W-:Y:S02]  /*127f0*/  SHF.L.W.U32.HI R2, R2, 0x10, R3 ;  /* 0x0000001002027819 */ /* 0x000fe40000010e03 */
[----:B------:R-:W-:Y:S02]  /*12800*/  LOP3.LUT R40, R33, R44, RZ, 0x3c, !PT ;  /* 0x0000002c21287212 */ /* 0x000fe400078e3cff */
[----:B------:R-:W-:Y:S02]  /*12810*/  LOP3.LUT R101, R101, R84, RZ, 0x3c, !PT ;  /* 0x0000005465657212 */ /* 0x000fe400078e3cff */
[----:B------:R-:W-:Y:S02]  /*12820*/  LOP3.LUT R42, R73, R60, RZ, 0x3c, !PT ;  /* 0x0000003c492a7212 */ /* 0x000fe400078e3cff */
[----:B------:R-:W-:Y:S01]  /*12830*/  IADD3 R8, P0, PT, R2, R95, RZ ;  /* 0x0000005f02087210 */ /* 0x000fe20007f1e0ff */
[----:B------:R-:W5:Y:S01]  /*12840*/  LDL.64 R72, [UR76] ;  /* 0x0000004cff487983 */ /* 0x000f620008100a00 */
[----:B------:R-:W-:-:S02]  /*12850*/  LOP3.LUT R45, R36, R89, RZ, 0x3c, !PT ;  /* 0x00000059242d7212 */ /* 0x000fc400078e3cff */
[----:B------:R-:W-:Y:S01]  /*12860*/  IADD3 R40, P1, PT, R40, R62, RZ ;  /* 0x0000003e28287210 */ /* 0x000fe20007f3e0ff */
[----:B------:R-:W-:Y:S01]  /*12870*/  IMAD.X R3, R0, 0x1, R67, P0 ;  /* 0x0000000100037824 */ /* 0x000fe200000e0643 */
[----:B------:R-:W-:Y:S01]  /*12880*/  SHF.L.W.U32.HI R95, R101, 0x8, R42 ;  /* 0x00000008655f7819 */ /* 0x000fe20000010e2a */
[----:B------:R-:W5:Y:S01]  /*12890*/  LDL.64 R66, [UR72] ;  /* 0x00000048ff427983 */ /* 0x000f620008100a00 */
[----:B------:R-:W-:Y:S02]  /*128a0*/  LOP3.LUT R43, R32, R59, RZ, 0x3c, !PT ;  /* 0x0000003b202b7212 */ /* 0x000fe400078e3cff */
[----:B------:R-:W-:Y:S01]  /*128b0*/  IADD3 R45, P2, PT, R45, R58, RZ ;  /* 0x0000003a2d2d7210 */ /* 0x000fe20007f5e0ff */
[----:B------:R-:W5:Y:S01]  /*128c0*/  LDL.64 R62, [UR54] ;  /* 0x00000036ff3e7983 */ /* 0x000f620008100a00 */
[----:B------:R-:W-:Y:S01]  /*128d0*/  LOP3.LUT R53, R34, R83, RZ, 0x3c, !PT ;  /* 0x0000005322357212 */ /* 0x000fe200078e3cff */
[----:B------:R-:W-:Y:S01]  /*128e0*/  IMAD.X R88, R43, 0x1, R88, P1 ;  /* 0x000000012b587824 */ /* 0x000fe200008e0658 */
[----:B------:R-:W-:-:S02]  /*128f0*/  SHF.L.W.U32.HI R39, R42, 0x8, R101 ;  /* 0x000000082a277819 */ /* 0x000fc40000010e65 */
[----:B------:R-:W-:Y:S01]  /*12900*/  IADD3 R35, P0, P3, R95, R85, R46 ;  /* 0x000000555f237210 */ /* 0x000fe20007b1e02e */
[----:B------:R-:W-:Y:S01]  /*12910*/  IMAD.X R53, R53, 0x1, R52, P2 ;  /* 0x0000000135357824 */ /* 0x000fe200010e0634 */
[----:B------:R-:W-:Y:S02]  /*12920*/  LOP3.LUT R43, R57, R88, RZ, 0x3c, !PT ;  /* 0x00000058392b7212 */ /* 0x000fe400078e3cff */
[----:B------:R-:W-:Y:S02]  /*12930*/  IADD3.X R47, PT, PT, R39, R97, R47, P0, P3 ;  /* 0x00000061272f7210 */ /* 0x000fe400007e642f */
[----:B------:R-:W-:Y:S02]  /*12940*/  LOP3.LUT R42, R35, R38, R97, 0x96, !PT ;  /* 0x00000026232a7212 */ /* 0x000fe400078e9661 */
[----:B------:R-:W-:Y:S02]  /*12950*/  LOP3.LUT R38, R61, R40, RZ, 0x3c, !PT ;  /* 0x000000283d267212 */ /* 0x000fe400078e3cff */
[----:B------:R-:W-:-:S02]  /*12960*/  LOP3.LUT R85, R47, R30, R85, 0x96, !PT ;  /* 0x0000001e2f557212 */ /* 0x000fc400078e9655 */
[----:B------:R-:W-:Y:S02]  /*12970*/  LOP3.LUT R57, R91, R53, RZ, 0x3c, !PT ;  /* 0x000000355b397212 */ /* 0x000fe400078e3cff */
[----:B------:R-:W-:Y:S02]  /*12980*/  SHF.L.W.U32.HI R91, R43, 0x8, R38 ;  /* 0x000000082b5b7819 */ /* 0x000fe40000010e26 */
[----:B------:R-:W-:Y:S02]  /*12990*/  SHF.L.W.U32.HI R38, R38, 0x8, R43 ;  /* 0x0000000826267819 */ /* 0x000fe40000010e2b */
[----:B------:R-:W-:Y:S02]  /*129a0*/  SHF.L.W.U32.HI R43, R42, 0x10, R85 ;  /* 0x000000102a2b7819 */ /* 0x000fe40000010e55 */
[----:B------:R-:W-:Y:S02]  /*129b0*/  SHF.L.W.U32.HI R42, R85, 0x10, R42 ;  /* 0x00000010552a7819 */ /* 0x000fe40000010e2a */
[----:B------:R-:W-:-:S02]  /*129c0*/  IADD3 R46, P4, PT, R43, R84, RZ ;  /* 0x000000542b2e7210 */ /* 0x000fc40007f9e0ff */
[----:B------:R-:W-:Y:S02]  /*129d0*/  LOP3.LUT R82, R82, R45, RZ, 0x3c, !PT ;  /* 0x0000002d52527212 */ /* 0x000fe400078e3cff */
[----:B------:R-:W-:Y:S01]  /*129e0*/  LOP3.LUT R37, R8, R93, RZ, 0x3c, !PT ;  /* 0x0000005d08257212 */ /* 0x000fe200078e3cff */
[----:B------:R-:W-:Y:S01]  /*129f0*/  IMAD.X R84, R42, 0x1, R60, P4 ;  /* 0x000000012a547824 */ /* 0x000fe200020e063c */
[----:B------:R-:W-:Y:S01]  /*12a00*/  LOP3.LUT R56, R3, R56, RZ, 0x3c, !PT ;  /* 0x0000003803387212 */ /* 0x000fe200078e3cff */
[----:B------:R-:W5:Y:S01]  /*12a10*/  LDL.64 R60, [UR56] ;  /* 0x00000038ff3c7983 */ /* 0x000f620008100a00 */
[----:B------:R-:W-:Y:S02]  /*12a20*/  SHF.L.W.U32.HI R52, R82, 0x8, R57 ;  /* 0x0000000852347819 */ /* 0x000fe40000010e39 */
[----:B------:R-:W-:Y:S02]  /*12a30*/  IADD3 R30, P0, P1, R38, R59, R6 ;  /* 0x0000003b261e7210 */ /* 0x000fe4000791e006 */
[----:B------:R-:W-:-:S02]  /*12a40*/  SHF.L.W.U32.HI R9, R37, 0x1, R56 ;  /* 0x0000000125097819 */ /* 0x000fc40000010e38 */
[----:B------:R-:W-:Y:S02]  /*12a50*/  SHF.L.W.U32.HI R37, R56, 0x1, R37 ;  /* 0x0000000138257819 */ /* 0x000fe40000010e25 */
[----:B------:R-:W-:Y:S02]  /*12a60*/  SHF.L.W.U32.HI R85, R57, 0x8, R82 ;  /* 0x0000000839557819 */ /* 0x000fe40000010e52 */
[----:B------:R-:W-:Y:S02]  /*12a70*/  IADD3 R57, P2, P3, R52, R83, R12 ;  /* 0x0000005334397210 */ /* 0x000fe40007b5e00c */
[----:B------:R-:W-:Y:S02]  /*12a80*/  LOP3.LUT R56, R46, R95, RZ, 0x3c, !PT ;  /* 0x0000005f2e387212 */ /* 0x000fe400078e3cff */
[----:B------:R-:W-:Y:S02]  /*12a90*/  LOP3.LUT R39, R84, R39, RZ, 0x3c, !PT ;  /* 0x0000002754277212 */ /* 0x000fe400078e3cff */
[----:B------:R-:W-:-:S02]  /*12aa0*/  IADD3.X R12, PT, PT, R91, R44, R7, P0, P1 ;  /* 0x0000002c5b0c7210 */ /* 0x000fc400007e2407 */
[----:B------:R-:W-:Y:S02]  /*12ab0*/  LOP3.LUT R44, R30, R33, R44, 0x96, !PT ;  /* 0x000000211e2c7212 */ /* 0x000fe400078e962c */
[----:B------:R-:W-:Y:S02]  /*12ac0*/  SHF.L.W.U32.HI R33, R39, 0x1, R56 ;  /* 0x0000000127217819 */ /* 0x000fe40000010e38 */
[----:B------:R-:W-:Y:S02]  /*12ad0*/  LOP3.LUT R59, R12, R32, R59, 0x96, !PT ;  /* 0x000000200c3b7212 */ /* 0x000fe400078e963b */
[----:B------:R-:W-:Y:S02]  /*12ae0*/  IADD3.X R13, PT, PT, R85, R89, R13, P2, P3 ;  /* 0x00000059550d7210 */ /* 0x000fe400017e640d */
[----:B------:R-:W-:Y:S02]  /*12af0*/  LOP3.LUT R6, R57, R36, R89, 0x96, !PT ;  /* 0x0000002439067212 */ /* 0x000fe400078e9659 */
[----:B------:R-:W-:-:S02]  /*12b00*/  SHF.L.W.U32.HI R56, R56, 0x1, R39 ;  /* 0x0000000138387819 */ /* 0x000fc40000010e27 */
[----:B------:R-:W-:Y:S02]  /*12b10*/  IADD3 R36, P0, P1, R33, R41, R14 ;  /* 0x0000002921247210 */ /* 0x000fe4000791e00e */
[----:B------:R-:W-:Y:S02]  /*12b20*/  SHF.L.W.U32.HI R93, R44, 0x10, R59 ;  /* 0x000000102c5d7819 */ /* 0x000fe40000010e3b */
[----:B------:R-:W-:Y:S02]  /*12b30*/  LOP3.LUT R83, R13, R34, R83, 0x96, !PT ;  /* 0x000000220d537212 */ /* 0x000fe400078e9653 */
[----:B------:R-:W-:Y:S02]  /*12b40*/  SHF.L.W.U32.HI R32, R59, 0x10, R44 ;  /* 0x000000103b207819 */ /* 0x000fe40000010e2c */
[----:B------:R-:W-:Y:S01]  /*12b50*/  IADD3.X R89, PT, PT, R56, R31, R15, P0, P1 ;  /* 0x0000001f38597210 */ /* 0x000fe200007e240f */
[----:B------:R-:W5:Y:S01]  /*12b60*/  LDL.64 R58, [UR55] ;  /* 0x00000037ff3a7983 */ /* 0x000f620008100a00 */
[----:B------:R-:W-:-:S02]  /*12b70*/  IADD3 R39, P1, P2, R37, R30, R18 ;  /* 0x0000001e25277210 */ /* 0x000fc40007a3e012 */
[----:B------:R-:W-:Y:S01]  /*12b80*/  IADD3 R7, P0, PT, R93, R40, RZ ;  /* 0x000000285d077210 */ /* 0x000fe20007f1e0ff */
[----:B------:R-:W5:Y:S01]  /*12b90*/  LDL.64 R30, [UR52] ;  /* 0x00000034ff1e7983 */ /* 0x000f620008100a00 */
[----:B------:R-:W-:Y:S02]  /*12ba0*/  SHF.L.W.U32.HI R34, R83, 0x10, R6 ;  /* 0x0000001053227819 */ /* 0x000fe40000010e06 */
[----:B------:R-:W-:Y:S01]  /*12bb0*/  SHF.L.W.U32.HI R6, R6, 0x10, R83 ;  /* 0x0000001006067819 */ /* 0x000fe20000010e53 */
[----:B------:R-:W-:Y:S01]  /*12bc0*/  IMAD.X R88, R32, 0x1, R88, P0 ;  /* 0x0000000120587824 */ /* 0x000fe200000e0658 */
[----:B------:R-:W5:Y:S01]  /*12bd0*/  LDL.64 R40, [UR53] ;  /* 0x00000035ff287983 */ /* 0x000f620008100a00 */
[----:B------:R-:W-:Y:S02]  /*12be0*/  IADD3.X R83, PT, PT, R9, R12, R19, P1, P2 ;  /* 0x0000000c09537210 */ /* 0x000fe40000fe4413 */
[----:B------:R-:W-:Y:S02]  /*12bf0*/  IADD3 R45, P0, PT, R6, R45, RZ ;  /* 0x0000002d062d7210 */ /* 0x000fe40007f1e0ff */
[----:B------:R-:W-:-:S02]  /*12c00*/  LOP3.LUT R12, R32, R89, RZ, 0x3c, !PT ;  /* 0x00000059200c7212 */ /* 0x000fc400078e3cff */
[----:B------:R-:W-:Y:S01]  /*12c10*/  LOP3.LUT R19, R93, R36, RZ, 0x3c, !PT ;  /* 0x000000245d137212 */ /* 0x000fe200078e3cff */
[----:B------:R-:W-:Y:S01]  /*12c20*/  IMAD.X R14, R34, 0x1, R53, P0 ;  /* 0x00000001220e7824 */ /* 0x000fe200000e0635 */
[----:B------:R-:W-:Y:S02]  /*12c30*/  IADD3 R12, P0, PT, R12, R45, RZ ;  /* 0x0000002d0c0c7210 */ /* 0x000fe40007f1e0ff */
[----:B------:R-:W-:-:S03]  /*12c40*/  LOP3.LUT R15, R34, R83, RZ, 0x3c, !PT ;  /* 0x00000053220f7212 */ /* 0x000fc600078e3cff */
[----:B------:R-:W-:Y:S01]  /*12c50*/  IMAD.X R19, R19, 0x1, R14, P0 ;  /* 0x0000000113137824 */ /* 0x000fe200000e060e */
[----:B------:R-:W-:Y:S02]  /*12c60*/  LOP3.LUT R52, R45, R52, RZ, 0x3c, !PT ;  /* 0x000000342d347212 */ /* 0x000fe400078e3cff */
[----:B------:R-:W-:Y:S02]  /*12c70*/  LOP3.LUT R45, R33, R12, RZ, 0x3c, !PT ;  /* 0x0000000c212d7212 */ /* 0x000fe400078e3cff */
[----:B------:R-:W-:Y:S02]  /*12c80*/  LOP3.LUT R56, R56, R19, RZ, 0x3c, !PT ;  /* 0x0000001338387212 */ /* 0x000fe400078e3cff */
[----:B------:R-:W-:Y:S02]  /*12c90*/  IADD3 R18, P0, PT, R15, R46, RZ ;  /* 0x0000002e0f127210 */ /* 0x000fe40007f1e0ff */
[----:B------:R-:W-:Y:S02]  /*12ca0*/  LOP3.LUT R33, R6, R39, RZ, 0x3c, !PT ;  /* 0x0000002706217212 */ /* 0x000fe400078e3cff */
[----:B------:R-:W-:-:S02]  /*12cb0*/  LOP3.LUT R44, R7, R38, RZ, 0x3c, !PT ;  /* 0x00000026072c7212 */ /* 0x000fc400078e3cff */
[----:B------:R-:W-:Y:S01]  /*12cc0*/  LOP3.LUT R91, R88, R91, RZ, 0x3c, !PT ;  /* 0x0000005b585b7212 */ /* 0x000fe200078e3cff */
[----:B------:R-:W-:Y:S01]  /*12cd0*/  IMAD.X R84, R33, 0x1, R84, P0 ;  /* 0x0000000121547824 */ /* 0x000fe200000e0654 */
[----:B------:R-:W-:Y:S02]  /*12ce0*/  SHF.L.W.U32.HI R15, R45, 0x8, R56 ;  /* 0x000000082d0f7819 */ /* 0x000fe40000010e38 */
[----:B------:R-:W-:Y:S02]  /*12cf0*/  SHF.L.W.U32.HI R38, R44, 0x1, R91 ;  /* 0x000000012c267819 */ /* 0x000fe40000010e5b */
[----:B------:R-:W-:Y:S02]  /*12d00*/  LOP3.LUT R95, R14, R85, RZ, 0x3c, !PT ;  /* 0x000000550e5f7212 */ /* 0x000fe400078e3cff */
[----:B------:R-:W-:Y:S02]  /*12d10*/  SHF.L.W.U32.HI R44, R91, 0x1, R44 ;  /* 0x000000015b2c7819 */ /* 0x000fe40000010e2c */
[----:B---3--:R-:W-:-:S02]  /*12d20*/  IADD3 R53, P0, P1, R15, R36, R22 ;  /* 0x000000240f357210 */ /* 0x008fc4000791e016 */
[----:B------:R-:W-:Y:S02]  /*12d30*/  SHF.L.W.U32.HI R45, R56, 0x8, R45 ;  /* 0x00000008382d7819 */ /* 0x000fe40000010e2d */
[----:B------:R-:W-:Y:S02]  /*12d40*/  SHF.L.W.U32.HI R85, R52, 0x1, R95 ;  /* 0x0000000134557819 */ /* 0x000fe40000010e5f */
[----:B------:R-:W-:Y:S02]  /*12d50*/  LOP3.LUT R37, R37, R18, RZ, 0x3c, !PT ;  /* 0x0000001225257212 */ /* 0x000fe400078e3cff */
[----:B------:R-:W-:Y:S02]  /*12d60*/  LOP3.LUT R46, R9, R84, RZ, 0x3c, !PT ;  /* 0x00000054092e7212 */ /* 0x000fe400078e3cff */
[----:B------:R-:W-:Y:S02]  /*12d70*/  SHF.L.W.U32.HI R95, R95, 0x1, R52 ;  /* 0x000000015f5f7819 */ /* 0x000fe40000010e34 */
[----:B------:R-:W-:-:S02]  /*12d80*/  IADD3 R14, P2, P3, R44, R57, R26 ;  /* 0x000000392c0e7210 */ /* 0x000fc40007b5e01a */
[----:B------:R-:W-:Y:S02]  /*12d90*/  LOP3.LUT R52, R53, R32, R89, 0x96, !PT ;  /* 0x0000002035347212 */ /* 0x000fe400078e9659 */
[----:B------:R-:W-:Y:S01]  /*12da0*/  IADD3.X R57, PT, PT, R45, R89, R23, P0, P1 ;  /* 0x000000592d397210 */ /* 0x000fe200007e2417 */
[----:B------:R-:W3:Y:S01]  /*12db0*/  LDL.64 R32, [UR50] ;  /* 0x00000032ff207983 */ /* 0x000ee20008100a00 */
[----:B------:R-:W-:Y:S02]  /*12dc0*/  SHF.L.W.U32.HI R22, R37, 0x8, R46 ;  /* 0x0000000825167819 */ /* 0x000fe40000010e2e */
[----:B------:R-:W-:Y:S02]  /*12dd0*/  IADD3.X R91, PT, PT, R38, R13, R27, P2, P3 ;  /* 0x0000000d265b7210 */ /* 0x000fe400017e641b */
[----:B------:R-:W-:Y:S02]  /*12de0*/  SHF.L.W.U32.HI R97, R46, 0x8, R37 ;  /* 0x000000082e617819 */ /* 0x000fe40000010e25 */
[----:B------:R-:W-:-:S02]  /*12df0*/  LOP3.LUT R27, R57, R93, R36, 0x96, !PT ;  /* 0x0000005d391b7212 */ /* 0x000fc400078e9624 */
[----:B------:R-:W-:Y:S01]  /*12e00*/  IADD3 R9, P0, P1, R22, R39, R48 ;  /* 0x0000002716097210 */ /* 0x000fe2000791e030 */
[----:B------:R-:W3:Y:S01]  /*12e10*/  LDL.64 R36, [UR48] ;  /* 0x00000030ff247983 */ /* 0x000ee20008100a00 */
[----:B------:R-:W-:Y:S02]  /*12e20*/  IADD3 R89, P2, P3, R95, R35, R50 ;  /* 0x000000235f597210 */ /* 0x000fe40007b5e032 */
[----:B------:R-:W-:Y:S02]  /*12e30*/  LOP3.LUT R23, R42, R91, RZ, 0x3c, !PT ;  /* 0x0000005b2a177212 */ /* 0x000fe400078e3cff */
[----:B------:R-:W-:Y:S02]  /*12e40*/  IADD3.X R13, PT, PT, R97, R83, R49, P0, P1 ;  /* 0x00000053610d7210 */ /* 0x000fe400007e2431 */
[----:B------:R-:W-:Y:S02]  /*12e50*/  IADD3.X R47, PT, PT, R85, R47, R51, P2, P3 ;  /* 0x0000002f552f7210 */ /* 0x000fe400017e6433 */
[----:B------:R-:W-:-:S02]  /*12e60*/  IADD3 R49, P0, PT, R23, R8, RZ ;  /* 0x0000000817317210 */ /* 0x000fc40007f1e0ff */
[----:B------:R-:W-:Y:S02]  /*12e70*/  LOP3.LUT R83, R9, R34, R83, 0x96, !PT ;  /* 0x0000002209537212 */ /* 0x000fe400078e9653 */
[----:B------:R-:W-:Y:S01]  /*12e80*/  LOP3.LUT R8, R43, R14, RZ, 0x3c, !PT ;  /* 0x0000000e2b087212 */ /* 0x000fe200078e3cff */
[----:B------:R-:W3:Y:S01]  /*12e90*/  LDL.64 R34, [UR51] ;  /* 0x00000033ff227983 */ /* 0x000ee20008100a00 */
[----:B------:R-:W-:-:S03]  /*12ea0*/  LOP3.LUT R26, R0, R47, RZ, 0x3c, !PT ;  /* 0x0000002f001a7212 */ /* 0x000fc600078e3cff */
[----:B------:R-:W-:Y:S01]  /*12eb0*/  IMAD.X R51, R8, 0x1, R3, P0 ;  /* 0x0000000108337824 */ /* 0x000fe200000e0603 */
[----:B------:R-:W-:Y:S02]  /*12ec0*/  IADD3 R26, P0, PT, R26, R7, RZ ;  /* 0x000000071a1a7210 */ /* 0x000fe40007f1e0ff */
[----:B------:R-:W-:Y:S02]  /*12ed0*/  LOP3.LUT R7, R2, R89, RZ, 0x3c, !PT ;  /* 0x0000005902077212 */ /* 0x000fe400078e3cff */
[----:B------:R-:W-:Y:S02]  /*12ee0*/  LOP3.LUT R46, R13, R6, R39, 0x96, !PT ;  /* 0x000000060d2e7212 */ /* 0x000fe400078e9627 */
[----:B------:R-:W-:Y:S01]  /*12ef0*/  LOP3.LUT R44, R44, R49, RZ, 0x3c, !PT ;  /* 0x000000312c2c7212 */ /* 0x000fe200078e3cff */
[----:B------:R-:W-:Y:S01]  /*12f00*/  IMAD.X R88, R7, 0x1, R88, P0 ;  /* 0x0000000107587824 */ /* 0x000fe200000e0658 */
[----:B------:R-:W-:Y:S02]  /*12f10*/  LOP3.LUT R93, R38, R51, RZ, 0x3c, !PT ;  /* 0x00000033265d7212 */ /* 0x000fe400078e3cff */
[----:B------:R-:W3:Y:S01]  /*12f20*/  LDL.64 R38, [UR46] ;  /* 0x0000002eff267983 */ /* 0x000ee20008100a00 */
[----:B------:R-:W-:-:S02]  /*12f30*/  SHF.L.W.U32.HI R6, R46, 0x10, R83 ;  /* 0x000000102e067819 */ /* 0x000fc40000010e53 */
[----:B------:R-:W-:Y:S02]  /*12f40*/  SHF.L.W.U32.HI R3, R83, 0x10, R46 ;  /* 0x0000001053037819 */ /* 0x000fe40000010e2e */
[----:B------:R-:W-:Y:S02]  /*12f50*/  SHF.L.W.U32.HI R83, R93, 0x8, R44 ;  /* 0x000000085d537819 */ /* 0x000fe40000010e2c */
[----:B------:R-:W-:Y:S02]  /*12f60*/  SHF.L.W.U32.HI R93, R44, 0x8, R93 ;  /* 0x000000082c5d7819 */ /* 0x000fe40000010e5d */
[----:B------:R-:W-:Y:S02]  /*12f70*/  LOP3.LUT R44, R85, R88, RZ, 0x3c, !PT ;  /* 0x00000058552c7212 */ /* 0x000fe400078e3cff */
[----:B------:R-:W-:Y:S02]  /*12f80*/  IADD3 R85, P0, PT, R3, R18, RZ ;  /* 0x0000001203557210 */ /* 0x000fe40007f1e0ff */
[----:B------:R-:W-:-:S02]  /*12f90*/  LOP3.LUT R95, R95, R26, RZ, 0x3c, !PT ;  /* 0x0000001a5f5f7212 */ /* 0x000fc400078e3cff */
[----:B--2---:R-:W-:Y:S01]  /*12fa0*/  IADD3 R23, P1, P2, R93, R14, R16 ;  /* 0x0000000e5d177210 */ /* 0x004fe20007a3e010 */
[----:B------:R-:W-:Y:S01]  /*12fb0*/  IMAD.X R84, R6, 0x1, R84, P0 ;  /* 0x0000000106547824 */ /* 0x000fe200000e0654 */
[----:B------:R-:W-:Y:S02]  /*12fc0*/  SHF.L.W.U32.HI R8, R27, 0x10, R52 ;  /* 0x000000101b087819 */ /* 0x000fe40000010e34 */
[----:B------:R-:W-:Y:S02]  /*12fd0*/  SHF.L.W.U32.HI R7, R52, 0x10, R27 ;  /* 0x0000001034077819 */ /* 0x000fe40000010e1b */
[----:B------:R-:W-:Y:S02]  /*12fe0*/  SHF.L.W.U32.HI R27, R95, 0x8, R44 ;  /* 0x000000085f1b7819 */ /* 0x000fe40000010e2c */
[----:B------:R-:W-:Y:S02]  /*12ff0*/  IADD3.X R18, PT, PT, R83, R91, R17, P1, P2 ;  /* 0x0000005b53127210 */ /* 0x000fe40000fe4411 */
[----:B------:R-:W-:-:S02]  /*13000*/  SHF.L.W.U32.HI R17, R44, 0x8, R95 ;  /* 0x000000082c117819 */ /* 0x000fc40000010e5f */
[----:B------:R-:W-:Y:S02]  /*13010*/  IADD3 R95, P0, P1, R27, R89, R28 ;  /* 0x000000591b5f7210 */ /* 0x000fe4000791e01c */
[----:B------:R-:W-:Y:S02]  /*13020*/  LOP3.LUT R16, R85, R22, RZ, 0x3c, !PT ;  /* 0x0000001655107212 */ /* 0x000fe400078e3cff */
[----:B------:R-:W-:Y:S02]  /*13030*/  LOP3.LUT R97, R84, R97, RZ, 0x3c, !PT ;  /* 0x0000006154617212 */ /* 0x000fe400078e3cff */
[----:B------:R-:W-:Y:S02]  /*13040*/  IADD3.X R44, PT, PT, R17, R47, R29, P0, P1 ;  /* 0x0000002f112c7210 */ /* 0x000fe400007e241d */
[----:B------:R-:W-:Y:S02]  /*13050*/  SHF.L.W.U32.HI R29, R16, 0x1, R97 ;  /* 0x00000001101d7819 */ /* 0x000fe40000010e61 */
[----:B------:R-:W-:-:S02]  /*13060*/  SHF.L.W.U32.HI R16, R97, 0x1, R16 ;  /* 0x0000000161107819 */ /* 0x000fc40000010e10 */
[----:B------:R-:W-:Y:S02]  /*13070*/  LOP3.LUT R0, R95, R0, R47, 0x96, !PT ;  /* 0x000000005f007212 */ /* 0x000fe400078e962f */
[----:B------:R-:W2:Y:S01]  /*13080*/  LDL.64 R46, [UR49] ;  /* 0x00000031ff2e7983 */ /* 0x000ea20008100a00 */
[----:B------:R-:W-:Y:S02]  /*13090*/  LOP3.LUT R42, R23, R42, R91, 0x96, !PT ;  /* 0x0000002a172a7212 */ /* 0x000fe400078e965b */
[----:B------:R-:W-:Y:S02]  /*130a0*/  LOP3.LUT R43, R18, R43, R14, 0x96, !PT ;  /* 0x0000002b122b7212 */ /* 0x000fe400078e960e */
[----:B------:R-:W-:Y:S02]  /*130b0*/  IADD3 R97, P1, P2, R16, R53, R24 ;  /* 0x0000003510617210 */ /* 0x000fe40007a3e018 */
[----:B------:R-:W-:Y:S01]  /*130c0*/  LOP3.LUT R89, R44, R2, R89, 0x96, !PT ;  /* 0x000000022c597212 */ /* 0x000fe200078e9659 */
[----:B------:R-:W2:Y:S01]  /*130d0*/  LDL.64 R52, [UR47] ;  /* 0x0000002fff347983 */ /* 0x000ea20008100a00 */
[----:B------:R-:W-:-:S02]  /*130e0*/  IADD3 R24, P0, PT, R7, R12, RZ ;  /* 0x0000000c07187210 */ /* 0x000fc40007f1e0ff */
[----:B------:R-:W-:Y:S02]  /*130f0*/  SHF.L.W.U32.HI R14, R42, 0x10, R43 ;  /* 0x000000102a0e7819 */ /* 0x000fe40000010e2b */
[----:B------:R-:W-:Y:S01]  /*13100*/  SHF.L.W.U32.HI R28, R89, 0x10, R0 ;  /* 0x00000010591c7819 */ /* 0x000fe20000010e00 */
[----:B------:R-:W-:Y:S01]  /*13110*/  IMAD.X R12, R8, 0x1, R19, P0 ;  /* 0x00000001080c7824 */ /* 0x000fe200000e0613 */
[----:B------:R-:W-:Y:S02]  /*13120*/  IADD3.X R57, PT, PT, R29, R57, R25, P1, P2 ;  /* 0x000000391d397210 */ /* 0x000fe40000fe4419 */
[----:B------:R-:W-:Y:S02]  /*13130*/  SHF.L.W.U32.HI R22, R43, 0x10, R42 ;  /* 0x000000102b167819 */ /* 0x000fe40000010e2a */
[----:B------:R-:W-:Y:S02]  /*13140*/  IADD3 R48, P0, PT, R14, R49, RZ ;  /* 0x000000310e307210 */ /* 0x000fe40007f1e0ff */
[----:B------:R-:W-:-:S02]  /*13150*/  SHF.L.W.U32.HI R42, R0, 0x10, R89 ;  /* 0x00000010002a7819 */ /* 0x000fc40000010e59 */
[----:B------:R-:W-:Y:S01]  /*13160*/  LOP3.LUT R43, R28, R57, RZ, 0x3c, !PT ;  /* 0x000000391c2b7212 */ /* 0x000fe200078e3cff */
[----:B------:R-:W-:Y:S01]  /*13170*/  IMAD.X R56, R22, 0x1, R51, P0 ;  /* 0x0000000116387824 */ /* 0x000fe200000e0633 */
[----:B------:R-:W-:Y:S01]  /*13180*/  LOP3.LUT R0, R42, R97, RZ, 0x3c, !PT ;  /* 0x000000612a007212 */ /* 0x000fe200078e3cff */
[----:B------:R-:W2:Y:S01]  /*13190*/  LDL.64 R50, [UR45] ;  /* 0x0000002dff327983 */ /* 0x000ea20008100a00 */
[----:B------:R-:W-:Y:S02]  /*131a0*/  IADD3 R43, P0, PT, R43, R48, RZ ;  /* 0x000000302b2b7210 */ /* 0x000fe40007f1e0ff */
[----:B------:R-:W-:Y:S02]  /*131b0*/  LOP3.LUT R89, R48, R93, RZ, 0x3c, !PT ;  /* 0x0000005d30597212 */ /* 0x000fe400078e3cff */
[----:B------:R-:W-:Y:S01]  /*131c0*/  LOP3.LUT R2, R24, R15, RZ, 0x3c, !PT ;  /* 0x0000000f18027212 */ /* 0x000fe200078e3cff */
[----:B------:R-:W-:Y:S01]  /*131d0*/  IMAD.X R0, R0, 0x1, R56, P0 ;  /* 0x0000000100007824 */ /* 0x000fe200000e0638 */
[----:B------:R-:W-:Y:S01]  /*131e0*/  LOP3.LUT R45, R12, R45, RZ, 0x3c, !PT ;  /* 0x0000002d0c2d7212 */ /* 0x000fe200078e3cff */
[----:B------:R-:W2:Y:S01]  /*131f0*/  LDL.64 R48, [UR44] ;  /* 0x0000002cff307983 */ /* 0x000ea20008100a00 */
[----:B------:R-:W-:-:S02]  /*13200*/  LOP3.LUT R16, R16, R43, RZ, 0x3c, !PT ;  /* 0x0000002b10107212 */ /* 0x000fc400078e3cff */
[----:B------:R-:W-:Y:S02]  /*13210*/  SHF.L.W.U32.HI R91, R2, 0x1, R45 ;  /* 0x00000001025b7819 */ /* 0x000fe40000010e2d */
[----:B------:R-:W-:Y:S02]  /*13220*/  SHF.L.W.U32.HI R2, R45, 0x1, R2 ;  /* 0x000000012d027819 */ /* 0x000fe40000010e02 */
[----:B------:R-:W-:Y:S02]  /*13230*/  LOP3.LUT R93, R29, R0, RZ, 0x3c, !PT ;  /* 0x000000001d5d7212 */ /* 0x000fe400078e3cff */
[----:B------:R-:W-:Y:S02]  /*13240*/  IADD3 R90, P0, PT, R42, R26, RZ ;  /* 0x0000001a2a5a7210 */ /* 0x000fe40007f1e0ff */
[----:B------:R-:W-:Y:S02]  /*13250*/  IADD3 R19, P1, P2, R2, R95, R20 ;  /* 0x0000005f02137210 */ /* 0x000fe40007a3e014 */
[----:B------:R-:W-:-:S02]  /*13260*/  SHF.L.W.U32.HI R29, R93, 0x8, R16 ;  /* 0x000000085d1d7819 */ /* 0x000fc40000010e10 */
[----:B------:R-:W-:Y:S01]  /*13270*/  SHF.L.W.U32.HI R93, R16, 0x8, R93 ;  /* 0x00000008105d7819 */ /* 0x000fe20000010e5d */
[----:B------:R-:W-:Y:S01]  /*13280*/  IMAD.X R88, R28, 0x1, R88, P0 ;  /* 0x000000011c587824 */ /* 0x000fe200000e0658 */
[----:B------:R-:W-:Y:S02]  /*13290*/  LOP3.LUT R56, R56, R83, RZ, 0x3c, !PT ;  /* 0x0000005338387212 */ /* 0x000fe400078e3cff */
[----:B------:R-:W-:Y:S02]  /*132a0*/  IADD3.X R45, PT, PT, R91, R44, R21, P1, P2 ;  /* 0x0000002c5b2d7210 */ /* 0x000fe40000fe4415 */
[----:B------:R-:W-:Y:S02]  /*132b0*/  IADD3 R15, P0, P1, R93, R97, R86 ;  /* 0x000000615d0f7210 */ /* 0x000fe4000791e056 */
[----:B------:R-:W-:Y:S02]  /*132c0*/  SHF.L.W.U32.HI R44, R89, 0x1, R56 ;  /* 0x00000001592c7819 */ /* 0x000fe40000010e38 */
[----:B------:R-:W-:-:S02]  /*132d0*/  SHF.L.W.U32.HI R89, R56, 0x1, R89 ;  /* 0x0000000138597819 */ /* 0x000fc40000010e59 */
[----:B------:R-:W-:Y:S02]  /*132e0*/  IADD3.X R87, PT, PT, R29, R57, R87, P0, P1 ;  /* 0x000000391d577210 */ /* 0x000fe400007e2457 */
[----:B------:R-:W-:Y:S02]  /*132f0*/  LOP3.LUT R16, R22, R45, RZ, 0x3c, !PT ;  /* 0x0000002d16107212 */ /* 0x000fe400078e3cff */
[----:B------:R-:W-:Y:S02]  /*13300*/  IADD3 R20, P0, P1, R89, R9, R54 ;  /* 0x0000000959147210 */ /* 0x000fe4000791e036 */
[----:B------:R-:W-:Y:S02]  /*13310*/  LOP3.LUT R28, R15, R28, R57, 0x96, !PT ;  /* 0x0000001c0f1c7212 */ /* 0x000fe400078e9639 */
[----:B------:R-:W-:Y:S01]  /*13320*/  LOP3.LUT R21, R87, R42, R97, 0x96, !PT ;  /* 0x0000002a57157212 */ /* 0x000fe200078e9661 */
[----:B------:R-:W2:Y:S01]  /*13330*/  LDL.64 R56, [UR41] ;  /* 0x00000029ff387983 */ /* 0x000ea20008100a00 */
[----:B------:R-:W-:-:S02]  /*13340*/  IADD3 R85, P2, PT, R16, R85, RZ ;  /* 0x0000005510557210 */ /* 0x000fc40007f5e0ff */
[----:B------:R-:W-:Y:S02]  /*13350*/  LOP3.LUT R9, R14, R19, RZ, 0x3c, !PT ;  /* 0x000000130e097212 */ /* 0x000fe400078e3cff */
[----:B------:R-:W-:Y:S02]  /*13360*/  IADD3.X R83, PT, PT, R44, R13, R55, P0, P1 ;  /* 0x0000000d2c537210 */ /* 0x000fe400007e2437 */
[----:B------:R-:W-:Y:S01]  /*13370*/  LOP3.LUT R27, R90, R27, RZ, 0x3c, !PT ;  /* 0x0000001b5a1b7212 */ /* 0x000fe200078e3cff */
[----:B------:R-:W2:Y:S01]  /*13380*/  LDL.64 R54, [UR40] ;  /* 0x00000028ff367983 */ /* 0x000ea20008100a00 */
[----:B------:R-:W-:Y:S02]  /*13390*/  LOP3.LUT R82, R88, R17, RZ, 0x3c, !PT ;  /* 0x0000001158527212 */ /* 0x000fe400078e3cff */
[----:B------:R-:W-:Y:S01]  /*133a0*/  SHF.L.W.U32.HI R16, R28, 0x10, R21 ;  /* 0x000000101c107819 */ /* 0x000fe20000010e15 */
[----:B------:R-:W-:Y:S01]  /*133b0*/  IMAD.X R84, R9, 0x1, R84, P2 ;  /* 0x0000000109547824 */ /* 0x000fe200010e0654 */
[----:B------:R-:W-:-:S02]  /*133c0*/  LOP3.LUT R97, R2, R85, RZ, 0x3c, !PT ;  /* 0x0000005502617212 */ /* 0x000fc400078e3cff */
[----:B------:R-:W-:Y:S02]  /*133d0*/  SHF.L.W.U32.HI R25, R27, 0x1, R82 ;  /* 0x000000011b197819 */ /* 0x000fe40000010e52 */
[----:B------:R-:W-:Y:S02]  /*133e0*/  SHF.L.W.U32.HI R17, R21, 0x10, R28 ;  /* 0x0000001015117819 */ /* 0x000fe40000010e1c */
[----:B------:R-:W-:Y:S02]  /*133f0*/  IADD3 R2, P0, PT, R16, R43, RZ ;  /* 0x0000002b10027210 */ /* 0x000fe40007f1e0ff */
[----:B------:R-:W-:Y:S02]  /*13400*/  SHF.L.W.U32.HI R82, R82, 0x1, R27 ;  /* 0x0000000152527819 */ /* 0x000fe40000010e1b */
[----:B------:R-:W-:Y:S02]  /*13410*/  LOP3.LUT R28, R8, R83, RZ, 0x3c, !PT ;  /* 0x00000053081c7212 */ /* 0x000fe400078e3cff */
[----:B------:R-:W-:Y:S01]  /*13420*/  LOP3.LUT R42, R91, R84, RZ, 0x3c, !PT ;  /* 0x000000545b2a7212 */ /* 0x000fe200078e3cff */
[----:B------:R-:W-:Y:S01]  /*13430*/  IMAD.X R0, R17, 0x1, R0, P0 ;  /* 0x0000000111007824 */ /* 0x000fe200000e0600 */
[----:B------:R-:W-:-:S02]  /*13440*/  IADD3 R26, P2, P3, R82, R23, R64 ;  /* 0x00000017521a7210 */ /* 0x000fc40007b5e040 */
[----:B------:R-:W-:Y:S02]  /*13450*/  IADD3 R28, P1, PT, R28, R90, RZ ;  /* 0x0000005a1c1c7210 */ /* 0x000fe40007f3e0ff */
[----:B------:R-:W-:Y:S02]  /*13460*/  SHF.L.W.U32.HI R95, R42, 0x8, R97 ;  /* 0x000000082a5f7819 */ /* 0x000fe40000010e61 */
[----:B------:R-:W-:Y:S02]  /*13470*/  LOP3.LUT R21, R7, R20, RZ, 0x3c, !PT ;  /* 0x0000001407157212 */ /* 0x000fe400078e3cff */
[----:B------:R-:W-:Y:S02]  /*13480*/  SHF.L.W.U32.HI R97, R97, 0x8, R42 ;  /* 0x0000000861617819 */ /* 0x000fe40000010e2a */
[----:B------:R-:W-:Y:S01]  /*13490*/  IADD3.X R91, PT, PT, R25, R18, R65, P2, P3 ;  /* 0x00000012195b7210 */ /* 0x000fe200017e6441 */
[----:B------:R-:W2:Y:S01]  /*134a0*/  LDL.64 R42, [UR39] ;  /* 0x00000027ff2a7983 */ /* 0x000ea20008100a00 */
[----:B------:R-:W-:-:S02]  /*134b0*/  LOP3.LUT R27, R2, R93, RZ, 0x3c, !PT ;  /* 0x0000005d021b7212 */ /* 0x000fc400078e3cff */
[----:B------:R-:W-:Y:S01]  /*134c0*/  LOP3.LUT R18, R0, R29, RZ, 0x3c, !PT ;  /* 0x0000001d00127212 */ /* 0x000fe200078e3cff */
[----:B------:R-:W-:Y:S01]  /*134d0*/  IMAD.X R21, R21, 0x1, R88, P1 ;  /* 0x0000000115157824 */ /* 0x000fe200008e0658 */
[----:B------:R-:W-:Y:S02]  /*134e0*/  IADD3 R29, P2, P3, R97, R19, R68 ;  /* 0x00000013611d7210 */ /* 0x000fe40007b5e044 */
[----:B------:R-:W-:Y:S02]  /*134f0*/  LOP3.LUT R9, R6, R91, RZ, 0x3c, !PT ;  /* 0x0000005b06097212 */ /* 0x000fe400078e3cff */
[----:B------:R-:W-:Y:S02]  /*13500*/  SHF.L.W.U32.HI R13, R27, 0x1, R18 ;  /* 0x000000011b0d7819 */ /* 0x000fe40000010e12 */
[----:B------:R-:W-:Y:S02]  /*13510*/  SHF.L.W.U32.HI R27, R18, 0x1, R27 ;  /* 0x00000001121b7819 */ /* 0x000fe40000010e1b */
[----:B------:R-:W-:-:S02]  /*13520*/  LOP3.LUT R18, R29, R22, R45, 0x96, !PT ;  /* 0x000000161d127212 */ /* 0x000fc400078e962d */
[----:B------:R-:W-:Y:S02]  /*13530*/  IADD3 R9, P0, PT, R9, R24, RZ ;  /* 0x0000001809097210 */ /* 0x000fe40007f1e0ff */
[----:B------:R-:W-:Y:S02]  /*13540*/  IADD3.X R69, PT, PT, R95, R45, R69, P2, P3 ;  /* 0x0000002d5f457210 */ /* 0x000fe400017e6445 */
[----:B------:R-:W-:Y:S02]  /*13550*/  LOP3.LUT R22, R44, R21, RZ, 0x3c, !PT ;  /* 0x000000152c167212 */ /* 0x000fe400078e3cff */
[----:B------:R-:W-:Y:S01]  /*13560*/  LOP3.LUT R93, R3, R26, RZ, 0x3c, !PT ;  /* 0x0000001a035d7212 */ /* 0x000fe200078e3cff */
[----:B------:R-:W2:Y:S01]  /*13570*/  LDL.64 R44, [UR36] ;  /* 0x00000024ff2c7983 */ /* 0x000ea20008100a00 */
[----:B------:R-:W-:Y:S02]  /*13580*/  LOP3.LUT R65, R89, R28, RZ, 0x3c, !PT ;  /* 0x0000001c59417212 */ /* 0x000fe400078e3cff */
[----:B------:R-:W-:Y:S01]  /*13590*/  LOP3.LUT R89, R69, R14, R19, 0x96, !PT ;  /* 0x0000000e45597212 */ /* 0x000fe200078e9613 */
[----:B------:R-:W-:-:S03]  /*135a0*/  IMAD.X R88, R93, 0x1, R12, P0 ;  /* 0x000000015d587824 */ /* 0x000fc600000e060c */
[----:B------:R-:W-:Y:S02]  /*135b0*/  SHF.L.W.U32.HI R19, R89, 0x10, R18 ;  /* 0x0000001059137819 */ /* 0x000fe40000010e12 */
[----:B------:R-:W-:Y:S02]  /*135c0*/  SHF.L.W.U32.HI R18, R18, 0x10, R89 ;  /* 0x0000001012127819 */ /* 0x000fe40000010e59 */
[----:B------:R-:W-:Y:S02]  /*135d0*/  LOP3.LUT R89, R25, R88, RZ, 0x3c, !PT ;  /* 0x0000005819597212 */ /* 0x000fe400078e3cff */
[----:B------:R-:W2:Y:S01]  /*135e0*/  LDL.64 R24, [UR38] ;  /* 0x00000026ff187983 */ /* 0x000ea20008100a00 */
[----:B------:R-:W-:Y:S02]  /*135f0*/  SHF.L.W.U32.HI R23, R22, 0x8, R65 ;  /* 0x0000000816177819 */ /* 0x000fe40000010e41 */
[----:B------:R-:W-:Y:S02]  /*13600*/  SHF.L.W.U32.HI R65, R65, 0x8, R22 ;  /* 0x0000000841417819 */ /* 0x000fe40000010e16 */
[----:B------:R-:W-:-:S02]  /*13610*/  IADD3 R12, P2, PT, R18, R85, RZ ;  /* 0x00000055120c7210 */ /* 0x000fc40007f5e0ff */
[----:B------:R-:W-:Y:S02]  /*13620*/  LOP3.LUT R64, R82, R9, RZ, 0x3c, !PT ;  /* 0x0000000952407212 */ /* 0x000fe400078e3cff */
[----:B------:R-:W-:Y:S01]  /*13630*/  IADD3 R93, P0, P1, R65, R20, R10 ;  /* 0x00000014415d7210 */ /* 0x000fe2000791e00a */
[----:B------:R-:W-:Y:S01]  /*13640*/  IMAD.X R68, R19, 0x1, R84, P2 ;  /* 0x0000000113447824 */ /* 0x000fe200010e0654 */
[----:B------:R-:W-:Y:S02]  /*13650*/  SHF.L.W.U32.HI R85, R64, 0x8, R89 ;  /* 0x0000000840557819 */ /* 0x000fe40000010e59 */
[----:B------:R-:W-:Y:S02]  /*13660*/  IADD3.X R94, PT, PT, R23, R83, R11, P0, P1 ;  /* 0x00000053175e7210 */ /* 0x000fe400007e240b */
[----:B------:R-:W-:Y:S02]  /*13670*/  SHF.L.W.U32.HI R64, R89, 0x8, R64 ;  /* 0x0000000859407819 */ /* 0x000fe40000010e40 */
[----:B------:R-:W-:-:S02]  /*13680*/  IADD3 R89, P0, P1, R85, R26, R70 ;  /* 0x0000001a55597210 */ /* 0x000fc4000791e046 */
[----:B------:R-:W-:Y:S02]  /*13690*/  LOP3.LUT R82, R12, R97, RZ, 0x3c, !PT ;  /* 0x000000610c527212 */ /* 0x000fe400078e3cff */
[----:B------:R-:W-:Y:S02]  /*136a0*/  LOP3.LUT R95, R68, R95, RZ, 0x3c, !PT ;  /* 0x0000005f445f7212 */ /* 0x000fe400078e3cff */
[----:B------:R-:W-:Y:S02]  /*136b0*/  IADD3.X R70, PT, PT, R64, R91, R71, P0, P1 ;  /* 0x0000005b40467210 */ /* 0x000fe400007e2447 */
[----:B------:R-:W-:Y:S02]  /*136c0*/  SHF.L.W.U32.HI R86, R95, 0x1, R82 ;  /* 0x000000015f567819 */ /* 0x000fe40000010e52 */
[----:B------:R-:W-:Y:S02]  /*136d0*/  LOP3.LUT R8, R93, R8, R83, 0x96, !PT ;  /* 0x000000085d087212 */ /* 0x000fe400078e9653 */
[----:B------:R-:W-:-:S02]  /*136e0*/  LOP3.LUT R7, R94, R7, R20, 0x96, !PT ;  /* 0x000000075e077212 */ /* 0x000fc400078e9614 */
[----:B------:R-:W-:Y:S02]  /*136f0*/  LOP3.LUT R6, R89, R6, R91, 0x96, !PT ;  /* 0x0000000659067212 */ /* 0x000fe400078e965b */
[----:B------:R-:W-:Y:S02]  /*13700*/  LOP3.LUT R3, R70, R3, R26, 0x96, !PT ;  /* 0x0000000346037212 */ /* 0x000fe400078e961a */
[----:B----4-:R-:W-:Y:S02]  /*13710*/  IADD3 R26, P0, P1, R86, R15, R80 ;  /* 0x0000000f561a7210 */ /* 0x010fe4000791e050 */
[----:B------:R-:W4:Y:S01]  /*13720*/  LDL.64 R14, [UR37] ;  /* 0x00000025ff0e7983 */ /* 0x000f220008100a00 */
[----:B------:R-:W-:Y:S02]  /*13730*/  SHF.L.W.U32.HI R82, R82, 0x1, R95 ;  /* 0x0000000152527819 */ /* 0x000fe40000010e5f */
[----:B------:R-:W-:Y:S02]  /*13740*/  SHF.L.W.U32.HI R11, R8, 0x10, R7 ;  /* 0x00000010080b7819 */ /* 0x000fe40000010e07 */
[----:B------:R-:W-:-:S02]  /*13750*/  SHF.L.W.U32.HI R20, R6, 0x10, R3 ;  /* 0x0000001006147819 */ /* 0x000fc40000010e03 */
[----:B------:R-:W-:Y:S02]  /*13760*/  IADD3.X R87, PT, PT, R82, R87, R81, P0, P1 ;  /* 0x0000005752577210 */ /* 0x000fe400007e2451 */
[----:B------:R-:W-:Y:S02]  /*13770*/  SHF.L.W.U32.HI R10, R7, 0x10, R8 ;  /* 0x00000010070a7819 */ /* 0x000fe40000010e08 */
[----:B------:R-:W-:Y:S02]  /*13780*/  IADD3 R90, P0, PT, R11, R28, RZ ;  /* 0x0000001c0b5a7210 */ /* 0x000fe40007f1e0ff */
[----:B------:R-:W-:Y:S02]  /*13790*/  IADD3 R80, P1, PT, R20, R9, RZ ;  /* 0x0000000914507210 */ /* 0x000fe40007f3e0ff */
[----:B------:R-:W4:Y:S01]  /*137a0*/  LDL.64 R8, [UR34] ;  /* 0x00000022ff087983 */ /* 0x000f220008100a00 */
[----:B------:R-:W-:Y:S01]  /*137b0*/  SHF.L.W.U32.HI R22, R3, 0x10, R6 ;  /* 0x0000001003167819 */ /* 0x000fe20000010e06 */
[----:B------:R-:W-:-:S02]  /*137c0*/  IMAD.X R3, R10, 0x1, R21, P0 ;  /* 0x000000010a037824 */ /* 0x000fc400000e0615 */
[----:B------:R-:W4:Y:S01]  /*137d0*/  LDL.64 R6, [UR35] ;  /* 0x00000023ff067983 */ /* 0x000f220008100a00 */
[----:B------:R-:W-:Y:S01]  /*137e0*/  LOP3.LUT R81, R90, R65, RZ, 0x3c, !PT ;  /* 0x000000415a517212 */ /* 0x000fe200078e3cff */
[----:B------:R-:W-:Y:S01]  /*137f0*/  IMAD.X R83, R22, 0x1, R88, P1 ;  /* 0x0000000116537824 */ /* 0x000fe200008e0658 */
[----:B------:R-:W-:Y:S02]  /*13800*/  IADD3 R65, P0, P1, R27, R93, R78 ;  /* 0x0000005d1b417210 */ /* 0x000fe4000791e04e */
[----:B------:R-:W-:Y:S02]  /*13810*/  LOP3.LUT R84, R3, R23, RZ, 0x3c, !PT ;  /* 0x0000001703547212 */ /* 0x000fe400078e3cff */
[----:B------:R-:W-:Y:S02]  /*13820*/  LOP3.LUT R21, R10, R87, RZ, 0x3c, !PT ;  /* 0x000000570a157212 */ /* 0x000fe400078e3cff */
[----:B------:R-:W-:Y:S02]  /*13830*/  IADD3.X R93, PT, PT, R13, R94, R79, P0, P1 ;  /* 0x0000005e0d5d7210 */ /* 0x000fe400007e244f */
[----:B------:R-:W-:-:S02]  /*13840*/  LOP3.LUT R85, R80, R85, RZ, 0x3c, !PT ;  /* 0x0000005550557212 */ /* 0x000fc400078e3cff */
[----:B------:R-:W-:Y:S02]  /*13850*/  LOP3.LUT R28, R83, R64, RZ, 0x3c, !PT ;  /* 0x00000040531c7212 */ /* 0x000fe400078e3cff */
[----:B------:R-:W-:Y:S02]  /*13860*/  SHF.L.W.U32.HI R71, R81, 0x1, R84 ;  /* 0x0000000151477819 */ /* 0x000fe40000010e54 */
[----:B------:R-:W-:Y:S02]  /*13870*/  SHF.L.W.U32.HI R81, R84, 0x1, R81 ;  /* 0x0000000154517819 */ /* 0x000fe40000010e51 */
[----:B------:R-:W-:Y:S02]  /*13880*/  IADD3 R21, P0, PT, R21, R80, RZ ;  /* 0x0000005015157210 */ /* 0x000fe40007f1e0ff */
[----:B------:R-:W-:Y:S02]  /*13890*/  LOP3.LUT R23, R11, R26, RZ, 0x3c, !PT ;  /* 0x0000001a0b177212 */ /* 0x000fe400078e3cff */
[----:B------:R-:W-:-:S02]  /*138a0*/  LOP3.LUT R79, R22, R93, RZ, 0x3c, !PT ;  /* 0x0000005d164f7212 */ /* 0x000fc400078e3cff */
[----:B------:R-:W-:Y:S01]  /*138b0*/  SHF.L.W.U32.HI R78, R28, 0x1, R85 ;  /* 0x000000011c4e7819 */ /* 0x000fe20000010e55 */
[----:B------:R-:W-:Y:S01]  /*138c0*/  IMAD.X R23, R23, 0x1, R83, P0 ;  /* 0x0000000117177824 */ /* 0x000fe200000e0653 */
[----:B------:R-:W-:Y:S02]  /*138d0*/  IADD3 R89, P1, P2, R81, R89, R74 ;  /* 0x0000005951597210 */ /* 0x000fe40007a3e04a */
[----:B------:R-:W-:Y:S02]  /*138e0*/  SHF.L.W.U32.HI R64, R85, 0x1, R28 ;  /* 0x0000000155407819 */ /* 0x000fe40000010e1c */
[----:B------:R-:W-:Y:S02]  /*138f0*/  IADD3 R28, P0, PT, R79, R12, RZ ;  /* 0x0000000c4f1c7210 */ /* 0x000fe40007f1e0ff */
[----:B------:R-:W-:Y:S02]  /*13900*/  IADD3 R79, P3, P4, R78, R29, R4 ;  /* 0x0000001d4e4f7210 */ /* 0x000fe40007c7e004 */
[----:B------:R-:W-:-:S02]  /*13910*/  IADD3.X R84, PT, PT, R71, R70, R75, P1, P2 ;  /* 0x0000004647547210 */ /* 0x000fc40000fe444b */
[----:B------:R-:W-:Y:S02]  /*13920*/  LOP3.LUT R75, R20, R65, RZ, 0x3c, !PT ;  /* 0x00000041144b7212 */ /* 0x000fe400078e3cff */
[----:B------:R-:W-:Y:S02]  /*13930*/  LOP3.LUT R86, R86, R21, RZ, 0x3c, !PT ;  /* 0x0000001556567212 */ /* 0x000fe400078e3cff */
[----:B------:R-:W-:Y:S02]  /*13940*/  LOP3.LUT R83, R82, R23, RZ, 0x3c, !PT ;  /* 0x0000001752537212 */ /* 0x000fe400078e3cff */
[----:B------:R-:W-:Y:S01]  /*13950*/  IADD3.X R70, PT, PT, R64, R69, R5, P3, P4 ;  /* 0x0000004540467210 */ /* 0x000fe20001fe8405 */
[----:B------:R-:W-:Y:S01]  /*13960*/  IMAD.X R68, R75, 0x1, R68, P0 ;  /* 0x000000014b447824 */ /* 0x000fe200000e0644 */
[----:B------:R-:W-:Y:S02]  /*13970*/  LOP3.LUT R5, R19, R84, RZ, 0x3c, !PT ;  /* 0x0000005413057212 */ /* 0x000fe400078e3cff */
[----:B------:R-:W-:-:S02]  /*13980*/  SHF.L.W.U32.HI R29, R83, 0x8, R86 ;  /* 0x00000008531d7819 */ /* 0x000fc40000010e56 */
[----:B------:R-:W-:Y:S02]  /*13990*/  SHF.L.W.U32.HI R69, R86, 0x8, R83 ;  /* 0x0000000856457819 */ /* 0x000fe40000010e53 */
[----:B------:R-:W-:Y:S02]  /*139a0*/  LOP3.LUT R83, R17, R70, RZ, 0x3c, !PT ;  /* 0x0000004611537212 */ /* 0x000fe400078e3cff */
[----:B------:R-:W-:Y:S02]  /*139b0*/  IADD3 R82, P0, PT, R5, R2, RZ ;  /* 0x0000000205527210 */ /* 0x000fe40007f1e0ff */
[----:B------:R-:W-:Y:S02]  /*139c0*/  LOP3.LUT R27, R27, R28, RZ, 0x3c, !PT ;  /* 0x0000001c1b1b7212 */ /* 0x000fe400078e3cff */
[----:B------:R-:W-:Y:S02]  /*139d0*/  LOP3.LUT R4, R13, R68, RZ, 0x3c, !PT ;  /* 0x000000440d047212 */ /* 0x000fe400078e3cff */
[----:B------:R-:W-:Y:S01]  /*139e0*/  IADD3 R83, P1, PT, R83, R90, RZ ;  /* 0x0000005a53537210 */ /* 0x000fe20007f3e0ff */
[----:B------:R-:W4:Y:S01]  /*139f0*/  LDL.64 R12, [UR32] ;  /* 0x00000020ff0c7983 */ /* 0x000f220008100a00 */
[----:B------:R-:W-:-:S02]  /*13a00*/  LOP3.LUT R2, R16, R79, RZ, 0x3c, !PT ;  /* 0x0000004f10027212 */ /* 0x000fc400078e3cff */
[----:B------:R-:W-:Y:S02]  /*13a10*/  LOP3.LUT R5, R18, R89, RZ, 0x3c, !PT ;  /* 0x0000005912057212 */ /* 0x000fe400078e3cff */
[----:B------:R-:W-:Y:S02]  /*13a20*/  SHF.L.W.U32.HI R91, R4, 0x8, R27 ;  /* 0x00000008045b7819 */ /* 0x000fe40000010e1b */
[----:B------:R-:W-:Y:S01]  /*13a30*/  SHF.L.W.U32.HI R95, R27, 0x8, R4 ;  /* 0x000000081b5f7819 */ /* 0x000fe20000010e04 */
[----:B------:R-:W-:Y:S02]  /*13a40*/  IMAD.X R27, R2, 0x1, R3, P1 ;  /* 0x00000001021b7824 */ /* 0x000fe400008e0603 */
[----:B------:R-:W4:Y:S01]  /*13a50*/  LDL.64 R2, [UR18] ;  /* 0x00000012ff027983 */ /* 0x000f220008100a00 */
[----:B------:R-:W-:-:S03]  /*13a60*/  IMAD.X R80, R5, 0x1, R0, P0 ;  /* 0x0000000105507824 */ /* 0x000fc600000e0600 */
[----:B------:R-:W4:Y:S02]  /*13a70*/  LDL.64 R4, [UR33] ;  /* 0x00000021ff047983 */ /* 0x000f240008100a00 */
[----:B------:R-:W-:Y:S02]  /*13a80*/  LOP3.LUT R86, R71, R80, RZ, 0x3c, !PT ;  /* 0x0000005047567212 */ /* 0x000fe400078e3cff */
[----:B-----5:R-:W-:Y:S02]  /*13a90*/  IADD3 R71, P0, P1, R69, R26, R76 ;  /* 0x0000001a45477210 */ /* 0x020fe4000791e04c */
[----:B------:R-:W-:Y:S02]  /*13aa0*/  LOP3.LUT R78, R78, R83, RZ, 0x3c, !PT ;  /* 0x000000534e4e7212 */ /* 0x000fe400078e3cff */
[----:B------:R-:W-:Y:S02]  /*13ab0*/  LOP3.LUT R75, R64, R27, RZ, 0x3c, !PT ;  /* 0x0000001b404b7212 */ /* 0x000fe400078e3cff */
[----:B------:R-:W-:-:S02]  /*13ac0*/  IADD3.X R77, PT, PT, R29, R87, R77, P0, P1 ;  /* 0x000000571d4d7210 */ /* 0x000fc400007e244d */
[----:B------:R-:W-:Y:S02]  /*13ad0*/  SHF.L.W.U32.HI R85, R75, 0x8, R78 ;  /* 0x000000084b557819 */ /* 0x000fe40000010e4e */
[----:B------:R-:W-:Y:S02]  /*13ae0*/  SHF.L.W.U32.HI R78, R78, 0x8, R75 ;  /* 0x000000084e4e7819 */ /* 0x000fe40000010e4b */
[----:B------:R-:W-:Y:S02]  /*13af0*/  LOP3.LUT R0, R71, R10, R87, 0x96, !PT ;  /* 0x0000000a47007212 */ /* 0x000fe400078e9657 */
[----:B------:R-:W-:Y:S02]  /*13b00*/  LOP3.LUT R75, R77, R11, R26, 0x96, !PT ;  /* 0x0000000b4d4b7212 */ /* 0x000fe400078e961a */
[----:B------:R-:W5:Y:S01]  /*13b10*/  LDL.64 R10, [UR16] ;  /* 0x00000010ff0a7983 */ /* 0x000f620008100a00 */
[----:B------:R-:W-:-:S04]  /*13b20*/  LOP3.LUT R81, R81, R82, RZ, 0x3c, !PT ;  /* 0x0000005251517212 */ /* 0x000fc800078e3cff */
[----:B------:R-:W-:Y:S02]  /*13b30*/  SHF.L.W.U32.HI R97, R86, 0x8, R81 ;  /* 0x0000000856617819 */ /* 0x000fe40000010e51 */
[----:B------:R-:W-:Y:S02]  /*13b40*/  SHF.L.W.U32.HI R86, R81, 0x8, R86 ;  /* 0x0000000851567819 */ /* 0x000fe40000010e56 */
[----:B------:R-:W-:-:S04]  /*13b50*/  IADD3 R81, P0, P1, R95, R65, R72 ;  /* 0x000000415f517210 */ /* 0x000fc8000791e048 */
[----:B------:R-:W-:Y:S02]  /*13b60*/  IADD3.X R73, PT, PT, R91, R93, R73, P0, P1 ;  /* 0x0000005d5b497210 */ /* 0x000fe400007e2449 */
[----:B------:R-:W-:Y:S02]  /*13b70*/  IADD3 R74, P0, P1, R86, R89, R66 ;  /* 0x00000059564a7210 */ /* 0x000fe4000791e042 */
[----:B------:R-:W-:Y:S02]  /*13b80*/  SHF.L.W.U32.HI R64, R75, 0x10, R0 ;  /* 0x000000104b407819 */ /* 0x000fe40000010e00 */
[----:B------:R-:W-:Y:S02]  /*13b90*/  SHF.L.W.U32.HI R0, R0, 0x10, R75 ;  /* 0x0000001000007819 */ /* 0x000fe40000010e4b */
[----:B------:R-:W-:Y:S02]  /*13ba0*/  IADD3.X R75, PT, PT, R97, R84, R67, P0, P1 ;  /* 0x00000054614b7210 */ /* 0x000fe400007e2443 */
[----:B------:R-:W-:-:S02]  /*13bb0*/  LOP3.LUT R22, R81, R22, R93, 0x96, !PT ;  /* 0x0000001651167212 */ /* 0x000fc400078e965d */
[----:B------:R-:W-:Y:S02]  /*13bc0*/  LOP3.LUT R65, R73, R20, R65, 0x96, !PT ;  /* 0x0000001449417212 */ /* 0x000fe400078e9641 */
[----:B------:R-:W-:Y:S02]  /*13bd0*/  IADD3 R76, P0, P1, R78, R79, R62 ;  /* 0x0000004f4e4c7210 */ /* 0x000fe4000791e03e */
[----:B------:R-:W-:Y:S02]  /*13be0*/  LOP3.LUT R19, R74, R19, R84, 0x96, !PT ;  /* 0x000000134a137212 */ /* 0x000fe400078e9654 */
[----:B------:R-:W-:Y:S02]  /*13bf0*/  LOP3.LUT R18, R75, R18, R89, 0x96, !PT ;  /* 0x000000124b127212 */ /* 0x000fe400078e9659 */
[----:B------:R-:W-:Y:S02]  /*13c00*/  SHF.L.W.U32.HI R66, R22, 0x10, R65 ;  /* 0x0000001016427819 */ /* 0x000fe40000010e41 */
[----:B------:R-:W-:-:S02]  /*13c10*/  IADD3.X R67, PT, PT, R85, R70, R63, P0, P1 ;  /* 0x0000004655437210 */ /* 0x000fc400007e243f */
[----:B------:R-:W-:Y:S02]  /*13c20*/  SHF.L.W.U32.HI R62, R65, 0x10, R22 ;  /* 0x00000010413e7819 */ /* 0x000fe40000010e16 */
[----:B------:R-:W-:Y:S02]  /*13c30*/  SHF.L.W.U32.HI R63, R19, 0x10, R18 ;  /* 0x00000010133f7819 */ /* 0x000fe40000010e12 */
[----:B------:R-:W-:Y:S02]  /*13c40*/  IADD3 R26, P0, PT, R66, R28, RZ ;  /* 0x0000001c421a7210 */ /* 0x000fe40007f1e0ff */
[----:B------:R-:W-:Y:S02]  /*13c50*/  LOP3.LUT R70, R76, R17, R70, 0x96, !PT ;  /* 0x000000114c467212 */ /* 0x000fe400078e9646 */
[----:B------:R-:W-:Y:S02]  /*13c60*/  LOP3.LUT R79, R67, R16, R79, 0x96, !PT ;  /* 0x00000010434f7212 */ /* 0x000fe400078e964f */
[----:B------:R-:W5:Y:S01]  /*13c70*/  LDL.64 R16, [UR19] ;  /* 0x00000013ff107983 */ /* 0x000f620008100a00 */
[----:B------:R-:W-:Y:S01]  /*13c80*/  SHF.L.W.U32.HI R65, R18, 0x10, R19 ;  /* 0x0000001012417819 */ /* 0x000fe20000010e13 */
[----:B------:R-:W-:Y:S01]  /*13c90*/  IMAD.X R72, R62, 0x1, R68, P0 ;  /* 0x000000013e487824 */ /* 0x000fe200000e0644 */
[----:B------:R-:W-:Y:S01]  /*13ca0*/  IADD3 R82, P1, PT, R63, R82, RZ ;  /* 0x000000523f527210 */ /* 0x000fe20007f3e0ff */
[----:B------:R-:W5:Y:S01]  /*13cb0*/  LDL.64 R18, [UR17] ;  /* 0x00000011ff127983 */ /* 0x000f620008100a00 */
[----:B------:R-:W-:-:S02]  /*13cc0*/  SHF.L.W.U32.HI R68, R70, 0x10, R79 ;  /* 0x0000001046447819 */ /* 0x000fc40000010e4f */
[----:B------:R-:W-:Y:S01]  /*13cd0*/  SHF.L.W.U32.HI R70, R79, 0x10, R70 ;  /* 0x000000104f467819 */ /* 0x000fe20000010e46 */
[----:B------:R-:W-:Y:S01]  /*13ce0*/  IMAD.X R88, R65, 0x1, R80, P1 ;  /* 0x0000000141587824 */ /* 0x000fe200008e0650 */
[----:B------:R-:W-:Y:S02]  /*13cf0*/  IADD3 R83, P1, PT, R68, R83, RZ ;  /* 0x0000005344537210 */ /* 0x000fe40007f3e0ff */
[----:B------:R-:W-:Y:S02]  /*13d00*/  LOP3.LUT R95, R26, R95, RZ, 0x3c, !PT ;  /* 0x0000005f1a5f7212 */ /* 0x000fe400078e3cff */
[----:B------:R-:W-:Y:S02]  /*13d10*/  LOP3.LUT R80, R72, R91, RZ, 0x3c, !PT ;  /* 0x0000005b48507212 */ /* 0x000fe400078e3cff */
[----:B------:R-:W-:Y:S01]  /*13d20*/  LOP3.LUT R84, R82, R86, RZ, 0x3c, !PT ;  /* 0x0000005652547212 */ /* 0x000fe200078e3cff */
[----:B------:R-:W-:Y:S01]  /*13d30*/  IMAD.X R86, R70, 0x1, R27, P1 ;  /* 0x0000000146567824 */ /* 0x000fe200008e061b */
[----:B------:R-:W-:-:S02]  /*13d40*/  IADD3 R94, P0, PT, R0, R21, RZ ;  /* 0x00000015005e7210 */ /* 0x000fc40007f1e0ff */
[----:B------:R-:W-:Y:S01]  /*13d50*/  SHF.L.W.U32.HI R87, R95, 0x1, R80 ;  /* 0x000000015f577819 */ /* 0x000fe20000010e50 */
[----:B------:R-:W5:Y:S01]  /*13d60*/  LDL.64 R20, [UR15] ;  /* 0x0000000fff147983 */ /* 0x000f620008100a00 */
[----:B------:R-:W-:Y:S01]  /*13d70*/  SHF.L.W.U32.HI R80, R80, 0x1, R95 ;  /* 0x0000000150507819 */ /* 0x000fe20000010e5f */
[----:B------:R-:W-:Y:S01]  /*13d80*/  IMAD.X R96, R64, 0x1, R23, P0 ;  /* 0x0000000140607824 */ /* 0x000fe200000e0617 */
[----:B------:R-:W-:Y:S01]  /*13d90*/  LOP3.LUT R97, R88, R97, RZ, 0x3c, !PT ;  /* 0x0000006158617212 */ /* 0x000fe200078e3cff */
[----:B------:R-:W5:Y:S01]  /*13da0*/  LDL.64 R22, [UR14] ;  /* 0x0000000eff167983 */ /* 0x000f620008100a00 */
[----:B------:R-:W-:Y:S02]  /*13db0*/  LOP3.LUT R78, R83, R78, RZ, 0x3c, !PT ;  /* 0x0000004e534e7212 */ /* 0x000fe400078e3cff */
[----:B------:R-:W-:Y:S02]  /*13dc0*/  LOP3.LUT R79, R86, R85, RZ, 0x3c, !PT ;  /* 0x00000055564f7212 */ /* 0x000fe400078e3cff */
[----:B------:R-:W-:-:S02]  /*13dd0*/  IADD3 R71, P0, P1, R80, R71, R60 ;  /* 0x0000004750477210 */ /* 0x000fc4000791e03c */
[----:B------:R-:W-:Y:S02]  /*13de0*/  SHF.L.W.U32.HI R28, R84, 0x1, R97 ;  /* 0x00000001541c7819 */ /* 0x000fe40000010e61 */
[----:B------:R-:W-:Y:S02]  /*13df0*/  SHF.L.W.U32.HI R84, R97, 0x1, R84 ;  /* 0x0000000161547819 */ /* 0x000fe40000010e54 */
[----:B------:R-:W-:Y:S02]  /*13e00*/  SHF.L.W.U32.HI R60, R78, 0x1, R79 ;  /* 0x000000014e3c7819 */ /* 0x000fe40000010e4f */
[----:B------:R-:W-:Y:S02]  /*13e10*/  IADD3.X R91, PT, PT, R87, R77, R61, P0, P1 ;  /* 0x0000004d575b7210 */ /* 0x000fe400007e243d */
[----:B------:R-:W-:Y:S02]  /*13e20*/  SHF.L.W.U32.HI R79, R79, 0x1, R78 ;  /* 0x000000014f4f7819 */ /* 0x000fe40000010e4e */
[----:B------:R-:W-:-:S02]  /*13e30*/  LOP3.LUT R69, R94, R69, RZ, 0x3c, !PT ;  /* 0x000000455e457212 */ /* 0x000fc400078e3cff */
[----:B------:R-:W-:Y:S02]  /*13e40*/  LOP3.LUT R90, R96, R29, RZ, 0x3c, !PT ;  /* 0x0000001d605a7212 */ /* 0x000fe400078e3cff */
[----:B------:R-:W-:Y:S02]  /*13e50*/  IADD3 R81, P0, P1, R84, R81, R58 ;  /* 0x0000005154517210 */ /* 0x000fe4000791e03a */
[----:B------:R-:W-:Y:S02]  /*13e60*/  LOP3.LUT R101, R70, R91, RZ, 0x3c, !PT ;  /* 0x0000005b46657212 */ /* 0x000fe400078e3cff */
[----:B------:R-:W-:Y:S02]  /*13e70*/  IADD3 R61, P2, P3, R79, R74, R30 ;  /* 0x0000004a4f3d7210 */ /* 0x000fe40007b5e01e */
[----:B------:R-:W-:Y:S02]  /*13e80*/  SHF.L.W.U32.HI R85, R90, 0x1, R69 ;  /* 0x000000015a557819 */ /* 0x000fe40000010e45 */
[----:B------:R-:W-:-:S02]  /*13e90*/  IADD3.X R59, PT, PT, R28, R73, R59, P0, P1 ;  /* 0x000000491c3b7210 */ /* 0x000fc400007e243b */
[----:B------:R-:W-:Y:S02]  /*13ea0*/  SHF.L.W.U32.HI R77, R69, 0x1, R90 ;  /* 0x00000001454d7819 */ /* 0x000fe40000010e5a */
[----:B------:R-:W-:Y:S02]  /*13eb0*/  IADD3 R101, P0, PT, R101, R82, RZ ;  /* 0x0000005265657210 */ /* 0x000fe40007f1e0ff */
[----:B------:R-:W-:Y:S02]  /*13ec0*/  LOP3.LUT R78, R68, R71, RZ, 0x3c, !PT ;  /* 0x00000047444e7212 */ /* 0x000fe400078e3cff */
[----:B------:R-:W-:Y:S02]  /*13ed0*/  IADD3.X R69, PT, PT, R60, R75, R31, P2, P3 ;  /* 0x0000004b3c457210 */ /* 0x000fe400017e641f */
[----:B------:R-:W-:Y:S02]  /*13ee0*/  IADD3 R76, P2, P3, R85, R76, R40 ;  /* 0x0000004c554c7210 */ /* 0x000fe40007b5e028 */
[----:B------:R-:W-:Y:S01]  /*13ef0*/  LOP3.LUT R75, R64, R59, RZ, 0x3c, !PT ;  /* 0x0000003b404b7212 */ /* 0x000fe200078e3cff */
[----:B------:R-:W-:Y:S01]  /*13f00*/  IMAD.X R78, R78, 0x1, R88, P0 ;  /* 0x000000014e4e7824 */ /* 0x000fe200000e0658 */
[----:B------:R-:W-:-:S02]  /*13f10*/  IADD3.X R82, PT, PT, R77, R67, R41, P2, P3 ;  /* 0x000000434d527210 */ /* 0x000fc400017e6429 */
[----:B------:R-:W-:Y:S02]  /*13f20*/  IADD3 R75, P0, PT, R75, R83, RZ ;  /* 0x000000534b4b7210 */ /* 0x000fe40007f1e0ff */
[----:B------:R-:W-:Y:S02]  /*13f30*/  LOP3.LUT R83, R0, R81, RZ, 0x3c, !PT ;  /* 0x0000005100537212 */ /* 0x000fe400078e3cff */
[----:B------:R-:W-:Y:S02]  /*13f40*/  LOP3.LUT R27, R62, R69, RZ, 0x3c, !PT ;  /* 0x000000453e1b7212 */ /* 0x000fe400078e3cff */
[----:B------:R-:W-:Y:S02]  /*13f50*/  LOP3.LUT R97, R80, R101, RZ, 0x3c, !PT ;  /* 0x0000006550617212 */ /* 0x000fe400078e3cff */
[----:B------:R-:W-:Y:S02]  /*13f60*/  LOP3.LUT R30, R87, R78, RZ, 0x3c, !PT ;  /* 0x0000004e571e7212 */ /* 0x000fe400078e3cff */
[----:B------:R-:W-:Y:S01]  /*13f70*/  LOP3.LUT R41, R65, R82, RZ, 0x3c, !PT ;  /* 0x0000005241297212 */ /* 0x000fe200078e3cff */
[----:B------:R-:W-:Y:S01]  /*13f80*/  IMAD.X R83, R83, 0x1, R86, P0 ;  /* 0x0000000153537824 */ /* 0x000fe200000e0656 */
[----:B------:R-:W-:-:S02]  /*13f90*/  IADD3 R40, P1, PT, R27, R94, RZ ;  /* 0x0000005e1b287210 */ /* 0x000fc40007f3e0ff */
[----:B------:R-:W-:Y:S02]  /*13fa0*/  SHF.L.W.U32.HI R80, R30, 0x8, R97 ;  /* 0x000000081e507819 */ /* 0x000fe40000010e61 */
[----:B------:R-:W-:Y:S02]  /*13fb0*/  IADD3 R41, P0, PT, R41, R26, RZ ;  /* 0x0000001a29297210 */ /* 0x000fe40007f1e0ff */
[----:B------:R-:W-:Y:S01]  /*13fc0*/  SHF.L.W.U32.HI R97, R97, 0x8, R30 ;  /* 0x0000000861617819 */ /* 0x000fe20000010e1e */
[----:B------:R-:W5:Y:S01]  /*13fd0*/  LDL.64 R26, [UR13] ;  /* 0x0000000dff1a7983 */ /* 0x000f620008100a00 */
[----:B------:R-:W-:-:S03]  /*13fe0*/  LOP3.LUT R93, R28, R83, RZ, 0x3c, !PT ;  /* 0x000000531c5d7212 */ /* 0x000fc600078e3cff */
[----:B------:R-:W5:Y:S01]  /*13ff0*/  LDL.64 R30, [UR12] ;  /* 0x0000000cff1e7983 */ /* 0x000f620008100a00 */
[----:B------:R-:W-:-:S03]  /*14000*/  LOP3.LUT R73, R63, R76, RZ, 0x3c, !PT ;  /* 0x0000004c3f497212 */ /* 0x000fc600078e3cff */
[----:B------:R-:W5:Y:S01]  /*14010*/  LDL.64 R28, [UR11] ;  /* 0x0000000bff1c7983 */ /* 0x000f620008100a00 */
[----:B------:R-:W-:Y:S01]  /*14020*/  LOP3.LUT R67, R66, R61, RZ, 0x3c, !PT ;  /* 0x0000003d42437212 */ /* 0x000fe200078e3cff */
[----:B------:R-:W-:Y:S01]  /*14030*/  IMAD.X R72, R73, 0x1, R72, P0 ;  /* 0x0000000149487824 */ /* 0x000fe200000e0648 */
[----:B------:R-:W-:-:S03]  /*14040*/  LOP3.LUT R84, R84, R75, RZ, 0x3c, !PT ;  /* 0x0000004b54547212 */ /* 0x000fc600078e3cff */
[----:B------:R-:W-:Y:S01]  /*14050*/  IMAD.X R67, R67, 0x1, R96, P1 ;  /* 0x0000000143437824 */ /* 0x000fe200008e0660 */
[----:B------:R-:W-:Y:S02]  /*14060*/  SHF.L.W.U32.HI R89, R93, 0x8, R84 ;  /* 0x000000085d597819 */ /* 0x000fe40000010e54 */
[----:B---3--:R-:W-:Y:S02]  /*14070*/  IADD3 R73, P0, P1, R97, R71, R32 ;  /* 0x0000004761497210 */ /* 0x008fe4000791e020 */
[----:B------:R-:W-:Y:S02]  /*14080*/  SHF.L.W.U32.HI R93, R84, 0x8, R93 ;  /* 0x00000008545d7819 */ /* 0x000fe40000010e5d */
[----:B------:R-:W-:Y:S02]  /*14090*/  LOP3.LUT R103, R85, R41, RZ, 0x3c, !PT ;  /* 0x0000002955677212 */ /* 0x000fe400078e3cff */
[----:B------:R-:W-:Y:S02]  /*140a0*/  LOP3.LUT R58, R77, R72, RZ, 0x3c, !PT ;  /* 0x000000484d3a7212 */ /* 0x000fe400078e3cff */
[----:B------:R-:W-:-:S02]  /*140b0*/  IADD3.X R87, PT, PT, R80, R91, R33, P0, P1 ;  /* 0x0000005b50577210 */ /* 0x000fc400007e2421 */
[----:B------:R-:W-:Y:S01]  /*140c0*/  IADD3 R85, P0, P1, R93, R81, R36 ;  /* 0x000000515d557210 */ /* 0x000fe2000791e024 */
[----:B------:R-:W3:Y:S01]  /*140d0*/  LDL.64 R32, [UR10] ;  /* 0x0000000aff207983 */ /* 0x000ee20008100a00 */
[----:B------:R-:W-:Y:S02]  /*140e0*/  SHF.L.W.U32.HI R95, R58, 0x8, R103 ;  /* 0x000000083a5f7819 */ /* 0x000fe40000010e67 */
[----:B------:R-:W-:Y:S02]  /*140f0*/  LOP3.LUT R79, R79, R40, RZ, 0x3c, !PT ;  /* 0x000000284f4f7212 */ /* 0x000fe400078e3cff */
[----:B------:R-:W-:Y:S02]  /*14100*/  LOP3.LUT R60, R60, R67, RZ, 0x3c, !PT ;  /* 0x000000433c3c7212 */ /* 0x000fe400078e3cff */
[----:B------:R-:W-:Y:S02]  /*14110*/  SHF.L.W.U32.HI R103, R103, 0x8, R58 ;  /* 0x0000000867677819 */ /* 0x000fe40000010e3a */
[----:B------:R-:W-:-:S02]  /*14120*/  LOP3.LUT R70, R73, R70, R91, 0x96, !PT ;  /* 0x0000004649467212 */ /* 0x000fc400078e965b */
[----:B------:R-:W-:Y:S02]  /*14130*/  LOP3.LUT R105, R87, R68, R71, 0x96, !PT ;  /* 0x0000004457697212 */ /* 0x000fe400078e9647 */
[----:B------:R-:W-:Y:S02]  /*14140*/  IADD3.X R91, PT, PT, R89, R59, R37, P0, P1 ;  /* 0x0000003b595b7210 */ /* 0x000fe400007e2425 */
[----:B------:R-:W-:Y:S01]  /*14150*/  SHF.L.W.U32.HI R77, R60, 0x8, R79 ;  /* 0x000000083c4d7819 */ /* 0x000fe20000010e4f */
[----:B------:R-:W3:Y:S01]  /*14160*/  LDL.64 R36, [UR7] ;  /* 0x00000007ff247983 */ /* 0x000ee20008100a00 */
[----:B------:R-:W-:Y:S02]  /*14170*/  IADD3 R71, P0, P1, R103, R76, R34 ;  /* 0x0000004c67477210 */ /* 0x000fe4000791e022 */
[----:B------:R-:W-:Y:S02]  /*14180*/  SHF.L.W.U32.HI R79, R79, 0x8, R60 ;  /* 0x000000084f4f7819 */ /* 0x000fe40000010e3c */
[----:B------:R-:W-:-:S02]  /*14190*/  SHF.L.W.U32.HI R58, R70, 0x10, R105 ;  /* 0x00000010463a7819 */ /* 0x000fc40000010e69 */
[----:B------:R-:W-:Y:S02]  /*141a0*/  LOP3.LUT R60, R85, R64, R59, 0x96, !PT ;  /* 0x00000040553c7212 */ /* 0x000fe400078e963b */
[----:B------:R-:W-:Y:S02]  /*141b0*/  LOP3.LUT R81, R91, R0, R81, 0x96, !PT ;  /* 0x000000005b517212 */ /* 0x000fe400078e9651 */
[----:B------:R-:W-:Y:S02]  /*141c0*/  IADD3.X R68, PT, PT, R95, R82, R35, P0, P1 ;  /* 0x000000525f447210 */ /* 0x000fe400007e2423 */
[----:B------:R-:W-:Y:S01]  /*141d0*/  SHF.L.W.U32.HI R59, R105, 0x10, R70 ;  /* 0x00000010693b7819 */ /* 0x000fe20000010e46 */
[----:B------:R-:W3:Y:S01]  /*141e0*/  LDL.64 R34, [UR9] ;  /* 0x00000009ff227983 */ /* 0x000ee20008100a00 */
[----:B------:R-:W-:Y:S02]  /*141f0*/  IADD3 R74, P0, PT, R58, R101, RZ ;  /* 0x000000653a4a7210 */ /* 0x000fe40007f1e0ff */
[----:B------:R-:W-:-:S02]  /*14200*/  SHF.L.W.U32.HI R0, R81, 0x10, R60 ;  /* 0x0000001051007819 */ /* 0x000fc40000010e3c */
[----:B------:R-:W-:Y:S02]  /*14210*/  SHF.L.W.U32.HI R60, R60, 0x10, R81 ;  /* 0x000000103c3c7819 */ /* 0x000fe40000010e51 */
[----:B------:R-:W-:Y:S01]  /*14220*/  LOP3.LUT R65, R71, R65, R82, 0x96, !PT ;  /* 0x0000004147417212 */ /* 0x000fe200078e9652 */
[----:B------:R-:W-:Y:S01]  /*14230*/  IMAD.X R81, R59, 0x1, R78, P0 ;  /* 0x000000013b517824 */ /* 0x000fe200000e064e */
[----:B------:R-:W-:Y:S02]  /*14240*/  LOP3.LUT R82, R68, R63, R76, 0x96, !PT ;  /* 0x0000003f44527212 */ /* 0x000fe400078e964c */
[----:B------:R-:W-:Y:S02]  /*14250*/  IADD3 R78, P0, PT, R60, R75, RZ ;  /* 0x0000004b3c4e7210 */ /* 0x000fe40007f1e0ff */
[----:B------:R-:W-:Y:S02]  /*14260*/  IADD3 R70, P1, P2, R79, R61, R38 ;  /* 0x0000003d4f467210 */ /* 0x000fe40007a3e026 */
[----:B------:R-:W-:Y:S01]  /*14270*/  SHF.L.W.U32.HI R64, R65, 0x10, R82 ;  /* 0x0000001041407819 */ /* 0x000fe20000010e52 */
[----:B------:R-:W-:Y:S01]  /*14280*/  IMAD.X R76, R0, 0x1, R83, P0 ;  /* 0x00000001004c7824 */ /* 0x000fe200000e0653 */
[----:B------:R-:W-:-:S02]  /*14290*/  IADD3.X R105, PT, PT, R77, R69, R39, P1, P2 ;  /* 0x000000454d697210 */ /* 0x000fc40000fe4427 */
[----:B------:R-:W-:Y:S02]  /*142a0*/  SHF.L.W.U32.HI R65, R82, 0x10, R65 ;  /* 0x0000001052417819 */ /* 0x000fe40000010e41 */
[----:B------:R-:W-:Y:S02]  /*142b0*/  IADD3 R84, P0, PT, R64, R41, RZ ;  /* 0x0000002940547210 */ /* 0x000fe40007f1e0ff */
[----:B------:R-:W-:Y:S02]  /*142c0*/  LOP3.LUT R62, R70, R62, R69, 0x96, !PT ;  /* 0x0000003e463e7212 */ /* 0x000fe400078e9645 */
[----:B------:R-:W-:Y:S01]  /*142d0*/  LOP3.LUT R41, R105, R66, R61, 0x96, !PT ;  /* 0x0000004269297212 */ /* 0x000fe200078e963d */
[----:B------:R-:W-:Y:S01]  /*142e0*/  IMAD.X R86, R65, 0x1, R72, P0 ;  /* 0x0000000141567824 */ /* 0x000fe200000e0648 */
[----:B------:R-:W-:Y:S02]  /*142f0*/  LOP3.LUT R97, R74, R97, RZ, 0x3c, !PT ;  /* 0x000000614a617212 */ /* 0x000fe400078e3cff */
[----:B------:R-:W-:-:S02]  /*14300*/  LOP3.LUT R80, R81, R80, RZ, 0x3c, !PT ;  /* 0x0000005051507212 */ /* 0x000fc400078e3cff */
[----:B------:R-:W-:Y:S02]  /*14310*/  LOP3.LUT R83, R78, R93, RZ, 0x3c, !PT ;  /* 0x0000005d4e537212 */ /* 0x000fe400078e3cff */
[----:B------:R-:W-:Y:S02]  /*14320*/  LOP3.LUT R38, R76, R89, RZ, 0x3c, !PT ;  /* 0x000000594c267212 */ /* 0x000fe400078e3cff */
[----:B------:R-:W-:Y:S02]  /*14330*/  SHF.L.W.U32.HI R61, R62, 0x10, R41 ;  /* 0x000000103e3d7819 */ /* 0x000fe40000010e29 */
[----:B------:R-:W-:Y:S02]  /*14340*/  SHF.L.W.U32.HI R63, R97, 0x1, R80 ;  /* 0x00000001613f7819 */ /* 0x000fe40000010e50 */
[----:B------:R-:W-:Y:S02]  /*14350*/  SHF.L.W.U32.HI R75, R80, 0x1, R97 ;  /* 0x00000001504b7819 */ /* 0x000fe40000010e61 */
[----:B------:R-:W-:-:S02]  /*14360*/  LOP3.LUT R82, R84, R103, RZ, 0x3c, !PT ;  /* 0x0000006754527212 */ /* 0x000fc400078e3cff */
[----:B------:R-:W-:Y:S02]  /*14370*/  LOP3.LUT R95, R86, R95, RZ, 0x3c, !PT ;  /* 0x0000005f565f7212 */ /* 0x000fe400078e3cff */
[----:B------:R-:W-:Y:S02]  /*14380*/  SHF.L.W.U32.HI R80, R83, 0x1, R38 ;  /* 0x0000000153507819 */ /* 0x000fe40000010e26 */
[----:B------:R-:W-:Y:S02]  /*14390*/  SHF.L.W.U32.HI R83, R38, 0x1, R83 ;  /* 0x0000000126537819 */ /* 0x000fe40000010e53 */
[----:B------:R-:W-:Y:S01]  /*143a0*/  SHF.L.W.U32.HI R62, R41, 0x10, R62 ;  /* 0x00000010293e7819 */ /* 0x000fe20000010e3e */
[----:B------:R-:W3:Y:S01]  /*143b0*/  LDL.64 R38, [UR8] ;  /* 0x00000008ff267983 */ /* 0x000ee20008100a00 */
[----:B------:R-:W-:Y:S02]  /*143c0*/  IADD3 R88, P0, PT, R61, R40, RZ ;  /* 0x000000283d587210 */ /* 0x000fe40007f1e0ff */
[----:B------:R-:W-:Y:S01]  /*143d0*/  SHF.L.W.U32.HI R93, R95, 0x1, R82 ;  /* 0x000000015f5d7819 */ /* 0x000fe20000010e52 */
[----:B------:R-:W3:Y:S01]  /*143e0*/  LDL.64 R40, [UR5] ;  /* 0x00000005ff287983 */ /* 0x000ee20008100a00 */
[----:B------:R-:W-:Y:S01]  /*143f0*/  SHF.L.W.U32.HI R82, R82, 0x1, R95 ;  /* 0x0000000152527819 */ /* 0x000fe20000010e5f */
[----:B------:R-:W-:Y:S01]  /*14400*/  IMAD.X R90, R62, 0x1, R67, P0 ;  /* 0x000000013e5a7824 */ /* 0x000fe200000e0643 */
[----:B--2---:R-:W-:-:S04]  /*14410*/  IADD3 R73, P0, P1, R93, R73, R46 ;  /* 0x000000495d497210 */ /* 0x004fc8000791e02e */
[----:B------:R-:W-:Y:S02]  /*14420*/  IADD3.X R87, PT, PT, R82, R87, R47, P0, P1 ;  /* 0x0000005752577210 */ /* 0x000fe400007e242f */
[----:B------:R-:W2:Y:S01]  /*14430*/  LDL.64 R46, [UR4] ;  /* 0x00000004ff2e7983 */ /* 0x000ea20008100a00 */
[----:B------:R-:W-:Y:S02]  /*14440*/  IADD3 R72, P2, P3, R75, R85, R52 ;  /* 0x000000554b487210 */ /* 0x000fe40007b5e034 */
[----:B------:R-:W-:Y:S02]  /*14450*/  LOP3.LUT R79, R88, R79, RZ, 0x3c, !PT ;  /* 0x0000004f584f7212 */ /* 0x000fe400078e3cff */
[----:B------:R-:W-:Y:S02]  /*14460*/  LOP3.LUT R52, R90, R77, RZ, 0x3c, !PT ;  /* 0x0000004d5a347212 */ /* 0x000fe400078e3cff */
[----:B------:R-:W-:Y:S02]  /*14470*/  IADD3.X R91, PT, PT, R63, R91, R53, P2, P3 ;  /* 0x0000005b3f5b7210 */ /* 0x000fe400017e6435 */
[----:B------:R-:W-:-:S02]  /*14480*/  IADD3 R69, P1, P2, R83, R70, R50 ;  /* 0x0000004653457210 */ /* 0x000fc40007a3e032 */
[----:B------:R-:W-:Y:S02]  /*14490*/  SHF.L.W.U32.HI R101, R52, 0x1, R79 ;  /* 0x0000000134657819 */ /* 0x000fe40000010e4f */
[----:B------:R-:W-:Y:S02]  /*144a0*/  LOP3.LUT R66, R0, R87, RZ, 0x3c, !PT ;  /* 0x0000005700427212 */ /* 0x000fe400078e3cff */
[----:B------:R-:W-:Y:S02]  /*144b0*/  IADD3.X R70, PT, PT, R80, R105, R51, P1, P2 ;  /* 0x0000006950467210 */ /* 0x000fe40000fe4433 */
[----:B------:R-:W-:Y:S02]  /*144c0*/  SHF.L.W.U32.HI R97, R79, 0x1, R52 ;  /* 0x000000014f617819 */ /* 0x000fe40000010e34 */
[----:B------:R-:W-:Y:S02]  /*144d0*/  IADD3 R67, P2, P3, R101, R71, R48 ;  /* 0x0000004765437210 */ /* 0x000fe40007b5e030 */
[----:B------:R-:W-:-:S02]  /*144e0*/  LOP3.LUT R95, R62, R91, RZ, 0x3c, !PT ;  /* 0x0000005b3e5f7212 */ /* 0x000fc400078e3cff */
[----:B------:R-:W-:Y:S02]  /*144f0*/  IADD3 R66, P0, PT, R66, R88, RZ ;  /* 0x0000005842427210 */ /* 0x000fe40007f1e0ff */
[----:B------:R-:W-:Y:S02]  /*14500*/  LOP3.LUT R50, R60, R73, RZ, 0x3c, !PT ;  /* 0x000000493c327212 */ /* 0x000fe400078e3cff */
[----:B------:R-:W-:Y:S02]  /*14510*/  IADD3.X R68, PT, PT, R97, R68, R49, P2, P3 ;  /* 0x0000004461447210 */ /* 0x000fe400017e6431 */
[----:B------:R-:W-:Y:S01]  /*14520*/  IADD3 R95, P1, PT, R95, R84, RZ ;  /* 0x000000545f5f7210 */ /* 0x000fe20007f3e0ff */
[----:B------:R-:W2:Y:S01]  /*14530*/  LDL.64 R48, [UR6] ;  /* 0x00000006ff307983 */ /* 0x000ea20008100a00 */
[----:B------:R-:W-:Y:S02]  /*14540*/  LOP3.LUT R89, R61, R72, RZ, 0x3c, !PT ;  /* 0x000000483d597212 */ /* 0x000fe400078e3cff */
[----:B------:R-:W-:Y:S01]  /*14550*/  LOP3.LUT R51, R65, R70, RZ, 0x3c, !PT ;  /* 0x0000004641337212 */ /* 0x000fe200078e3cff */
[----:B------:R-:W-:Y:S01]  /*14560*/  IMAD.X R71, R50, 0x1, R90, P0 ;  /* 0x0000000132477824 */ /* 0x000fe200000e065a */
[----:B------:R-:W-:Y:S01]  /*14570*/  LOP3.LUT R50, R64, R69, RZ, 0x3c, !PT ;  /* 0x0000004540327212 */ /* 0x000fe200078e3cff */
[----:B------:R-:W-:Y:S01]  /*14580*/  IMAD.X R89, R89, 0x1, R86, P1 ;  /* 0x0000000159597824 */ /* 0x000fe200008e0656 */
[----:B------:R-:W-:-:S02]  /*14590*/  IADD3 R74, P0, PT, R51, R74, RZ ;  /* 0x0000004a334a7210 */ /* 0x000fc40007f1e0ff */
[----:B------:R-:W-:Y:S02]  /*145a0*/  LOP3.LUT R51, R59, R68, RZ, 0x3c, !PT ;  /* 0x000000443b337212 */ /* 0x000fe400078e3cff */
[----:B------:R-:W-:Y:S01]  /*145b0*/  LOP3.LUT R75, R75, R95, RZ, 0x3c, !PT ;  /* 0x0000005f4b4b7212 */ /* 0x000fe200078e3cff */
[----:B------:R-:W-:Y:S01]  /*145c0*/  IMAD.X R81, R50, 0x1, R81, P0 ;  /* 0x0000000132517824 */ /* 0x000fe200000e0651 */
[----:B------:R-:W-:Y:S02]  /*145d0*/  LOP3.LUT R52, R63, R89, RZ, 0x3c, !PT ;  /* 0x000000593f347212 */ /* 0x000fe400078e3cff */
[----:B------:R-:W-:Y:S02]  /*145e0*/  IADD3 R78, P0, PT, R51, R78, RZ ;  /* 0x0000004e334e7210 */ /* 0x000fe40007f1e0ff */
[----:B------:R-:W2:Y:S01]  /*145f0*/  LDL.64 R50, [UR58] ;  /* 0x0000003aff327983 */ /* 0x000ea20008100a00 */
[----:B------:R-:W-:Y:S02]  /*14600*/  LOP3.LUT R79, R93, R66, RZ, 0x3c, !PT ;  /* 0x000000425d4f7212 */ /* 0x000fe400078e3cff */
[----:B------:R-:W-:-:S02]  /*14610*/  LOP3.LUT R82, R82, R71, RZ, 0x3c, !PT ;  /* 0x0000004752527212 */ /* 0x000fc400078e3cff */
[----:B------:R-:W-:Y:S02]  /*14620*/  SHF.L.W.U32.HI R105, R75, 0x8, R52 ;  /* 0x000000084b697819 */ /* 0x000fe40000010e34 */
[----:B------:R-:W-:Y:S02]  /*14630*/  LOP3.LUT R53, R58, R67, RZ, 0x3c, !PT ;  /* 0x000000433a357212 */ /* 0x000fe400078e3cff */
[----:B------:R-:W-:Y:S02]  /*14640*/  SHF.L.W.U32.HI R77, R82, 0x8, R79 ;  /* 0x00000008524d7819 */ /* 0x000fe40000010e4f */
[----:B------:R-:W-:Y:S02]  /*14650*/  SHF.L.W.U32.HI R79, R79, 0x8, R82 ;  /* 0x000000084f4f7819 */ /* 0x000fe40000010e52 */
[----:B------:R-:W-:Y:S02]  /*14660*/  SHF.L.W.U32.HI R103, R52, 0x8, R75 ;  /* 0x0000000834677819 */ /* 0x000fe40000010e4b */
[----:B------:R-:W-:Y:S01]  /*14670*/  IADD3 R63, P2, P3, R105, R72, R56 ;  /* 0x00000048693f7210 */ /* 0x000fe20007b5e038 */
[----:B------:R-:W-:Y:S01]  /*14680*/  IMAD.X R76, R53, 0x1, R76, P0 ;  /* 0x00000001354c7824 */ /* 0x000fe200000e064c */
[----:B------:R-:W-:Y:S01]  /*14690*/  IADD3 R93, P0, P1, R79, R73, R54 ;  /* 0x000000494f5d7210 */ /* 0x000fe2000791e036 */
[----:B------:R-:W2:Y:S01]  /*146a0*/  LDL.64 R52, [UR60] ;  /* 0x0000003cff347983 */ /* 0x000ea20008100a00 */
[----:B------:R-:W-:-:S02]  /*146b0*/  IADD3.X R75, PT, PT, R103, R91, R57, P2, P3 ;  /* 0x0000005b674b7210 */ /* 0x000fc400017e6439 */
[----:B------:R-:W-:Y:S02]  /*146c0*/  IADD3.X R57, PT, PT, R77, R87, R55, P0, P1 ;  /* 0x000000574d397210 */ /* 0x000fe400007e2437 */
[----:B------:R-:W-:Y:S02]  /*146d0*/  LOP3.LUT R62, R63, R62, R91, 0x96, !PT ;  /* 0x0000003e3f3e7212 */ /* 0x000fe400078e965b */
[----:B------:R-:W-:Y:S02]  /*146e0*/  LOP3.LUT R61, R75, R61, R72, 0x96, !PT ;  /* 0x0000003d4b3d7212 */ /* 0x000fe400078e9648 */
[----:B------:R-:W-:Y:S02]  /*146f0*/  LOP3.LUT R85, R83, R74, RZ, 0x3c, !PT ;  /* 0x0000004a53557212 */ /* 0x000fe400078e3cff */
[----:B------:R-:W-:Y:S02]  /*14700*/  LOP3.LUT R80, R80, R81, RZ, 0x3c, !PT ;  /* 0x0000005150507212 */ /* 0x000fe400078e3cff */
[----:B------:R-:W-:-:S02]  /*14710*/  LOP3.LUT R87, R93, R0, R87, 0x96, !PT ;  /* 0x000000005d577212 */ /* 0x000fc400078e9657 */
[----:B------:R-:W-:Y:S02]  /*14720*/  LOP3.LUT R54, R57, R60, R73, 0x96, !PT ;  /* 0x0000003c39367212 */ /* 0x000fe400078e9649 */
[----:B------:R-:W-:Y:S02]  /*14730*/  SHF.L.W.U32.HI R0, R62, 0x10, R61 ;  /* 0x000000103e007819 */ /* 0x000fe40000010e3d */
[----:B------:R-:W-:Y:S02]  /*14740*/  SHF.L.W.U32.HI R83, R80, 0x8, R85 ;  /* 0x0000000850537819 */ /* 0x000fe40000010e55 */
[----:B------:R-:W-:Y:S02]  /*14750*/  SHF.L.W.U32.HI R85, R85, 0x8, R80 ;  /* 0x0000000855557819 */ /* 0x000fe40000010e50 */
[----:B------:R-:W-:Y:S02]  /*14760*/  SHF.L.W.U32.HI R60, R61, 0x10, R62 ;  /* 0x000000103d3c7819 */ /* 0x000fe40000010e3e */
[----:B------:R-:W-:-:S02]  /*14770*/  LOP3.LUT R80, R101, R78, RZ, 0x3c, !PT ;  /* 0x0000004e65507212 */ /* 0x000fc400078e3cff */
[----:B------:R-:W-:Y:S02]  /*14780*/  LOP3.LUT R97, R97, R76, RZ, 0x3c, !PT ;  /* 0x0000004c61617212 */ /* 0x000fe400078e3cff */
[----:B------:R-:W-:Y:S02]  /*14790*/  SHF.L.W.U32.HI R62, R54, 0x10, R87 ;  /* 0x00000010363e7819 */ /* 0x000fe40000010e57 */
[----:B------:R-:W-:Y:S02]  /*147a0*/  IADD3 R73, P0, PT, R0, R95, RZ ;  /* 0x0000005f00497210 */ /* 0x000fe40007f1e0ff */
[----:B------:R-:W-:Y:S02]  /*147b0*/  SHF.L.W.U32.HI R61, R87, 0x10, R54 ;  /* 0x00000010573d7819 */ /* 0x000fe40000010e36 */
[----:B------:R-:W2:Y:S01]  /*147c0*/  LDL.64 R54, [UR61] ;  /* 0x0000003dff367983 */ /* 0x000ea20008100a00 */
[----:B------:R-:W-:Y:S01]  /*147d0*/  IADD3 R84, P1, P2, R85, R69, R42 ;  /* 0x0000004555547210 */ /* 0x000fe20007a3e02a */
[----:B------:R-:W-:Y:S01]  /*147e0*/  IMAD.X R72, R60, 0x1, R89, P0 ;  /* 0x000000013c487824 */ /* 0x000fe200000e0659 */
[----:B------:R-:W-:-:S02]  /*147f0*/  SHF.L.W.U32.HI R91, R97, 0x8, R80 ;  /* 0x00000008615b7819 */ /* 0x000fc40000010e50 */
[----:B------:R-:W-:Y:S02]  /*14800*/  SHF.L.W.U32.HI R80, R80, 0x8, R97 ;  /* 0x0000000850507819 */ /* 0x000fe40000010e61 */
[----:B------:R-:W-:Y:S02]  /*14810*/  IADD3.X R87, PT, PT, R83, R70, R43, P1, P2 ;  /* 0x0000004653577210 */ /* 0x000fe40000fe442b */
[----:B------:R-:W-:Y:S01]  /*14820*/  IADD3 R89, P0, P1, R80, R67, R44 ;  /* 0x0000004350597210 */ /* 0x000fe2000791e02c */
[----:B------:R-:W2:Y:S01]  /*14830*/  LDL.64 R42, [UR62] ;  /* 0x0000003eff2a7983 */ /* 0x000ea20008100a00 */
[----:B------:R-:W-:Y:S02]  /*14840*/  LOP3.LUT R65, R84, R65, R70, 0x96, !PT ;  /* 0x0000004154417212 */ /* 0x000fe400078e9646 */
[----:B------:R-:W-:Y:S02]  /*14850*/  LOP3.LUT R95, R73, R105, RZ, 0x3c, !PT ;  /* 0x00000069495f7212 */ /* 0x000fe400078e3cff */
[----:B------:R-:W-:-:S02]  /*14860*/  LOP3.LUT R56, R72, R103, RZ, 0x3c, !PT ;  /* 0x0000006748387212 */ /* 0x000fc400078e3cff */
[----:B------:R-:W-:Y:S02]  /*14870*/  LOP3.LUT R44, R87, R64, R69, 0x96, !PT ;  /* 0x00000040572c7212 */ /* 0x000fe400078e9645 */
[----:B------:R-:W-:Y:S02]  /*14880*/  SHF.L.W.U32.HI R90, R95, 0x1, R56 ;  /* 0x000000015f5a7819 */ /* 0x000fe40000010e38 */
[----:B------:R-:W-:Y:S02]  /*14890*/  SHF.L.W.U32.HI R64, R44, 0x10, R65 ;  /* 0x000000102c407819 */ /* 0x000fe40000010e41 */
[----:B------:R-:W-:Y:S02]  /*148a0*/  IADD3.X R97, PT, PT, R91, R68, R45, P0, P1 ;  /* 0x000000445b617210 */ /* 0x000fe400007e242d */
[----:B------:R-:W-:Y:S02]  /*148b0*/  SHF.L.W.U32.HI R95, R56, 0x1, R95 ;  /* 0x00000001385f7819 */ /* 0x000fe40000010e5f */
[----:B------:R-:W-:-:S02]  /*148c0*/  SHF.L.W.U32.HI R65, R65, 0x10, R44 ;  /* 0x0000001041417819 */ /* 0x000fc40000010e2c */
[----:B------:R-:W2:Y:S01]  /*148d0*/  LDL.64 R44, [UR59] ;  /* 0x0000003bff2c7983 */ /* 0x000ea20008100a00 */
[----:B------:R-:W-:Y:S02]  /*148e0*/  LOP3.LUT R59, R89, R59, R68, 0x96, !PT ;  /* 0x0000003b593b7212 */ /* 0x000fe400078e9644 */
[----:B------:R-:W-:Y:S02]  /*148f0*/  IADD3 R68, P1, P2, R95, R93, R24 ;  /* 0x0000005d5f447210 */ /* 0x000fe40007a3e018 */
[----:B------:R-:W-:Y:S02]  /*14900*/  LOP3.LUT R58, R97, R58, R67, 0x96, !PT ;  /* 0x0000003a613a7212 */ /* 0x000fe400078e9643 */
[----:B------:R-:W-:Y:S02]  /*14910*/  IADD3.X R70, PT, PT, R90, R57, R25, P1, P2 ;  /* 0x000000395a467210 */ /* 0x000fe40000fe4419 */
[----:B------:R-:W-:Y:S01]  /*14920*/  IADD3 R74, P1, PT, R65, R74, RZ ;  /* 0x0000004a414a7210 */ /* 0x000fe20007f3e0ff */
[----:B------:R-:W2:Y:S01]  /*14930*/  LDL.64 R24, [UR63] ;  /* 0x0000003fff187983 */ /* 0x000ea20008100a00 */
[----:B------:R-:W-:-:S02]  /*14940*/  IADD3 R88, P0, PT, R61, R66, RZ ;  /* 0x000000423d587210 */ /* 0x000fc40007f1e0ff */
[----:B------:R-:W-:Y:S01]  /*14950*/  SHF.L.W.U32.HI R67, R59, 0x10, R58 ;  /* 0x000000103b437819 */ /* 0x000fe20000010e3a */
[----:B------:R-:W-:Y:S01]  /*14960*/  IMAD.X R98, R64, 0x1, R81, P1 ;  /* 0x0000000140627824 */ /* 0x000fe200008e0651 */
[----:B------:R-:W-:Y:S01]  /*14970*/  SHF.L.W.U32.HI R69, R58, 0x10, R59 ;  /* 0x000000103a457819 */ /* 0x000fe20000010e3b */
[----:B------:R-:W-:Y:S01]  /*14980*/  IMAD.X R86, R62, 0x1, R71, P0 ;  /* 0x000000013e567824 */ /* 0x000fe200000e0647 */
[----:B------:R-:W-:Y:S01]  /*14990*/  IADD3 R103, P0, PT, R67, R78, RZ ;  /* 0x0000004e43677210 */ /* 0x000fe20007f1e0ff */
[----:B------:R-:W2:Y:S01]  /*149a0*/  LDL.64 R56, [UR64] ;  /* 0x00000040ff387983 */ /* 0x000ea20008100a00 */
[----:B------:R-:W-:Y:S02]  /*149b0*/  LOP3.LUT R101, R74, R85, RZ, 0x3c, !PT ;  /* 0x000000554a657212 */ /* 0x000fe400078e3cff */
[----:B------:R-:W-:Y:S01]  /*149c0*/  LOP3.LUT R58, R98, R83, RZ, 0x3c, !PT ;  /* 0x00000053623a7212 */ /* 0x000fe200078e3cff */
[C---:B------:R-:W-:Y:S01]  /*149d0*/  IMAD.X R96, R69.reuse, 0x1, R76, P0 ;  /* 0x0000000145607824 */ /* 0x040fe200000e064c */
[----:B------:R-:W-:-:S02]  /*149e0*/  LOP3.LUT R66, R69, R70, RZ, 0x3c, !PT ;  /* 0x0000004645427212 */ /* 0x000fc400078e3cff */
[----:B------:R-:W-:Y:S02]  /*149f0*/  SHF.L.W.U32.HI R83, R101, 0x1, R58 ;  /* 0x0000000165537819 */ /* 0x000fe40000010e3a */
[----:B------:R-:W-:Y:S02]  /*14a00*/  SHF.L.W.U32.HI R101, R58, 0x1, R101 ;  /* 0x000000013a657819 */ /* 0x000fe40000010e65 */
[----:B------:R-:W-:Y:S01]  /*14a10*/  LOP3.LUT R82, R86, R77, RZ, 0x3c, !PT ;  /* 0x0000004d56527212 */ /* 0x000fe200078e3cff */
[----:B------:R-:W2:Y:S01]  /*14a20*/  LDL.64 R58, [UR67] ;  /* 0x00000043ff3a7983 */ /* 0x000ea20008100a00 */
[----:B------:R-:W-:Y:S02]  /*14a30*/  LOP3.LUT R94, R103, R80, RZ, 0x3c, !PT ;  /* 0x00000050675e7212 */ /* 0x000fe400078e3cff */
[----:B------:R-:W-:Y:S02]  /*14a40*/  LOP3.LUT R77, R96, R91, RZ, 0x3c, !PT ;  /* 0x0000005b604d7212 */ /* 0x000fe400078e3cff */
[----:B----4-:R-:W-:-:S02]  /*14a50*/  IADD3 R80, P1, P2, R101, R63, R14 ;  /* 0x0000003f65507210 */ /* 0x010fc40007a3e00e */
[----:B------:R-:W-:Y:S02]  /*14a60*/  LOP3.LUT R79, R88, R79, RZ, 0x3c, !PT ;  /* 0x0000004f584f7212 */ /* 0x000fe400078e3cff */
[----:B------:R-:W-:Y:S02]  /*14a70*/  IADD3 R66, P0, PT, R66, R74, RZ ;  /* 0x0000004a42427210 */ /* 0x000fe40007f1e0ff */
[----:B------:R-:W-:Y:S02]  /*14a80*/  LOP3.LUT R71, R67, R68, RZ, 0x3c, !PT ;  /* 0x0000004443477212 */ /* 0x000fe400078e3cff */
[----:B------:R-:W-:Y:S02]  /*14a90*/  SHF.L.W.U32.HI R91, R77, 0x1, R94 ;  /* 0x000000014d5b7819 */ /* 0x000fe40000010e5e */
[----:B------:R-:W-:Y:S01]  /*14aa0*/  IADD3.X R93, PT, PT, R83, R75, R15, P1, P2 ;  /* 0x0000004b535d7210 */ /* 0x000fe20000fe440f */
[----:B------:R-:W-:Y:S01]  /*14ab0*/  IMAD.X R63, R71, 0x1, R98, P0 ;  /* 0x00000001473f7824 */ /* 0x000fe200000e0662 */
[----:B------:R-:W-:Y:S01]  /*14ac0*/  SHF.L.W.U32.HI R85, R79, 0x1, R82 ;  /* 0x000000014f557819 */ /* 0x000fe20000010e52 */
[----:B------:R-:W4:Y:S01]  /*14ad0*/  LDL.64 R14, [UR65] ;  /* 0x00000041ff0e7983 */ /* 0x000f220008100a00 */
[----:B------:R-:W-:-:S02]  /*14ae0*/  SHF.L.W.U32.HI R82, R82, 0x1, R79 ;  /* 0x0000000152527819 */ /* 0x000fc40000010e4f */
[----:B------:R-:W-:Y:S02]  /*14af0*/  SHF.L.W.U32.HI R94, R94, 0x1, R77 ;  /* 0x000000015e5e7819 */ /* 0x000fe40000010e4d */
[----:B------:R-:W-:Y:S02]  /*14b00*/  IADD3 R71, P0, P3, R91, R84, R8 ;  /* 0x000000545b477210 */ /* 0x000fe40007b1e008 */
[----:B------:R-:W-:Y:S02]  /*14b10*/  IADD3 R84, P1, P2, R82, R89, R6 ;  /* 0x0000005952547210 */ /* 0x000fe40007a3e006 */
[----:B------:R-:W-:Y:S02]  /*14b20*/  IADD3.X R81, PT, PT, R94, R87, R9, P0, P3 ;  /* 0x000000575e517210 */ /* 0x000fe400007e6409 */
[----:B------:R-:W-:Y:S02]  /*14b30*/  IADD3.X R97, PT, PT, R85, R97, R7, P1, P2 ;  /* 0x0000006155617210 */ /* 0x000fe40000fe4407 */
[----:B------:R-:W-:-:S02]  /*14b40*/  LOP3.LUT R7, R60, R81, RZ, 0x3c, !PT ;  /* 0x000000513c077212 */ /* 0x000fc400078e3cff */
[----:B------:R-:W-:Y:S02]  /*14b50*/  LOP3.LUT R6, R64, R97, RZ, 0x3c, !PT ;  /* 0x0000006140067212 */ /* 0x000fe400078e3cff */
[----:B------:R-:W-:Y:S02]  /*14b60*/  IADD3 R78, P1, PT, R7, R88, RZ ;  /* 0x00000058074e7210 */ /* 0x000fe40007f3e0ff */
[----:B------:R-:W-:Y:S02]  /*14b70*/  LOP3.LUT R7, R0, R71, RZ, 0x3c, !PT ;  /* 0x0000004700077212 */ /* 0x000fe400078e3cff */
[----:B------:R-:W-:Y:S02]  /*14b80*/  LOP3.LUT R77, R95, R66, RZ, 0x3c, !PT ;  /* 0x000000425f4d7212 */ /* 0x000fe400078e3cff */
[----:B------:R-:W-:Y:S02]  /*14b90*/  LOP3.LUT R76, R62, R93, RZ, 0x3c, !PT ;  /* 0x0000005d3e4c7212 */ /* 0x000fe400078e3cff */
[----:B------:R-:W-:Y:S01]  /*14ba0*/  IADD3 R95, P2, PT, R6, R73, RZ ;  /* 0x00000049065f7210 */ /* 0x000fe20007f5e0ff */
[----:B------:R-:W-:Y:S01]  /*14bb0*/  IMAD.X R73, R7, 0x1, R86, P1 ;  /* 0x0000000107497824 */ /* 0x000fe200008e0656 */
[----:B------:R-:W-:Y:S01]  /*14bc0*/  LOP3.LUT R9, R65, R84, RZ, 0x3c, !PT ;  /* 0x0000005441097212 */ /* 0x000fe200078e3cff */
[----:B------:R-:W4:Y:S01]  /*14bd0*/  LDL.64 R6, [UR66] ;  /* 0x00000042ff067983 */ /* 0x000f220008100a00 */
[----:B------:R-:W-:-:S02]  /*14be0*/  IADD3 R76, P0, PT, R76, R103, RZ ;  /* 0x000000674c4c7210 */ /* 0x000fc40007f1e0ff */
[----:B------:R-:W-:Y:S01]  /*14bf0*/  LOP3.LUT R74, R61, R80, RZ, 0x3c, !PT ;  /* 0x000000503d4a7212 */ /* 0x000fe200078e3cff */
[----:B------:R-:W-:Y:S01]  /*14c00*/  IMAD.X R86, R9, 0x1, R72, P2 ;  /* 0x0000000109567824 */ /* 0x000fe200010e0648 */
[----:B------:R-:W-:Y:S01]  /*14c10*/  LOP3.LUT R90, R90, R63, RZ, 0x3c, !PT ;  /* 0x0000003f5a5a7212 */ /* 0x000fe200078e3cff */
[----:B------:R-:W4:Y:S02]  /*14c20*/  LDL.64 R8, [UR30] ;  /* 0x0000001eff087983 */ /* 0x000f240008100a00 */
[----:B------:R-:W-:Y:S01]  /*14c30*/  IMAD.X R74, R74, 0x1, R96, P0 ;  /* 0x000000014a4a7824 */ /* 0x000fe200000e0660 */
[----:B------:R-:W-:Y:S02]  /*14c40*/  SHF.L.W.U32.HI R79, R90, 0x8, R77 ;  /* 0x000000085a4f7819 */ /* 0x000fe40000010e4d */
[----:B------:R-:W-:Y:S02]  /*14c50*/  SHF.L.W.U32.HI R77, R77, 0x8, R90 ;  /* 0x000000084d4d7819 */ /* 0x000fe40000010e5a */
[----:B------:R-:W-:-:S02]  /*14c60*/  LOP3.LUT R101, R101, R76, RZ, 0x3c, !PT ;  /* 0x0000004c65657212 */ /* 0x000fc400078e3cff */
[----:B------:R-:W-:Y:S02]  /*14c70*/  LOP3.LUT R72, R83, R74, RZ, 0x3c, !PT ;  /* 0x0000004a53487212 */ /* 0x000fe400078e3cff */
[----:B------:R-:W-:Y:S02]  /*14c80*/  LOP3.LUT R91, R91, R78, RZ, 0x3c, !PT ;  /* 0x0000004e5b5b7212 */ /* 0x000fe400078e3cff */
[----:B------:R-:W-:Y:S02]  /*14c90*/  LOP3.LUT R94, R94, R73, RZ, 0x3c, !PT ;  /* 0x000000495e5e7212 */ /* 0x000fe400078e3cff */
[----:B------:R-:W-:Y:S02]  /*14ca0*/  LOP3.LUT R103, R82, R95, RZ, 0x3c, !PT ;  /* 0x0000005f52677212 */ /* 0x000fe400078e3cff */
[----:B------:R-:W-:Y:S02]  /*14cb0*/  LOP3.LUT R88, R85, R86, RZ, 0x3c, !PT ;  /* 0x0000005655587212 */ /* 0x000fe400078e3cff */
[----:B------:R-:W-:-:S02]  /*14cc0*/  IADD3 R89, P0, P1, R77, R68, R12 ;  /* 0x000000444d597210 */ /* 0x000fc4000791e00c */
[----:B------:R-:W-:Y:S02]  /*14cd0*/  SHF.L.W.U32.HI R83, R101, 0x8, R72 ;  /* 0x0000000865537819 */ /* 0x000fe40000010e48 */
[----:B------:R-:W-:Y:S02]  /*14ce0*/  SHF.L.W.U32.HI R87, R72, 0x8, R101 ;  /* 0x0000000848577819 */ /* 0x000fe40000010e65 */
[----:B------:R-:W-:Y:S02]  /*14cf0*/  SHF.L.W.U32.HI R72, R94, 0x8, R91 ;  /* 0x000000085e487819 */ /* 0x000fe40000010e5b */
[----:B------:R-:W-:Y:S02]  /*14d00*/  SHF.L.W.U32.HI R82, R91, 0x8, R94 ;  /* 0x000000085b527819 */ /* 0x000fe40000010e5e */
[----:B------:R-:W-:Y:S02]  /*14d10*/  SHF.L.W.U32.HI R101, R88, 0x8, R103 ;  /* 0x0000000858657819 */ /* 0x000fe40000010e67 */
[----:B------:R-:W-:-:S02]  /*14d20*/  IADD3.X R91, PT, PT, R79, R70, R13, P0, P1 ;  /* 0x000000464f5b7210 */ /* 0x000fc400007e240d */
[----:B------:R-:W-:Y:S01]  /*14d30*/  SHF.L.W.U32.HI R103, R103, 0x8, R88 ;  /* 0x0000000867677819 */ /* 0x000fe20000010e58 */
[----:B------:R-:W4:Y:S01]  /*14d40*/  LDL.64 R12, [UR31] ;  /* 0x0000001fff0c7983 */ /* 0x000f220008100a00 */
[----:B------:R-:W-:Y:S02]  /*14d50*/  IADD3 R85, P0, P1, R83, R80, R2 ;  /* 0x0000005053557210 */ /* 0x000fe4000791e002 */
[----:B------:R-:W-:Y:S02]  /*14d60*/  LOP3.LUT R70, R89, R69, R70, 0x96, !PT ;  /* 0x0000004559467212 */ /* 0x000fe400078e9646 */
[----:B------:R-:W-:Y:S02]  /*14d70*/  IADD3 R75, P2, P3, R103, R84, R4 ;  /* 0x00000054674b7210 */ /* 0x000fe40007b5e004 */
[----:B------:R-:W-:Y:S02]  /*14d80*/  IADD3.X R69, PT, PT, R87, R93, R3, P0, P1 ;  /* 0x0000005d57457210 */ /* 0x000fe400007e2403 */
[----:B------:R-:W-:-:S02]  /*14d90*/  LOP3.LUT R67, R91, R67, R68, 0x96, !PT ;  /* 0x000000435b437212 */ /* 0x000fc400078e9644 */
[----:B------:R-:W-:Y:S02]  /*14da0*/  IADD3.X R68, PT, PT, R101, R97, R5, P2, P3 ;  /* 0x0000006165447210 */ /* 0x000fe400017e6405 */
[----:B------:R-:W-:Y:S02]  /*14db0*/  LOP3.LUT R3, R69, R61, R80, 0x96, !PT ;  /* 0x0000003d45037212 */ /* 0x000fe400078e9650 */
[----:B------:R-:W-:Y:S02]  /*14dc0*/  LOP3.LUT R62, R85, R62, R93, 0x96, !PT ;  /* 0x0000003e553e7212 */ /* 0x000fe400078e965d */
[----:B------:R-:W-:Y:S02]  /*14dd0*/  LOP3.LUT R84, R68, R65, R84, 0x96, !PT ;  /* 0x0000004144547212 */ /* 0x000fe400078e9654 */
[----:B------:R-:W-:Y:S02]  /*14de0*/  SHF.L.W.U32.HI R4, R67, 0x10, R70 ;  /* 0x0000001043047819 */ /* 0x000fe40000010e46 */
[----:B------:R-:W-:-:S02]  /*14df0*/  SHF.L.W.U32.HI R5, R70, 0x10, R67 ;  /* 0x0000001046057819 */ /* 0x000fc40000010e43 */
[----:B------:R-:W-:Y:S02]  /*14e00*/  LOP3.LUT R61, R75, R64, R97, 0x96, !PT ;  /* 0x000000404b3d7212 */ /* 0x000fe400078e9661 */
[----:B------:R-:W-:Y:S02]  /*14e10*/  SHF.L.W.U32.HI R67, R3, 0x10, R62 ;  /* 0x0000001003437819 */ /* 0x000fe40000010e3e */
[----:B------:R-:W-:Y:S02]  /*14e20*/  SHF.L.W.U32.HI R65, R62, 0x10, R3 ;  /* 0x000000103e417819 */ /* 0x000fe40000010e03 */
[----:B------:R-:W4:Y:S01]  /*14e30*/  LDL.64 R2, [UR24] ;  /* 0x00000018ff027983 */ /* 0x000f220008100a00 */
[----:B-----5:R-:W-:Y:S02]  /*14e40*/  IADD3 R93, P0, P1, R82, R71, R10 ;  /* 0x00000047525d7210 */ /* 0x020fe4000791e00a */
[----:B------:R-:W-:-:S04]  /*14e50*/  SHF.L.W.U32.HI R10, R61, 0x10, R84 ;  /* 0x000000103d0a7819 */ /* 0x000fc80000010e54 */
[----:B------:R-:W-:Y:S02]  /*14e60*/  IADD3 R62, P2, PT, R10, R95, RZ ;  /* 0x0000005f0a3e7210 */ /* 0x000fe40007f5e0ff */
[----:B------:R-:W-:Y:S02]  /*14e70*/  IADD3.X R95, PT, PT, R72, R81, R11, P0, P1 ;  /* 0x00000051485f7210 */ /* 0x000fe400007e240b */
[----:B------:R-:W-:Y:S02]  /*14e80*/  SHF.L.W.U32.HI R61, R84, 0x10, R61 ;  /* 0x00000010543d7819 */ /* 0x000fe40000010e3d */
[----:B------:R-:W-:Y:S02]  /*14e90*/  LOP3.LUT R0, R95, R0, R71, 0x96, !PT ;  /* 0x000000005f007212 */ /* 0x000fe400078e9647 */
[----:B------:R-:W-:Y:S01]  /*14ea0*/  LOP3.LUT R81, R93, R60, R81, 0x96, !PT ;  /* 0x0000003c5d517212 */ /* 0x000fe200078e9651 */
[----:B------:R-:W-:Y:S01]  /*14eb0*/  IMAD.X R80, R61, 0x1, R86, P2 ;  /* 0x000000013d507824 */ /* 0x000fe200010e0656 */
[----:B------:R-:W-:-:S02]  /*14ec0*/  IADD3 R86, P0, PT, R5, R66, RZ ;  /* 0x0000004205567210 */ /* 0x000fc40007f1e0ff */
[----:B------:R-:W-:Y:S02]  /*14ed0*/  SHF.L.W.U32.HI R60, R0, 0x10, R81 ;  /* 0x00000010003c7819 */ /* 0x000fe40000010e51 */
[----:B------:R-:W-:Y:S02]  /*14ee0*/  SHF.L.W.U32.HI R71, R81, 0x10, R0 ;  /* 0x0000001051477819 */ /* 0x000fe40000010e00 */
[----:B------:R-:W5:Y:S01]  /*14ef0*/  LDL R0, [UR25] ;  /* 0x00000019ff007983 */ /* 0x000f620008100800 */
[----:B------:R-:W-:Y:S02]  /*14f00*/  LOP3.LUT R64, R62, R103, RZ, 0x3c, !PT ;  /* 0x000000673e407212 */ /* 0x000fe400078e3cff */
[----:B------:R-:W-:Y:S01]  /*14f10*/  LOP3.LUT R101, R80, R101, RZ, 0x3c, !PT ;  /* 0x0000006550657212 */ /* 0x000fe200078e3cff */
[----:B------:R-:W-:Y:S01]  /*14f20*/  IMAD.X R84, R4, 0x1, R63, P0 ;  /* 0x0000000104547824 */ /* 0x000fe200000e063f */
[----:B------:R-:W-:Y:S02]  /*14f30*/  IADD3 R88, P0, PT, R65, R76, RZ ;  /* 0x0000004c41587210 */ /* 0x000fe40007f1e0ff */
[----:B------:R-:W-:-:S02]  /*14f40*/  SHF.L.W.U32.HI R97, R64, 0x1, R101 ;  /* 0x0000000140617819 */ /* 0x000fc40000010e65 */
[----:B------:R-:W-:Y:S02]  /*14f50*/  SHF.L.W.U32.HI R64, R101, 0x1, R64 ;  /* 0x0000000165407819 */ /* 0x000fe40000010e40 */
[----:B------:R-:W-:Y:S02]  /*14f60*/  LOP3.LUT R70, R84, R79, RZ, 0x3c, !PT ;  /* 0x0000004f54467212 */ /* 0x000fe400078e3cff */
[----:B------:R-:W-:Y:S02]  /*14f70*/  LOP3.LUT R77, R86, R77, RZ, 0x3c, !PT ;  /* 0x0000004d564d7212 */ /* 0x000fe400078e3cff */
[----:B------:R-:W-:Y:S01]  /*14f80*/  IADD3 R79, P1, PT, R71, R78, RZ ;  /* 0x0000004e474f7210 */ /* 0x000fe20007f3e0ff */
[----:B------:R-:W-:Y:S01]  /*14f90*/  IMAD.X R74, R67, 0x1, R74, P0 ;  /* 0x00000001434a7824 */ /* 0x000fe200000e064a */
[----:B------:R-:W-:Y:S02]  /*14fa0*/  IADD3 R66, P2, P3, R64, R89, R16 ;  /* 0x0000005940427210 */ /* 0x000fe40007b5e010 */
[----:B------:R-:W-:Y:S01]  /*14fb0*/  SHF.L.W.U32.HI R63, R77, 0x1, R70 ;  /* 0x000000014d3f7819 */ /* 0x000fe20000010e46 */
[----:B------:R-:W-:Y:S01]  /*14fc0*/  IMAD.X R73, R60, 0x1, R73, P1 ;  /* 0x000000013c497824 */ /* 0x000fe200008e0649 */
[----:B------:R-:W-:-:S02]  /*14fd0*/  SHF.L.W.U32.HI R76, R70, 0x1, R77 ;  /* 0x00000001464c7819 */ /* 0x000fc40000010e4d */
[----:B------:R-:W-:Y:S02]  /*14fe0*/  IADD3.X R70, PT, PT, R97, R91, R17, P2, P3 ;  /* 0x0000005b61467210 */ /* 0x000fe400017e6411 */
[----:B------:R-:W-:Y:S02]  /*14ff0*/  LOP3.LUT R77, R88, R83, RZ, 0x3c, !PT ;  /* 0x00000053584d7212 */ /* 0x000fe400078e3cff */
[----:B------:R-:W-:Y:S02]  /*15000*/  LOP3.LUT R16, R74, R87, RZ, 0x3c, !PT ;  /* 0x000000574a107212 */ /* 0x000fe400078e3cff */
[----:B------:R-:W-:Y:S02]  /*15010*/  LOP3.LUT R11, R67, R70, RZ, 0x3c, !PT ;  /* 0x00000046430b7212 */ /* 0x000fe400078e3cff */
[----:B------:R-:W-:Y:S02]  /*15020*/  LOP3.LUT R78, R73, R72, RZ, 0x3c, !PT ;  /* 0x00000048494e7212 */ /* 0x000fe400078e3cff */
        /* <DEDUP_REMOVED lines=8> */
[----:B------:R-:W-:Y:S02]  /*150b0*/  IADD3 R73, P0, P3, R77, R93, R20 ;  /* 0x0000005d4d497210 */ /* 0x000fe40007b1e014 */
[----:B------:R-:W-:Y:S02]  /*150c0*/  SHF.L.W.U32.HI R81, R78, 0x1, R81 ;  /* 0x000000014e517819 */ /* 0x000fe40000010e51 */
[----:B------:R-:W-:Y:S02]  /*150d0*/  IADD3.X R87, PT, PT, R63, R69, R19, P1, P2 ;  /* 0x000000453f577210 */ /* 0x000fe40000fe4413 */
[----:B------:R-:W-:Y:S02]  /*150e0*/  LOP3.LUT R19, R64, R11, RZ, 0x3c, !PT ;  /* 0x0000000b40137212 */ /* 0x000fe400078e3cff */
[----:B------:R-:W-:Y:S02]  /*150f0*/  IADD3.X R78, PT, PT, R72, R95, R21, P0, P3 ;  /* 0x0000005f484e7210 */ /* 0x000fe400007e6415 */
[----:B------:R-:W-:-:S02]  /*15100*/  LOP3.LUT R20, R97, R16, RZ, 0x3c, !PT ;  /* 0x0000001061147212 */ /* 0x000fc400078e3cff */
[----:B------:R-:W-:Y:S02]  /*15110*/  IADD3 R64, P0, P1, R81, R75, R22 ;  /* 0x0000004b51407210 */ /* 0x000fe4000791e016 */
[----:B------:R-:W-:Y:S02]  /*15120*/  LOP3.LUT R85, R60, R87, RZ, 0x3c, !PT ;  /* 0x000000573c557212 */ /* 0x000fe400078e3cff */
[----:B------:R-:W-:Y:S02]  /*15130*/  SHF.L.W.U32.HI R17, R20, 0x8, R19 ;  /* 0x0000000814117819 */ /* 0x000fe40000010e13 */
[----:B------:R-:W-:Y:S02]  /*15140*/  SHF.L.W.U32.HI R21, R19, 0x8, R20 ;  /* 0x0000000813157819 */ /* 0x000fe40000010e14 */
[----:B------:R-:W-:Y:S02]  /*15150*/  IADD3.X R23, PT, PT, R79, R68, R23, P0, P1 ;  /* 0x000000444f177210 */ /* 0x000fe400007e2417 */
[----:B------:R-:W-:-:S02]  /*15160*/  LOP3.LUT R19, R61, R78, RZ, 0x3c, !PT ;  /* 0x0000004e3d137212 */ /* 0x000fc400078e3cff */
[----:B------:R-:W-:Y:S02]  /*15170*/  IADD3 R85, P0, PT, R85, R62, RZ ;  /* 0x0000003e55557210 */ /* 0x000fe40007f1e0ff */
[----:B------:R-:W-:Y:S02]  /*15180*/  LOP3.LUT R69, R71, R18, RZ, 0x3c, !PT ;  /* 0x0000001247457212 */ /* 0x000fe400078e3cff */
[----:B------:R-:W-:Y:S02]  /*15190*/  LOP3.LUT R62, R4, R23, RZ, 0x3c, !PT ;  /* 0x00000017043e7212 */ /* 0x000fe400078e3cff */
[----:B------:R-:W-:Y:S02]  /*151a0*/  IADD3 R86, P1, PT, R19, R86, RZ ;  /* 0x0000005613567210 */ /* 0x000fe40007f3e0ff */
[----:B------:R-:W-:Y:S01]  /*151b0*/  LOP3.LUT R83, R10, R73, RZ, 0x3c, !PT ;  /* 0x000000490a537212 */ /* 0x000fe200078e3cff */
[----:B------:R-:W-:Y:S01]  /*151c0*/  IMAD.X R80, R69, 0x1, R80, P0 ;  /* 0x0000000145507824 */ /* 0x000fe200000e0650 */
[----:B------:R-:W-:-:S02]  /*151d0*/  IADD3 R62, P0, PT, R62, R88, RZ ;  /* 0x000000583e3e7210 */ /* 0x000fc40007f1e0ff */
[----:B------:R-:W-:Y:S01]  /*151e0*/  LOP3.LUT R19, R5, R64, RZ, 0x3c, !PT ;  /* 0x0000004005137212 */ /* 0x000fe200078e3cff */
[----:B------:R-:W-:Y:S01]  /*151f0*/  IMAD.X R83, R83, 0x1, R84, P1 ;  /* 0x0000000153537824 */ /* 0x000fe200008e0654 */
[----:B------:R-:W-:Y:S02]  /*15200*/  LOP3.LUT R76, R76, R85, RZ, 0x3c, !PT ;  /* 0x000000554c4c7212 */ /* 0x000fe400078e3cff */
[----:B------:R-:W-:Y:S01]  /*15210*/  LOP3.LUT R69, R63, R80, RZ, 0x3c, !PT ;  /* 0x000000503f457212 */ /* 0x000fe200078e3cff */
[----:B------:R-:W-:Y:S01]  /*15220*/  IMAD.X R63, R19, 0x1, R74, P0 ;  /* 0x00000001133f7824 */ /* 0x000fe200000e064a */
[----:B------:R-:W-:Y:S02]  /*15230*/  LOP3.LUT R19, R77, R86, RZ, 0x3c, !PT ;  /* 0x000000564d137212 */ /* 0x000fe400078e3cff */
[----:B------:R-:W-:Y:S02]  /*15240*/  LOP3.LUT R72, R72, R83, RZ, 0x3c, !PT ;  /* 0x0000005348487212 */ /* 0x000fe400078e3cff */
[----:B------:R-:W-:-:S02]  /*15250*/  SHF.L.W.U32.HI R77, R76, 0x8, R69 ;  /* 0x000000084c4d7819 */ /* 0x000fc40000010e45 */
[----:B------:R-:W-:Y:S02]  /*15260*/  LOP3.LUT R20, R79, R63, RZ, 0x3c, !PT ;  /* 0x0000003f4f147212 */ /* 0x000fe400078e3cff */
[----:B------:R-:W-:Y:S02]  /*15270*/  LOP3.LUT R75, R81, R62, RZ, 0x3c, !PT ;  /* 0x0000003e514b7212 */ /* 0x000fe400078e3cff */
[----:B------:R-:W-:Y:S02]  /*15280*/  SHF.L.W.U32.HI R79, R72, 0x8, R19 ;  /* 0x00000008484f7819 */ /* 0x000fe40000010e13 */
[----:B------:R-:W-:Y:S02]  /*15290*/  IADD3 R74, P0, P1, R21, R66, R26 ;  /* 0x00000042154a7210 */ /* 0x000fe4000791e01a */
[----:B------:R-:W-:Y:S02]  /*152a0*/  SHF.L.W.U32.HI R68, R69, 0x8, R76 ;  /* 0x0000000845447819 */ /* 0x000fe40000010e4c */
[----:B------:R-:W-:-:S02]  /*152b0*/  SHF.L.W.U32.HI R72, R19, 0x8, R72 ;  /* 0x0000000813487819 */ /* 0x000fc40000010e48 */
[----:B------:R-:W-:Y:S02]  /*152c0*/  IADD3 R81, P2, P3, R77, R18, R30 ;  /* 0x000000124d517210 */ /* 0x000fe40007b5e01e */
[----:B------:R-:W-:Y:S02]  /*152d0*/  IADD3.X R76, PT, PT, R17, R70, R27, P0, P1 ;  /* 0x00000046114c7210 */ /* 0x000fe400007e241b */
[----:B------:R-:W-:Y:S02]  /*152e0*/  IADD3 R30, P0, P1, R72, R73, R28 ;  /* 0x00000049481e7210 */ /* 0x000fe4000791e01c */
[----:B------:R-:W-:Y:S02]  /*152f0*/  IADD3.X R27, PT, PT, R68, R87, R31, P2, P3 ;  /* 0x00000057441b7210 */ /* 0x000fe400017e641f */
[----:B------:R-:W-:Y:S02]  /*15300*/  IADD3.X R29, PT, PT, R79, R78, R29, P0, P1 ;  /* 0x0000004e4f1d7210 */ /* 0x000fe400007e241d */
[----:B------:R-:W-:-:S02]  /*15310*/  LOP3.LUT R22, R81, R60, R87, 0x96, !PT ;  /* 0x0000003c51167212 */ /* 0x000fc400078e9657 */
[----:B------:R-:W-:Y:S02]  /*15320*/  LOP3.LUT R71, R27, R71, R18, 0x96, !PT ;  /* 0x000000471b477212 */ /* 0x000fe400078e9612 */
[----:B------:R-:W-:Y:S02]  /*15330*/  SHF.L.W.U32.HI R69, R20, 0x8, R75 ;  /* 0x0000000814457819 */ /* 0x000fe40000010e4b */
[----:B------:R-:W-:Y:S02]  /*15340*/  SHF.L.W.U32.HI R75, R75, 0x8, R20 ;  /* 0x000000084b4b7819 */ /* 0x000fe40000010e14 */
[----:B------:R-:W-:Y:S02]  /*15350*/  LOP3.LUT R28, R30, R61, R78, 0x96, !PT ;  /* 0x0000003d1e1c7212 */ /* 0x000fe400078e964e */
[----:B------:R-:W-:Y:S02]  /*15360*/  LOP3.LUT R73, R29, R10, R73, 0x96, !PT ;  /* 0x0000000a1d497212 */ /* 0x000fe400078e9649 */
[----:B------:R-:W-:-:S02]  /*15370*/  SHF.L.W.U32.HI R20, R22, 0x10, R71 ;  /* 0x0000001016147819 */ /* 0x000fc40000010e47 */
[----:B------:R-:W-:Y:S02]  /*15380*/  SHF.L.W.U32.HI R22, R71, 0x10, R22 ;  /* 0x0000001047167819 */ /* 0x000fe40000010e16 */
[----:B------:R-:W-:Y:S02]  /*15390*/  SHF.L.W.U32.HI R26, R28, 0x10, R73 ;  /* 0x000000101c1a7819 */ /* 0x000fe40000010e49 */
[----:B------:R-:W-:Y:S02]  /*153a0*/  IADD3 R10, P0, PT, R20, R85, RZ ;  /* 0x00000055140a7210 */ /* 0x000fe40007f1e0ff */
[----:B------:R-:W-:Y:S02]  /*153b0*/  LOP3.LUT R67, R74, R67, R70, 0x96, !PT ;  /* 0x000000434a437212 */ /* 0x000fe400078e9646 */
[----:B------:R-:W-:Y:S01]  /*153c0*/  LOP3.LUT R66, R76, R65, R66, 0x96, !PT ;  /* 0x000000414c427212 */ /* 0x000fe200078e9642 */
[----:B------:R-:W-:Y:S01]  /*153d0*/  IMAD.X R31, R22, 0x1, R80, P0 ;  /* 0x00000001161f7824 */ /* 0x000fe200000e0650 */
[----:B------:R-:W-:-:S02]  /*153e0*/  SHF.L.W.U32.HI R28, R73, 0x10, R28 ;  /* 0x00000010491c7819 */ /* 0x000fc40000010e1c */
[----:B------:R-:W-:Y:S02]  /*153f0*/  IADD3 R71, P1, PT, R26, R86, RZ ;  /* 0x000000561a477210 */ /* 0x000fe40007f3e0ff */
[----:B------:R-:W-:Y:S02]  /*15400*/  SHF.L.W.U32.HI R19, R66, 0x10, R67 ;  /* 0x0000001042137819 */ /* 0x000fe40000010e43 */
[----:B------:R-:W-:Y:S01]  /*15410*/  SHF.L.W.U32.HI R18, R67, 0x10, R66 ;  /* 0x0000001043127819 */ /* 0x000fe20000010e42 */
[----:B------:R-:W-:Y:S01]  /*15420*/  IMAD.X R73, R28, 0x1, R83, P1 ;  /* 0x000000011c497824 */ /* 0x000fe200008e0653 */
[----:B---3--:R-:W-:Y:S02]  /*15430*/  IADD3 R67, P2, P3, R75, R64, R32 ;  /* 0x000000404b437210 */ /* 0x008fe40007b5e020 */
[----:B------:R-:W-:Y:S02]  /*15440*/  LOP3.LUT R61, R10, R77, RZ, 0x3c, !PT ;  /* 0x0000004d0a3d7212 */ /* 0x000fe400078e3cff */
[----:B------:R-:W-:-:S02]  /*15450*/  LOP3.LUT R68, R31, R68, RZ, 0x3c, !PT ;  /* 0x000000441f447212 */ /* 0x000fc400078e3cff */
[----:B------:R-:W-:Y:S02]  /*15460*/  IADD3.X R70, PT, PT, R69, R23, R33, P2, P3 ;  /* 0x0000001745467210 */ /* 0x000fe400017e6421 */
[----:B------:R-:W-:Y:S02]  /*15470*/  LOP3.LUT R32, R71, R72, RZ, 0x3c, !PT ;  /* 0x0000004847207212 */ /* 0x000fe400078e3cff */
[----:B------:R-:W-:Y:S02]  /*15480*/  LOP3.LUT R79, R73, R79, RZ, 0x3c, !PT ;  /* 0x0000004f494f7212 */ /* 0x000fe400078e3cff */
[----:B------:R-:W-:Y:S02]  /*15490*/  SHF.L.W.U32.HI R33, R61, 0x1, R68 ;  /* 0x000000013d217819 */ /* 0x000fe40000010e44 */
[----:B------:R-:W-:Y:S02]  /*154a0*/  SHF.L.W.U32.HI R61, R68, 0x1, R61 ;  /* 0x00000001443d7819 */ /* 0x000fe40000010e3d */
[----:B------:R-:W-:-:S02]  /*154b0*/  LOP3.LUT R23, R67, R4, R23, 0x96, !PT ;  /* 0x0000000443177212 */ /* 0x000fc400078e9617 */
[----:B------:R-:W-:Y:S02]  /*154c0*/  LOP3.LUT R64, R70, R5, R64, 0x96, !PT ;  /* 0x0000000546407212 */ /* 0x000fe400078e9640 */
[----:B------:R-:W-:Y:S02]  /*154d0*/  IADD3 R68, P0, PT, R18, R11, RZ ;  /* 0x0000000b12447210 */ /* 0x000fe40007f1e0ff */
[----:B------:R-:W-:Y:S02]  /*154e0*/  SHF.L.W.U32.HI R4, R32, 0x1, R79 ;  /* 0x0000000120047819 */ /* 0x000fe40000010e4f */
[----:B------:R-:W-:Y:S01]  /*154f0*/  SHF.L.W.U32.HI R32, R79, 0x1, R32 ;  /* 0x000000014f207819 */ /* 0x000fe20000010e20 */
[----:B------:R-:W-:Y:S01]  /*15500*/  IMAD.X R72, R19, 0x1, R16, P0 ;  /* 0x0000000113487824 */ /* 0x000fe200000e0610 */
[----:B------:R-:W-:Y:S02]  /*15510*/  SHF.L.W.U32.HI R65, R23, 0x10, R64 ;  /* 0x0000001017417819 */ /* 0x000fe40000010e40 */
[----:B------:R-:W-:-:S02]  /*15520*/  IADD3 R77, P2, P3, R61, R74, R34 ;  /* 0x0000004a3d4d7210 */ /* 0x000fc40007b5e022 */
[----:B------:R-:W-:Y:S02]  /*15530*/  SHF.L.W.U32.HI R60, R64, 0x10, R23 ;  /* 0x00000010403c7819 */ /* 0x000fe40000010e17 */
[----:B------:R-:W-:Y:S02]  /*15540*/  IADD3 R23, P4, P5, R32, R81, R36 ;  /* 0x0000005120177210 */ /* 0x000fe40007d9e024 */
[----:B------:R-:W-:Y:S02]  /*15550*/  IADD3 R62, P1, PT, R65, R62, RZ ;  /* 0x0000003e413e7210 */ /* 0x000fe40007f3e0ff */
[----:B------:R-:W-:Y:S02]  /*15560*/  IADD3.X R79, PT, PT, R33, R76, R35, P2, P3 ;  /* 0x0000004c214f7210 */ /* 0x000fe400017e6423 */
[----:B------:R-:W-:Y:S02]  /*15570*/  LOP3.LUT R11, R68, R21, RZ, 0x3c, !PT ;  /* 0x00000015440b7212 */ /* 0x000fe400078e3cff */
[----:B------:R-:W-:-:S02]  /*15580*/  LOP3.LUT R66, R72, R17, RZ, 0x3c, !PT ;  /* 0x0000001148427212 */ /* 0x000fc400078e3cff */
[----:B------:R-:W-:Y:S01]  /*15590*/  IADD3.X R36, PT, PT, R4, R27, R37, P4, P5 ;  /* 0x0000001b04247210 */ /* 0x000fe200027ea425 */
[C---:B------:R-:W-:Y:S01]  /*155a0*/  IMAD.X R34, R60.reuse, 0x1, R63, P1 ;  /* 0x000000013c227824 */ /* 0x040fe200008e063f */
        /* <DEDUP_REMOVED lines=11> */
[----:B------:R-:W-:-:S02]  /*15660*/  SHF.L.W.U32.HI R17, R35, 0x1, R16 ;  /* 0x0000000123117819 */ /* 0x000fc40000010e10 */
[----:B------:R-:W-:Y:S01]  /*15670*/  SHF.L.W.U32.HI R35, R16, 0x1, R35 ;  /* 0x0000000110237819 */ /* 0x000fe20000010e23 */
[----:B------:R-:W-:Y:S01]  /*15680*/  IMAD.X R21, R21, 0x1, R34, P1 ;  /* 0x0000000115157824 */ /* 0x000fe200008e0622 */
[----:B------:R-:W-:Y:S02]  /*15690*/  IADD3 R63, P2, P3, R11, R67, R38 ;  /* 0x000000430b3f7210 */ /* 0x000fe40007b5e026 */
[----:B------:R-:W-:Y:S02]  /*156a0*/  LOP3.LUT R61, R61, R64, RZ, 0x3c, !PT ;  /* 0x000000403d3d7212 */ /* 0x000fe400078e3cff */
[----:B------:R-:W-:Y:S02]  /*156b0*/  LOP3.LUT R16, R33, R66, RZ, 0x3c, !PT ;  /* 0x0000004221107212 */ /* 0x000fe400078e3cff */
[----:B------:R-:W-:Y:S02]  /*156c0*/  IADD3 R69, P0, P1, R35, R30, R40 ;  /* 0x0000001e23457210 */ /* 0x000fe4000791e028 */
[----:B------:R-:W-:-:S02]  /*156d0*/  IADD3.X R67, PT, PT, R5, R70, R39, P2, P3 ;  /* 0x0000004605437210 */ /* 0x000fc400017e6427 */
[----:B------:R-:W-:Y:S02]  /*156e0*/  LOP3.LUT R39, R4, R21, RZ, 0x3c, !PT ;  /* 0x0000001504277212 */ /* 0x000fe400078e3cff */
[----:B------:R-:W-:Y:S02]  /*156f0*/  SHF.L.W.U32.HI R4, R61, 0x8, R16 ;  /* 0x000000083d047819 */ /* 0x000fe40000010e10 */
[----:B------:R-:W-:Y:S02]  /*15700*/  IADD3.X R71, PT, PT, R17, R29, R41, P0, P1 ;  /* 0x0000001d11477210 */ /* 0x000fe400007e2429 */
[----:B------:R-:W-:Y:S02]  /*15710*/  LOP3.LUT R37, R28, R67, RZ, 0x3c, !PT ;  /* 0x000000431c257212 */ /* 0x000fe400078e3cff */
[----:B------:R-:W-:Y:S02]  /*15720*/  SHF.L.W.U32.HI R33, R16, 0x8, R61 ;  /* 0x0000000810217819 */ /* 0x000fe40000010e3d */
[----:B--2---:R-:W-:-:S02]  /*15730*/  IADD3 R73, P0, P1, R4, R77, R46 ;  /* 0x0000004d04497210 */ /* 0x004fc4000791e02e */
[----:B------:R-:W-:Y:S02]  /*15740*/  LOP3.LUT R34, R22, R71, RZ, 0x3c, !PT ;  /* 0x0000004716227212 */ /* 0x000fe400078e3cff */
[----:B------:R-:W-:Y:S02]  /*15750*/  IADD3 R38, P3, PT, R37, R10, RZ ;  /* 0x0000000a25267210 */ /* 0x000fe40007f7e0ff */
[----:B------:R-:W-:Y:S02]  /*15760*/  LOP3.LUT R46, R26, R63, RZ, 0x3c, !PT ;  /* 0x0000003f1a2e7212 */ /* 0x000fe400078e3cff */
[----:B------:R-:W-:Y:S02]  /*15770*/  IADD3.X R62, PT, PT, R33, R79, R47, P0, P1 ;  /* 0x0000004f213e7210 */ /* 0x000fe400007e242f */
[----:B------:R-:W-:Y:S02]  /*15780*/  LOP3.LUT R30, R32, R27, RZ, 0x3c, !PT ;  /* 0x0000001b201e7212 */ /* 0x000fe400078e3cff */
[----:B------:R-:W-:-:S02]  /*15790*/  IADD3 R34, P2, PT, R34, R68, RZ ;  /* 0x0000004422227210 */ /* 0x000fc40007f5e0ff */
[----:B------:R-:W-:Y:S01]  /*157a0*/  LOP3.LUT R40, R20, R69, RZ, 0x3c, !PT ;  /* 0x0000004514287212 */ /* 0x000fe200078e3cff */
[----:B------:R-:W-:Y:S01]  /*157b0*/  IMAD.X R46, R46, 0x1, R31, P3 ;  /* 0x000000012e2e7824 */ /* 0x000fe200018e061f */
[----:B------:R-:W-:Y:S02]  /*157c0*/  LOP3.LUT R60, R73, R60, R79, 0x96, !PT ;  /* 0x0000003c493c7212 */ /* 0x000fe400078e964f */
[----:B------:R-:W-:Y:S01]  /*157d0*/  LOP3.LUT R65, R62, R65, R77, 0x96, !PT ;  /* 0x000000413e417212 */ /* 0x000fe200078e964d */
[----:B------:R-:W-:Y:S01]  /*157e0*/  IMAD.X R40, R40, 0x1, R72, P2 ;  /* 0x0000000128287824 */ /* 0x000fe200010e0648 */
[----:B------:R-:W-:Y:S02]  /*157f0*/  SHF.L.W.U32.HI R29, R39, 0x8, R30 ;  /* 0x00000008271d7819 */ /* 0x000fe40000010e1e */
[----:B------:R-:W-:Y:S02]  /*15800*/  SHF.L.W.U32.HI R30, R30, 0x8, R39 ;  /* 0x000000081e1e7819 */ /* 0x000fe40000010e27 */
[----:B------:R-:W-:-:S02]  /*15810*/  LOP3.LUT R39, R11, R38, RZ, 0x3c, !PT ;  /* 0x000000260b277212 */ /* 0x000fc400078e3cff */
[----:B------:R-:W-:Y:S02]  /*15820*/  LOP3.LUT R10, R5, R46, RZ, 0x3c, !PT ;  /* 0x0000002e050a7212 */ /* 0x000fe400078e3cff */
[----:B------:R-:W-:Y:S02]  /*15830*/  SHF.L.W.U32.HI R11, R60, 0x10, R65 ;  /* 0x000000103c0b7819 */ /* 0x000fe40000010e41 */
[----:B------:R-:W-:Y:S02]  /*15840*/  LOP3.LUT R32, R17, R40, RZ, 0x3c, !PT ;  /* 0x0000002811207212 */ /* 0x000fe400078e3cff */
[----:B------:R-:W-:Y:S02]  /*15850*/  SHF.L.W.U32.HI R16, R65, 0x10, R60 ;  /* 0x0000001041107819 */ /* 0x000fe40000010e3c */
[----:B------:R-:W-:Y:S02]  /*15860*/  SHF.L.W.U32.HI R41, R39, 0x8, R10 ;  /* 0x0000000827297819 */ /* 0x000fe40000010e0a */
[----:B------:R-:W-:-:S02]  /*15870*/  IADD3 R17, P0, PT, R11, R64, RZ ;  /* 0x000000400b117210 */ /* 0x000fc40007f1e0ff */
[----:B------:R-:W-:Y:S02]  /*15880*/  SHF.L.W.U32.HI R39, R10, 0x8, R39 ;  /* 0x000000080a277819 */ /* 0x000fe40000010e27 */
[----:B------:R-:W-:Y:S01]  /*15890*/  IADD3 R47, P1, P2, R41, R63, R48 ;  /* 0x0000003f292f7210 */ /* 0x000fe20007a3e030 */
[----:B------:R-:W-:Y:S01]  /*158a0*/  IMAD.X R10, R16, 0x1, R66, P0 ;  /* 0x00000001100a7824 */ /* 0x000fe200000e0642 */
[----:B------:R-:W-:Y:S02]  /*158b0*/  LOP3.LUT R37, R35, R34, RZ, 0x3c, !PT ;  /* 0x0000002223257212 */ /* 0x000fe400078e3cff */
[----:B------:R-:W-:Y:S02]  /*158c0*/  IADD3.X R49, PT, PT, R39, R67, R49, P1, P2 ;  /* 0x0000004327317210 */ /* 0x000fe40000fe4431 */
[----:B------:R-:W-:Y:S02]  /*158d0*/  SHF.L.W.U32.HI R35, R32, 0x8, R37 ;  /* 0x0000000820237819 */ /* 0x000fe40000010e25 */
[----:B------:R-:W-:-:S02]  /*158e0*/  LOP3.LUT R4, R17, R4, RZ, 0x3c, !PT ;  /* 0x0000000411047212 */ /* 0x000fc400078e3cff */
[----:B------:R-:W-:Y:S02]  /*158f0*/  LOP3.LUT R33, R10, R33, RZ, 0x3c, !PT ;  /* 0x000000210a217212 */ /* 0x000fe400078e3cff */
[----:B------:R-:W-:Y:S02]  /*15900*/  SHF.L.W.U32.HI R37, R37, 0x8, R32 ;  /* 0x0000000825257819 */ /* 0x000fe40000010e20 */
[----:B------:R-:W-:Y:S02]  /*15910*/  LOP3.LUT R5, R47, R28, R67, 0x96, !PT ;  /* 0x0000001c2f057212 */ /* 0x000fe400078e9643 */
[----:B------:R-:W-:Y:S02]  /*15920*/  LOP3.LUT R26, R49, R26, R63, 0x96, !PT ;  /* 0x0000001a311a7212 */ /* 0x000fe400078e963f */
[----:B------:R-:W-:Y:S02]  /*15930*/  SHF.L.W.U32.HI R31, R4, 0x1, R33 ;  /* 0x00000001041f7819 */ /* 0x000fe40000010e21 */
[----:B------:R-:W-:-:S02]  /*15940*/  IADD3 R61, P0, P1, R37, R69, R50 ;  /* 0x00000045253d7210 */ /* 0x000fc4000791e032 */
[----:B------:R-:W-:Y:S02]  /*15950*/  SHF.L.W.U32.HI R33, R33, 0x1, R4 ;  /* 0x0000000121217819 */ /* 0x000fe40000010e04 */
[----:B------:R-:W-:Y:S02]  /*15960*/  SHF.L.W.U32.HI R4, R5, 0x10, R26 ;  /* 0x0000001005047819 */ /* 0x000fe40000010e1a */
[----:B------:R-:W-:Y:S02]  /*15970*/  IADD3.X R63, PT, PT, R35, R71, R51, P0, P1 ;  /* 0x00000047233f7210 */ /* 0x000fe400007e2433 */
[----:B------:R-:W-:Y:S02]  /*15980*/  SHF.L.W.U32.HI R5, R26, 0x10, R5 ;  /* 0x000000101a057819 */ /* 0x000fe40000010e05 */
[----:B------:R-:W-:Y:S02]  /*15990*/  IADD3 R38, P2, PT, R4, R38, RZ ;  /* 0x0000002604267210 */ /* 0x000fe40007f5e0ff */
[----:B------:R-:W-:-:S02]  /*159a0*/  LOP3.LUT R22, R61, R22, R71, 0x96, !PT ;  /* 0x000000163d167212 */ /* 0x000fc400078e9647 */
[----:B------:R-:W-:Y:S01]  /*159b0*/  LOP3.LUT R51, R63, R20, R69, 0x96, !PT ;  /* 0x000000143f337212 */ /* 0x000fe200078e9645 */
[----:B------:R-:W-:Y:S01]  /*159c0*/  IMAD.X R46, R5, 0x1, R46, P2 ;  /* 0x00000001052e7824 */ /* 0x000fe200010e062e */
[----:B------:R-:W-:Y:S02]  /*159d0*/  IADD3 R50, P0, P1, R30, R23, R52 ;  /* 0x000000171e327210 */ /* 0x000fe4000791e034 */
[----:B------:R-:W-:Y:S02]  /*159e0*/  SHF.L.W.U32.HI R20, R22, 0x10, R51 ;  /* 0x0000001016147819 */ /* 0x000fe40000010e33 */
[----:B------:R-:W-:Y:S02]  /*159f0*/  IADD3.X R52, PT, PT, R29, R36, R53, P0, P1 ;  /* 0x000000241d347210 */ /* 0x000fe400007e2435 */
[----:B------:R-:W-:Y:S02]  /*15a00*/  LOP3.LUT R48, R50, R19, R36, 0x96, !PT ;  /* 0x0000001332307212 */ /* 0x000fe400078e9624 */
[----:B------:R-:W-:-:S02]  /*15a10*/  LOP3.LUT R28, R38, R41, RZ, 0x3c, !PT ;  /* 0x00000029261c7212 */ /* 0x000fc400078e3cff */
[----:B------:R-:W-:Y:S02]  /*15a20*/  LOP3.LUT R19, R46, R39, RZ, 0x3c, !PT ;  /* 0x000000272e137212 */ /* 0x000fe400078e3cff */
[----:B------:R-:W-:Y:S02]  /*15a30*/  SHF.L.W.U32.HI R26, R51, 0x10, R22 ;  /* 0x00000010331a7819 */ /* 0x000fe40000010e16 */
[----:B------:R-:W-:Y:S02]  /*15a40*/  IADD3 R36, P0, PT, R20, R34, RZ ;  /* 0x0000002214247210 */ /* 0x000fe40007f1e0ff */
[----:B------:R-:W-:Y:S02]  /*15a50*/  LOP3.LUT R41, R52, R18, R23, 0x96, !PT ;  /* 0x0000001234297212 */ /* 0x000fe400078e9617 */
[----:B------:R-:W-:Y:S01]  /*15a60*/  SHF.L.W.U32.HI R39, R28, 0x1, R19 ;  /* 0x000000011c277819 */ /* 0x000fe20000010e13 */
[----:B------:R-:W-:Y:S01]  /*15a70*/  IMAD.X R40, R26, 0x1, R40, P0 ;  /* 0x000000011a287824 */ /* 0x000fe200000e0628 */
[----:B------:R-:W-:-:S02]  /*15a80*/  SHF.L.W.U32.HI R28, R19, 0x1, R28 ;  /* 0x00000001131c7819 */ /* 0x000fc40000010e1c */
[----:B------:R-:W-:Y:S02]  /*15a90*/  SHF.L.W.U32.HI R18, R48, 0x10, R41 ;  /* 0x0000001030127819 */ /* 0x000fe40000010e29 */
[----:B------:R-:W-:Y:S02]  /*15aa0*/  IADD3 R19, P1, P2, R28, R73, R54 ;  /* 0x000000491c137210 */ /* 0x000fe40007a3e036 */
[----:B------:R-:W-:Y:S02]  /*15ab0*/  LOP3.LUT R23, R36, R37, RZ, 0x3c, !PT ;  /* 0x0000002524177212 */ /* 0x000fe400078e3cff */
[----:B------:R-:W-:Y:S02]  /*15ac0*/  LOP3.LUT R32, R40, R35, RZ, 0x3c, !PT ;  /* 0x0000002328207212 */ /* 0x000fe400078e3cff */
[----:B------:R-:W-:Y:S02]  /*15ad0*/  SHF.L.W.U32.HI R22, R41, 0x10, R48 ;  /* 0x0000001029167819 */ /* 0x000fe40000010e30 */
[----:B------:R-:W-:-:S02]  /*15ae0*/  IADD3 R51, P0, PT, R18, R27, RZ ;  /* 0x0000001b12337210 */ /* 0x000fc40007f1e0ff */
[----:B------:R-:W-:Y:S02]  /*15af0*/  IADD3.X R55, PT, PT, R39, R62, R55, P1, P2 ;  /* 0x0000003e27377210 */ /* 0x000fe40000fe4437 */
[----:B------:R-:W-:Y:S01]  /*15b00*/  SHF.L.W.U32.HI R37, R32, 0x1, R23 ;  /* 0x0000000120257819 */ /* 0x000fe20000010e17 */
[C---:B------:R-:W-:Y:S01]  /*15b10*/  IMAD.X R48, R22.reuse, 0x1, R21, P0 ;  /* 0x0000000116307824 */ /* 0x040fe200000e0615 */
[----:B------:R-:W-:Y:S02]  /*15b20*/  LOP3.LUT R21, R22, R55, RZ, 0x3c, !PT ;  /* 0x0000003716157212 */ /* 0x000fe400078e3cff */
[----:B------:R-:W-:Y:S02]  /*15b30*/  SHF.L.W.U32.HI R35, R23, 0x1, R32 ;  /* 0x0000000117237819 */ /* 0x000fe40000010e20 */
[----:B------:R-:W-:Y:S02]  /*15b40*/  IADD3 R34, P1, P2, R37, R47, R42 ;  /* 0x0000002f25227210 */ /* 0x000fe40007a3e02a */
[----:B------:R-:W-:-:S02]  /*15b50*/  LOP3.LUT R27, R51, R30, RZ, 0x3c, !PT ;  /* 0x0000001e331b7212 */ /* 0x000fc400078e3cff */
[----:B------:R-:W-:Y:S02]  /*15b60*/  LOP3.LUT R30, R48, R29, RZ, 0x3c, !PT ;  /* 0x0000001d301e7212 */ /* 0x000fe400078e3cff */
[----:B------:R-:W-:Y:S02]  /*15b70*/  IADD3 R21, P0, PT, R21, R36, RZ ;  /* 0x0000002415157210 */ /* 0x000fe40007f1e0ff */
[----:B------:R-:W-:Y:S02]  /*15b80*/  LOP3.LUT R42, R18, R19, RZ, 0x3c, !PT ;  /* 0x00000013122a7212 */ /* 0x000fe400078e3cff */
[----:B------:R-:W-:Y:S02]  /*15b90*/  IADD3.X R43, PT, PT, R35, R49, R43, P1, P2 ;  /* 0x00000031232b7210 */ /* 0x000fe40000fe442b */
[----:B------:R-:W-:Y:S01]  /*15ba0*/  IADD3 R41, P1, P2, R33, R50, R44 ;  /* 0x0000003221297210 */ /* 0x000fe20007a3e02c */
[----:B------:R-:W-:Y:S01]  /*15bb0*/  IMAD.X R42, R42, 0x1, R40, P0 ;  /* 0x000000012a2a7824 */ /* 0x000fe200000e0628 */
[----:B------:R-:W-:-:S02]  /*15bc0*/  SHF.L.W.U32.HI R23, R27, 0x1, R30 ;  /* 0x000000011b177819 */ /* 0x000fc40000010e1e */
[----:B------:R-:W-:Y:S02]  /*15bd0*/  SHF.L.W.U32.HI R27, R30, 0x1, R27 ;  /* 0x000000011e1b7819 */ /* 0x000fe40000010e1b */
[----:B------:R-:W-:Y:S02]  /*15be0*/  LOP3.LUT R30, R16, R43, RZ, 0x3c, !PT ;  /* 0x0000002b101e7212 */ /* 0x000fe400078e3cff */
[----:B------:R-:W-:Y:S02]  /*15bf0*/  IADD3.X R45, PT, PT, R31, R52, R45, P1, P2 ;  /* 0x000000341f2d7210 */ /* 0x000fe40000fe442d */
[----:B------:R-:W-:Y:S02]  /*15c00*/  LOP3.LUT R28, R28, R21, RZ, 0x3c, !PT ;  /* 0x000000151c1c7212 */ /* 0x000fe400078e3cff */
[----:B------:R-:W-:Y:S02]  /*15c10*/  LOP3.LUT R39, R39, R42, RZ, 0x3c, !PT ;  /* 0x0000002a27277212 */ /* 0x000fe400078e3cff */
[----:B------:R-:W-:-:S02]  /*15c20*/  IADD3 R30, P0, PT, R30, R51, RZ ;  /* 0x000000331e1e7210 */ /* 0x000fc40007f1e0ff */
[----:B------:R-:W-:Y:S02]  /*15c30*/  LOP3.LUT R32, R11, R34, RZ, 0x3c, !PT ;  /* 0x000000220b207212 */ /* 0x000fe400078e3cff */
[----:B------:R-:W-:Y:S02]  /*15c40*/  LOP3.LUT R36, R26, R45, RZ, 0x3c, !PT ;  /* 0x0000002d1a247212 */ /* 0x000fe400078e3cff */
[----:B------:R-:W-:Y:S01]  /*15c50*/  SHF.L.W.U32.HI R29, R39, 0x8, R28 ;  /* 0x00000008271d7819 */ /* 0x000fe20000010e1c */
[----:B------:R-:W-:Y:S01]  /*15c60*/  IMAD.X R32, R32, 0x1, R48, P0 ;  /* 0x0000000120207824 */ /* 0x000fe200000e0630 */
[----:B------:R-:W-:Y:S02]  /*15c70*/  SHF.L.W.U32.HI R28, R28, 0x8, R39 ;  /* 0x000000081c1c7819 */ /* 0x000fe40000010e27 */
[----:B------:R-:W-:Y:S02]  /*15c80*/  IADD3 R36, P2, PT, R36, R38, RZ ;  /* 0x0000002624247210 */ /* 0x000fe40007f5e0ff */
[----:B------:R-:W-:-:S02]  /*15c90*/  LOP3.LUT R38, R20, R41, RZ, 0x3c, !PT ;  /* 0x0000002914267212 */ /* 0x000fc400078e3cff */
[----:B------:R-:W-:Y:S02]  /*15ca0*/  IADD3 R47, P0, P1, R28, R19, R24 ;  /* 0x000000131c2f7210 */ /* 0x000fe4000791e018 */
[----:B------:R-:W-:Y:S01]  /*15cb0*/  LOP3.LUT R37, R37, R30, RZ, 0x3c, !PT ;  /* 0x0000001e25257212 */ /* 0x000fe200078e3cff */
[----:B------:R-:W-:Y:S01]  /*15cc0*/  IMAD.X R38, R38, 0x1, R46, P2 ;  /* 0x0000000126267824 */ /* 0x000fe200010e062e */
[----:B------:R-:W-:Y:S02]  /*15cd0*/  LOP3.LUT R24, R35, R32, RZ, 0x3c, !PT ;  /* 0x0000002023187212 */ /* 0x000fe400078e3cff */
[----:B------:R-:W-:Y:S02]  /*15ce0*/  IADD3 R39, P3, P4, R27, R61, R56 ;  /* 0x0000003d1b277210 */ /* 0x000fe40007c7e038 */
[----:B------:R-:W-:Y:S02]  /*15cf0*/  SHF.L.W.U32.HI R35, R37, 0x8, R24 ;  /* 0x0000000825237819 */ /* 0x000fe40000010e18 */
[----:B------:R-:W-:-:S02]  /*15d00*/  IADD3.X R40, PT, PT, R29, R55, R25, P0, P1 ;  /* 0x000000371d287210 */ /* 0x000fc400007e2419 */
[----:B------:R-:W-:Y:S02]  /*15d10*/  IADD3.X R56, PT, PT, R23, R63, R57, P3, P4 ;  /* 0x0000003f17387210 */ /* 0x000fe40001fe8439 */
[----:B------:R-:W-:Y:S02]  /*15d20*/  LOP3.LUT R29, R33, R36, RZ, 0x3c, !PT ;  /* 0x00000024211d7212 */ /* 0x000fe400078e3cff */
[----:B------:R-:W-:Y:S02]  /*15d30*/  LOP3.LUT R28, R31, R38, RZ, 0x3c, !PT ;  /* 0x000000261f1c7212 */ /* 0x000fe400078e3cff */
[----:B------:R-:W-:Y:S02]  /*15d40*/  SHF.L.W.U32.HI R31, R24, 0x8, R37 ;  /* 0x00000008181f7819 */ /* 0x000fe40000010e25 */
[----:B------:R-:W-:Y:S02]  /*15d50*/  IADD3 R33, P0, P1, R35, R34, R58 ;  /* 0x0000002223217210 */ /* 0x000fe4000791e03a */
[----:B------:R-:W-:-:S02]  /*15d60*/  LOP3.LUT R24, R5, R56, RZ, 0x3c, !PT ;  /* 0x0000003805187212 */ /* 0x000fc400078e3cff */
[----:B------:R-:W-:Y:S02]  /*15d70*/  SHF.L.W.U32.HI R25, R28, 0x8, R29 ;  /* 0x000000081c197819 */ /* 0x000fe40000010e1d */
[----:B------:R-:W-:Y:S02]  /*15d80*/  SHF.L.W.U32.HI R29, R29, 0x8, R28 ;  /* 0x000000081d1d7819 */ /* 0x000fe40000010e1c */
[----:B------:R-:W-:Y:S02]  /*15d90*/  IADD3.X R58, PT, PT, R31, R43, R59, P0, P1 ;  /* 0x0000002b1f3a7210 */ /* 0x000fe400007e243b */
[----:B------:R-:W-:Y:S02]  /*15da0*/  IADD3 R24, P2, PT, R24, R17, RZ ;  /* 0x0000001118187210 */ /* 0x000fe40007f5e0ff */
[----:B------:R-:W-:Y:S02]  /*15db0*/  LOP3.LUT R17, R33, R16, R43, 0x96, !PT ;  /* 0x0000001021117212 */ /* 0x000fe400078e962b */
[----:B----4-:R-:W-:-:S02]  /*15dc0*/  IADD3 R33, P0, P1, R29, R41, R14 ;  /* 0x000000291d217210 */ /* 0x010fc4000791e00e */
[----:B------:R-:W-:Y:S02]  /*15dd0*/  LOP3.LUT R14, R58, R11, R34, 0x96, !PT ;  /* 0x0000000b3a0e7212 */ /* 0x000fe400078e9622 */
[----:B------:R-:W-:Y:S02]  /*15de0*/  LOP3.LUT R11, R4, R39, RZ, 0x3c, !PT ;  /* 0x00000027040b7212 */ /* 0x000fe400078e3cff */
[----:B------:R-:W-:Y:S02]  /*15df0*/  SHF.L.W.U32.HI R16, R17, 0x10, R14 ;  /* 0x0000001011107819 */ /* 0x000fe40000010e0e */
[----:B------:R-:W-:Y:S01]  /*15e00*/  IADD3.X R15, PT, PT, R25, R45, R15, P0, P1 ;  /* 0x0000002d190f7210 */ /* 0x000fe200007e240f */
[----:B------:R-:W-:Y:S01]  /*15e10*/  IMAD.X R28, R11, 0x1, R10, P2 ;  /* 0x000000010b1c7824 */ /* 0x000fe200010e060a */
[----:B------:R-:W-:Y:S02]  /*15e20*/  SHF.L.W.U32.HI R14, R14, 0x10, R17 ;  /* 0x000000100e0e7819 */ /* 0x000fe40000010e11 */
[----:B------:R-:W-:-:S02]  /*15e30*/  IADD3 R10, P0, PT, R16, R30, RZ ;  /* 0x0000001e100a7210 */ /* 0x000fc40007f1e0ff */
[----:B------:R-:W-:Y:S02]  /*15e40*/  LOP3.LUT R34, R47, R22, R55, 0x96, !PT ;  /* 0x000000162f227212 */ /* 0x000fe400078e9637 */
[----:B------:R-:W-:Y:S02]  /*15e50*/  LOP3.LUT R17, R27, R24, RZ, 0x3c, !PT ;  /* 0x000000181b117212 */ /* 0x000fe400078e3cff */
[----:B------:R-:W-:Y:S02]  /*15e60*/  LOP3.LUT R22, R23, R28, RZ, 0x3c, !PT ;  /* 0x0000001c17167212 */ /* 0x000fe400078e3cff */
[----:B------:R-:W-:Y:S01]  /*15e70*/  LOP3.LUT R23, R15, R20, R41, 0x96, !PT ;  /* 0x000000140f177212 */ /* 0x000fe200078e9629 */
[----:B------:R-:W-:Y:S01]  /*15e80*/  IMAD.X R20, R14, 0x1, R32, P0 ;  /* 0x000000010e147824 */ /* 0x000fe200000e0620 */
[----:B------:R-:W-:Y:S02]  /*15e90*/  LOP3.LUT R26, R33, R26, R45, 0x96, !PT ;  /* 0x0000001a211a7212 */ /* 0x000fe400078e962d */
[----:B------:R-:W-:-:S02]  /*15ea0*/  SHF.L.W.U32.HI R15, R22, 0x8, R17 ;  /* 0x00000008160f7819 */ /* 0x000fc40000010e11 */
[----:B------:R-:W-:Y:S02]  /*15eb0*/  SHF.L.W.U32.HI R17, R17, 0x8, R22 ;  /* 0x0000000811117819 */ /* 0x000fe40000010e16 */
[----:B------:R-:W-:Y:S02]  /*15ec0*/  LOP3.LUT R35, R10, R35, RZ, 0x3c, !PT ;  /* 0x000000230a237212 */ /* 0x000fe400078e3cff */
[----:B------:R-:W-:Y:S02]  /*15ed0*/  LOP3.LUT R20, R20, R31, RZ, 0x3c, !PT ;  /* 0x0000001f14147212 */ /* 0x000fe400078e3cff */
[----:B------:R-:W-:Y:S02]  /*15ee0*/  SHF.L.W.U32.HI R11, R26, 0x10, R23 ;  /* 0x000000101a0b7819 */ /* 0x000fe40000010e17 */
[----:B------:R-:W-:Y:S02]  /*15ef0*/  IADD3 R22, P1, P2, R17, R39, R6 ;  /* 0x0000002711167210 */ /* 0x000fe40007a3e006 */
[----:B------:R-:W-:-:S02]  /*15f00*/  SHF.L.W.U32.HI R17, R20, 0x1, R35 ;  /* 0x0000000114117819 */ /* 0x000fc40000010e23 */
[----:B------:R-:W-:Y:S02]  /*15f10*/  SHF.L.W.U32.HI R10, R23, 0x10, R26 ;  /* 0x00000010170a7819 */ /* 0x000fe40000010e1a */
[----:B------:R-:W-:Y:S02]  /*15f20*/  IADD3 R6, P0, PT, R11, R36, RZ ;  /* 0x000000240b067210 */ /* 0x000fe40007f1e0ff */
[----:B------:R-:W-:Y:S02]  /*15f30*/  IADD3.X R27, PT, PT, R15, R56, R7, P1, P2 ;  /* 0x000000380f1b7210 */ /* 0x000fe40000fe4407 */
[----:B------:R-:W-:Y:S02]  /*15f40*/  SHF.L.W.U32.HI R15, R35, 0x1, R20 ;  /* 0x00000001230f7819 */ /* 0x000fe40000010e14 */
[----:B------:R-:W-:Y:S01]  /*15f50*/  IADD3 R20, P1, P2, R17, R22, R8 ;  /* 0x0000001611147210 */ /* 0x000fe20007a3e008 */
[----:B------:R-:W-:Y:S01]  /*15f60*/  IMAD.X R26, R10, 0x1, R38, P0 ;  /* 0x000000010a1a7824 */ /* 0x000fe200000e0626 */
        /* <DEDUP_REMOVED lines=9> */
[----:B------:R-:W-:Y:S02]  /*16000*/  LOP3.LUT R19, R11, R20, RZ, 0x3c, !PT ;  /* 0x000000140b137212 */ /* 0x000fe400078e3cff */
[----:B------:R-:W-:Y:S02]  /*16010*/  SHF.L.W.U32.HI R7, R7, 0x1, R26 ;  /* 0x0000000107077819 */ /* 0x000fe40000010e1a */
[----:B------:R-:W-:Y:S02]  /*16020*/  IADD3 R21, P0, P1, R9, R47, R12 ;  /* 0x0000002f09157210 */ /* 0x000fe4000791e00c */
        /* <DEDUP_REMOVED lines=13> */
[----:B------:R-:W-:Y:S02]  /*16100*/  IADD3 R13, P2, P3, R13, R20, R2 ;  /* 0x000000140d0d7210 */ /* 0x000fe40007b5e002 */
[----:B------:R-:W-:Y:S02]  /*16110*/  IADD3.X R6, PT, PT, R15, R4, R28, P0, P1 ;  /* 0x000000040f067210 */ /* 0x000fe400007e241c */
[----:B------:R-:W-:Y:S02]  /*16120*/  IADD3.X R4, PT, PT, R5, R23, R3, P2, P3 ;  /* 0x0000001705047210 */ /* 0x000fe400017e6403 */
[----:B------:R-:W-:Y:S02]  /*16130*/  LOP3.LUT R2, R13, R10, R23, 0x96, !PT ;  /* 0x0000000a0d027212 */ /* 0x000fe400078e9617 */
[----:B------:R-:W-:Y:S02]  /*16140*/  LOP3.LUT R11, R4, R11, R20, 0x96, !PT ;  /* 0x0000000b040b7212 */ /* 0x000fe400078e9614 */
[----:B------:R-:W-:-:S02]  /*16150*/  LOP3.LUT R3, R9, R12, RZ, 0x3c, !PT ;  /* 0x0000000c09037212 */ /* 0x000fc400078e3cff */
[----:B------:R-:W-:Y:S02]  /*16160*/  LOP3.LUT R6, R7, R6, RZ, 0x3c, !PT ;  /* 0x0000000607067212 */ /* 0x000fe400078e3cff */
[----:B------:R-:W-:Y:S02]  /*16170*/  SHF.L.W.U32.HI R2, R2, 0x10, R11 ;  /* 0x0000001002027819 */ /* 0x000fe40000010e0b */
[----:B------:R-:W-:-:S03]  /*16180*/  SHF.L.W.U32.HI R3, R3, 0x8, R6 ;  /* 0x0000000803037819 */ /* 0x000fc60000010e06 */
[----:B------:R-:W-:Y:S01]  /*16190*/  IMAD.IADD R2, R2, 0x1, R8 ;  /* 0x0000000102027824 */ /* 0x000fe200078e0208 */
[----:B-----5:R-:W-:-:S04]  /*161a0*/  IADD3 R0, PT, PT, R3, R21, R0 ;  /* 0x0000001503007210 */ /* 0x020fc80007ffe000 */
[----:B------:R-:W-:-:S04]  /*161b0*/  LOP3.LUT R99, R99, R2, R0, 0x96, !PT ;  /* 0x0000000263637212 */ /* 0x000fc800078e9600 */
[----:B------:R-:W-:-:S13]  /*161c0*/  LOP3.LUT P0, RZ, R99, 0xf0f0, RZ, 0xc0, !PT ;  /* 0x0000f0f063ff7812 */ /* 0x000fda000780c0ff */
[----:B------:R-:W-:Y:S05]  /*161d0*/  @P0 EXIT ;  /* 0x000000000000094d */ /* 0x000fea0003800000 */
[----:B------:R-:W0:Y:S01]  /*161e0*/  S2R R7, SR_LANEID ;  /* 0x0000000000077919 */ /* 0x000e220000000000 */
[----:B------:R-:W-:Y:S01]  /*161f0*/  VOTEU.ANY UR4, UPT, PT ;  /* 0x0000000000047886 */ /* 0x000fe200038e0100 */
[----:B------:R-:W1:Y:S01]  /*16200*/  LDC.64 R2, c[0x0][0x398] ;  /* 0x0000e600ff027b82 */ /* 0x000e620000000a00 */
[----:B------:R-:W0:Y:S08]  /*16210*/  FLO.U32 R4, UR4 ;  /* 0x0000000400047d00 */ /* 0x000e3000080e0000 */
[----:B------:R-:W1:Y:S01]  /*16220*/  POPC R5, UR4 ;  /* 0x0000000400057d09 */ /* 0x000e620008000000 */
[----:B0-----:R-:W-:-:S13]  /*16230*/  ISETP.EQ.U32.AND P0, PT, R4, R7, PT ;  /* 0x000000070400720c */ /* 0x001fda0003f02070 */
[----:B-1----:R-:W2:Y:S01]  /*16240*/  @P0 ATOMG.E.ADD.STRONG.GPU PT, R3, desc[UR42][R2.64], R5 ;  /* 0x80000005020309a8 */ /* 0x002ea200081ef12a */
[----:B------:R-:W0:Y:S02]  /*16250*/  S2R R6, SR_LTMASK ;  /* 0x0000000000067919 */ /* 0x000e240000003900 */
[----:B0-----:R-:W-:-:S04]  /*16260*/  LOP3.LUT R6, R6, UR4, RZ, 0xc0, !PT ;  /* 0x0000000406067c12 */ /* 0x001fc8000f8ec0ff */
[----:B------:R-:W0:Y:S01]  /*16270*/  POPC R7, R6 ;  /* 0x0000000600077309 */ /* 0x000e220000000000 */
[----:B--2---:R-:W0:Y:S02]  /*16280*/  SHFL.IDX PT, R0, R3, R4, 0x1f ;  /* 0x00001f0403007589 */ /* 0x004e2400000e0000 */
[----:B0-----:R-:W-:-:S05]  /*16290*/  IMAD.IADD R0, R0, 0x1, R7 ;  /* 0x0000000100007824 */ /* 0x001fca00078e0207 */
[----:B------:R-:W-:-:S13]  /*162a0*/  ISETP.GT.U32.AND P0, PT, R0, 0x9, PT ;  /* 0x000000090000780c */ /* 0x000fda0003f04070 */
[----:B------:R-:W-:Y:S05]  /*162b0*/  @P0 EXIT ;  /* 0x000000000000094d */ /* 0x000fea0003800000 */
[----:B------:R-:W0:Y:S01]  /*162c0*/  LDC.64 R2, c[0x0][0x390] ;  /* 0x0000e400ff027b82 */ /* 0x000e220000000a00 */
[----:B------:R-:W1:Y:S01]  /*162d0*/  LDCU UR4, c[0x0][0x388] ;  /* 0x00007100ff0477ac */ /* 0x000e620008000800 */
[----:B------:R-:W-:Y:S02]  /*162e0*/  IMAD R5, R0, 0x64, RZ ;  /* 0x0000006400057824 */ /* 0x000fe400078e02ff */
[----:B-1----:R-:W-:Y:S02]  /*162f0*/  IMAD.U32 R7, RZ, RZ, UR4 ;  /* 0x00000004ff077e24 */ /* 0x002fe4000f8e00ff */
[----:B0-----:R-:W-:Y:S01]  /*16300*/  IMAD.WIDE.U32 R2, R5, 0x4, R2 ;  /* 0x0000000405027825 */ /* 0x001fe200078e0002 */
[----:B------:R-:W-:-:S04]  /*16310*/  LOP3.LUT R5, R99, 0xff, RZ, 0xc0, !PT ;  /* 0x000000ff63057812 */ /* 0x000fc800078ec0ff */
[----:B------:R-:W-:Y:S04]  /*16320*/  STG.E desc[UR42][R2.64+0x4], R92 ;  /* 0x0000045c02007986 */ /* 0x000fe8000c10192a */
[----:B------:R-:W-:Y:S04]  /*16330*/  STG.E desc[UR42][R2.64], R7 ;  /* 0x0000000702007986 */ /* 0x000fe8000c10192a */
[----:B------:R-:W-:Y:S01]  /*16340*/  STG.E desc[UR42][R2.64+0x8], R5 ;  /* 0x0000080502007986 */ /* 0x000fe2000c10192a */
[----:B------:R-:W-:Y:S05]  /*16350*/  EXIT ;  /* 0x000000000000794d */ /* 0x000fea0003800000 */
.L_x_1:
        /* <DEDUP_REMOVED lines=10> */
.L_x_3:


//--------------------- .nv.shared.reserved.0     --------------------------
	.section	.nv.shared.reserved.0,"aw",@nobits
	.weak		__nv_reservedSMEM_offset_0_alias
	.size		__nv_reservedSMEM_offset_0_alias, 0, 64
	.other		__nv_reservedSMEM_offset_0_alias,@"STO_CUDA_RESERVED_SHARED STV_DEFAULT"
__nv_reservedSMEM_offset_0_alias:
	.zero		0
	.zero		64


//--------------------- .nv.constant0._Z15equihash_wagnerPKhjPjS1_S1_j --------------------------
	.section	.nv.constant0._Z15equihash_wagnerPKhjPjS1_S1_j,"a",@progbits
	.sectionflags	@""
	.align	4
.nv.constant0._Z15equihash_wagnerPKhjPjS1_S1_j:
	.zero		940


//--------------------- .nv.constant0._Z15equihash_kernelPKhjPjS1_ --------------------------
	.section	.nv.constant0._Z15equihash_kernelPKhjPjS1_,"a",@progbits
	.sectionflags	@""
	.align	4
.nv.constant0._Z15equihash_kernelPKhjPjS1_:
	.zero		928


//--------------------- SYMBOLS --------------------------

	.type		.nv.reservedSmem.offset0,@object
	.size		.nv.reservedSmem.offset0,0x4
